	.target	sm_90a

	.elftype	@"ET_EXEC"


//--------------------- .note.nv.tkinfo           --------------------------
	.section	.note.nv.tkinfo,"",@"SHT_NOTE"
	.sectionflags	@"SHF_NOTE_NV_TKINFO"
	.tkinfo
        /*0018*/ 	.word	0x00000002
        /*0030*/ 	.string	""
        /*0030*/ 	.string	"ptxas"
        /*0030*/ 	.string	"Cuda compilation tools, release 13.0, V13.0.88"
        /*0030*/ 	.string	"Build cuda_13.0.r13.0/compiler.36424714_0"
        /*0030*/ 	.string	"-arch sm_90a -m 64 "



//--------------------- .note.nv.cuinfo           --------------------------
	.section	.note.nv.cuinfo,"",@"SHT_NOTE"
	.sectionflags	@"SHF_NOTE_NV_CUINFO"
        /*0018*/ 	.short	0x0002
        /*001a*/ 	.short	0x005a
        /*001c*/ 	.short	0x0082
	.zero		2


//--------------------- .nv.info                  --------------------------
	.section	.nv.info,"",@"SHT_CUDA_INFO"
	.align	4


	//----- nvinfo : EIATTR_REGCOUNT
	.align		4
        /*0000*/ 	.byte	0x04, 0x2f
        /*0002*/ 	.short	(.L_39 - .L_38)
	.align		4
.L_38:
        /*0004*/ 	.word	index@(_ZN2at6native60_GLOBAL__N__2075b504_27_DistributionCauchyKernel_cu_d62eea8743distribution_elementwise_grid_stride_kernelIdLi2EZNS0_9templates4cuda21uniform_and_transformIddPNS_17CUDAGeneratorImplEZZZNS4_13cauchy_kernelIS7_EEvRNS_18TensorIteratorBaseEddT_ENKUlvE_clEvENKUlvE_clEvEUldE_EEvSA_T1_T2_EUlP24curandStatePhilox4_32_10E_ZNS1_27distribution_nullary_kernelIdd7double2S7_SJ_SE_EEvSA_SG_RKT3_T4_EUlidE_EEvlNS_15PhiloxCudaStateESF_SG_)
        /*0008*/ 	.word	0x00000036


	//----- nvinfo : EIATTR_FRAME_SIZE
	.align		4
.L_39:
        /*000c*/ 	.byte	0x04, 0x11
        /*000e*/ 	.short	(.L_41 - .L_40)
	.align		4
.L_40:
        /*0010*/ 	.word	index@($_ZN2at6native60_GLOBAL__N__2075b504_27_DistributionCauchyKernel_cu_d62eea8743distribution_elementwise_grid_stride_kernelIdLi2EZNS0_9templates4cuda21uniform_and_transformIddPNS_17CUDAGeneratorImplEZZZNS4_13cauchy_kernelIS7_EEvRNS_18TensorIteratorBaseEddT_ENKUlvE_clEvENKUlvE_clEvEUldE_EEvSA_T1_T2_EUlP24curandStatePhilox4_32_10E_ZNS1_27distribution_nullary_kernelIdd7double2S7_SJ_SE_EEvSA_SG_RKT3_T4_EUlidE_EEvlNS_15PhiloxCudaStateESF_SG_$__internal_trig_reduction_slowpathd)
        /*0014*/ 	.word	0x00000028


	//----- nvinfo : EIATTR_FRAME_SIZE
	.align		4
.L_41:
        /*0018*/ 	.byte	0x04, 0x11
        /*001a*/ 	.short	(.L_43 - .L_42)
	.align		4
.L_42:
        /*001c*/ 	.word	index@($__internal_15_$__cuda_sm20_div_s64)
        /*0020*/ 	.word	0x00000028


	//----- nvinfo : EIATTR_FRAME_SIZE
	.align		4
.L_43:
        /*0024*/ 	.byte	0x04, 0x11
        /*0026*/ 	.short	(.L_45 - .L_44)
	.align		4
.L_44:
        /*0028*/ 	.word	index@(_ZN2at6native60_GLOBAL__N__2075b504_27_DistributionCauchyKernel_cu_d62eea8743distribution_elementwise_grid_stride_kernelIdLi2EZNS0_9templates4cuda21uniform_and_transformIddPNS_17CUDAGeneratorImplEZZZNS4_13cauchy_kernelIS7_EEvRNS_18TensorIteratorBaseEddT_ENKUlvE_clEvENKUlvE_clEvEUldE_EEvSA_T1_T2_EUlP24curandStatePhilox4_32_10E_ZNS1_27distribution_nullary_kernelIdd7double2S7_SJ_SE_EEvSA_SG_RKT3_T4_EUlidE_EEvlNS_15PhiloxCudaStateESF_SG_)
        /*002c*/ 	.word	0x00000028


	//----- nvinfo : EIATTR_REGCOUNT
	.align		4
.L_45:
        /*0030*/ 	.byte	0x04, 0x2f
        /*0032*/ 	.short	(.L_47 - .L_46)
	.align		4
.L_46:
        /*0034*/ 	.word	index@(_ZN2at6native60_GLOBAL__N__2075b504_27_DistributionCauchyKernel_cu_d62eea8743distribution_elementwise_grid_stride_kernelIdLi2EZNS0_9templates4cuda21uniform_and_transformIddPNS_17CUDAGeneratorImplEZZZNS4_13cauchy_kernelIS7_EEvRNS_18TensorIteratorBaseEddT_ENKUlvE_clEvENKUlvE_clEvEUldE_EEvSA_T1_T2_EUlP24curandStatePhilox4_32_10E_ZNS1_27distribution_nullary_kernelIdd7double2S7_SJ_SE_EEvSA_SG_RKT3_T4_EUlidE0_EEvlNS_15PhiloxCudaStateESF_SG_)
        /*0038*/ 	.word	0x00000038


	//----- nvinfo : EIATTR_FRAME_SIZE
	.align		4
.L_47:
        /*003c*/ 	.byte	0x04, 0x11
        /*003e*/ 	.short	(.L_49 - .L_48)
	.align		4
.L_48:
        /*0040*/ 	.word	index@($_ZN2at6native60_GLOBAL__N__2075b504_27_DistributionCauchyKernel_cu_d62eea8743distribution_elementwise_grid_stride_kernelIdLi2EZNS0_9templates4cuda21uniform_and_transformIddPNS_17CUDAGeneratorImplEZZZNS4_13cauchy_kernelIS7_EEvRNS_18TensorIteratorBaseEddT_ENKUlvE_clEvENKUlvE_clEvEUldE_EEvSA_T1_T2_EUlP24curandStatePhilox4_32_10E_ZNS1_27distribution_nullary_kernelIdd7double2S7_SJ_SE_EEvSA_SG_RKT3_T4_EUlidE0_EEvlNS_15PhiloxCudaStateESF_SG_$__internal_trig_reduction_slowpathd)
        /*0044*/ 	.word	0x00000028


	//----- nvinfo : EIATTR_FRAME_SIZE
	.align		4
.L_49:
        /*0048*/ 	.byte	0x04, 0x11
        /*004a*/ 	.short	(.L_51 - .L_50)
	.align		4
.L_50:
        /*004c*/ 	.word	index@($__internal_14_$__cuda_sm20_div_s64)
        /*0050*/ 	.word	0x00000028


	//----- nvinfo : EIATTR_FRAME_SIZE
	.align		4
.L_51:
        /*0054*/ 	.byte	0x04, 0x11
        /*0056*/ 	.short	(.L_53 - .L_52)
	.align		4
.L_52:
        /*0058*/ 	.word	index@(_ZN2at6native60_GLOBAL__N__2075b504_27_DistributionCauchyKernel_cu_d62eea8743distribution_elementwise_grid_stride_kernelIdLi2EZNS0_9templates4cuda21uniform_and_transformIddPNS_17CUDAGeneratorImplEZZZNS4_13cauchy_kernelIS7_EEvRNS_18TensorIteratorBaseEddT_ENKUlvE_clEvENKUlvE_clEvEUldE_EEvSA_T1_T2_EUlP24curandStatePhilox4_32_10E_ZNS1_27distribution_nullary_kernelIdd7double2S7_SJ_SE_EEvSA_SG_RKT3_T4_EUlidE0_EEvlNS_15PhiloxCudaStateESF_SG_)
        /*005c*/ 	.word	0x00000028


	//----- nvinfo : EIATTR_REGCOUNT
	.align		4
.L_53:
        /*0060*/ 	.byte	0x04, 0x2f
        /*0062*/ 	.short	(.L_55 - .L_54)
	.align		4
.L_54:
        /*0064*/ 	.word	index@(_ZN2at6native60_GLOBAL__N__2075b504_27_DistributionCauchyKernel_cu_d62eea8743distribution_elementwise_grid_stride_kernelIdLi2EZNS0_9templates4cuda21uniform_and_transformIddPNS_17CUDAGeneratorImplEZZZNS4_13cauchy_kernelIS7_EEvRNS_18TensorIteratorBaseEddT_ENKUlvE_clEvENKUlvE_clEvEUldE_EEvSA_T1_T2_EUlP24curandStatePhilox4_32_10E0_ZNS1_27distribution_nullary_kernelIdd6float4S7_SJ_SE_EEvSA_SG_RKT3_T4_EUlidE_EEvlNS_15PhiloxCudaStateESF_SG_)
        /*0068*/ 	.word	0x00000036


	//----- nvinfo : EIATTR_FRAME_SIZE
	.align		4
.L_55:
        /*006c*/ 	.byte	0x04, 0x11
        /*006e*/ 	.short	(.L_57 - .L_56)
	.align		4
.L_56:
        /*0070*/ 	.word	index@($_ZN2at6native60_GLOBAL__N__2075b504_27_DistributionCauchyKernel_cu_d62eea8743distribution_elementwise_grid_stride_kernelIdLi2EZNS0_9templates4cuda21uniform_and_transformIddPNS_17CUDAGeneratorImplEZZZNS4_13cauchy_kernelIS7_EEvRNS_18TensorIteratorBaseEddT_ENKUlvE_clEvENKUlvE_clEvEUldE_EEvSA_T1_T2_EUlP24curandStatePhilox4_32_10E0_ZNS1_27distribution_nullary_kernelIdd6float4S7_SJ_SE_EEvSA_SG_RKT3_T4_EUlidE_EEvlNS_15PhiloxCudaStateESF_SG_$__internal_trig_reduction_slowpathd)
        /*0074*/ 	.word	0x00000028


	//----- nvinfo : EIATTR_FRAME_SIZE
	.align		4
.L_57:
        /*0078*/ 	.byte	0x04, 0x11
        /*007a*/ 	.short	(.L_59 - .L_58)
	.align		4
.L_58:
        /*007c*/ 	.word	index@($__internal_13_$__cuda_sm20_div_s64)
        /*0080*/ 	.word	0x00000028


	//----- nvinfo : EIATTR_FRAME_SIZE
	.align		4
.L_59:
        /*0084*/ 	.byte	0x04, 0x11
        /*0086*/ 	.short	(.L_61 - .L_60)
	.align		4
.L_60:
        /*0088*/ 	.word	index@(_ZN2at6native60_GLOBAL__N__2075b504_27_DistributionCauchyKernel_cu_d62eea8743distribution_elementwise_grid_stride_kernelIdLi2EZNS0_9templates4cuda21uniform_and_transformIddPNS_17CUDAGeneratorImplEZZZNS4_13cauchy_kernelIS7_EEvRNS_18TensorIteratorBaseEddT_ENKUlvE_clEvENKUlvE_clEvEUldE_EEvSA_T1_T2_EUlP24curandStatePhilox4_32_10E0_ZNS1_27distribution_nullary_kernelIdd6float4S7_SJ_SE_EEvSA_SG_RKT3_T4_EUlidE_EEvlNS_15PhiloxCudaStateESF_SG_)
        /*008c*/ 	.word	0x00000028


	//----- nvinfo : EIATTR_REGCOUNT
	.align		4
.L_61:
        /*0090*/ 	.byte	0x04, 0x2f
        /*0092*/ 	.short	(.L_63 - .L_62)
	.align		4
.L_62:
        /*0094*/ 	.word	index@(_ZN2at6native60_GLOBAL__N__2075b504_27_DistributionCauchyKernel_cu_d62eea8743distribution_elementwise_grid_stride_kernelIdLi2EZNS0_9templates4cuda21uniform_and_transformIddPNS_17CUDAGeneratorImplEZZZNS4_13cauchy_kernelIS7_EEvRNS_18TensorIteratorBaseEddT_ENKUlvE_clEvENKUlvE_clEvEUldE_EEvSA_T1_T2_EUlP24curandStatePhilox4_32_10E0_ZNS1_27distribution_nullary_kernelIdd6float4S7_SJ_SE_EEvSA_SG_RKT3_T4_EUlidE0_EEvlNS_15PhiloxCudaStateESF_SG_)
        /*0098*/ 	.word	0x00000038


	//----- nvinfo : EIATTR_FRAME_SIZE
	.align		4
.L_63:
        /*009c*/ 	.byte	0x04, 0x11
        /*009e*/ 	.short	(.L_65 - .L_64)
	.align		4
.L_64:
        /*00a0*/ 	.word	index@($_ZN2at6native60_GLOBAL__N__2075b504_27_DistributionCauchyKernel_cu_d62eea8743distribution_elementwise_grid_stride_kernelIdLi2EZNS0_9templates4cuda21uniform_and_transformIddPNS_17CUDAGeneratorImplEZZZNS4_13cauchy_kernelIS7_EEvRNS_18TensorIteratorBaseEddT_ENKUlvE_clEvENKUlvE_clEvEUldE_EEvSA_T1_T2_EUlP24curandStatePhilox4_32_10E0_ZNS1_27distribution_nullary_kernelIdd6float4S7_SJ_SE_EEvSA_SG_RKT3_T4_EUlidE0_EEvlNS_15PhiloxCudaStateESF_SG_$__internal_trig_reduction_slowpathd)
        /*00a4*/ 	.word	0x00000028


	//----- nvinfo : EIATTR_FRAME_SIZE
	.align		4
.L_65:
        /*00a8*/ 	.byte	0x04, 0x11
        /*00aa*/ 	.short	(.L_67 - .L_66)
	.align		4
.L_66:
        /*00ac*/ 	.word	index@($__internal_12_$__cuda_sm20_div_s64)
        /*00b0*/ 	.word	0x00000028


	//----- nvinfo : EIATTR_FRAME_SIZE
	.align		4
.L_67:
        /*00b4*/ 	.byte	0x04, 0x11
        /*00b6*/ 	.short	(.L_69 - .L_68)
	.align		4
.L_68:
        /*00b8*/ 	.word	index@(_ZN2at6native60_GLOBAL__N__2075b504_27_DistributionCauchyKernel_cu_d62eea8743distribution_elementwise_grid_stride_kernelIdLi2EZNS0_9templates4cuda21uniform_and_transformIddPNS_17CUDAGeneratorImplEZZZNS4_13cauchy_kernelIS7_EEvRNS_18TensorIteratorBaseEddT_ENKUlvE_clEvENKUlvE_clEvEUldE_EEvSA_T1_T2_EUlP24curandStatePhilox4_32_10E0_ZNS1_27distribution_nullary_kernelIdd6float4S7_SJ_SE_EEvSA_SG_RKT3_T4_EUlidE0_EEvlNS_15PhiloxCudaStateESF_SG_)
        /*00bc*/ 	.word	0x00000028


	//----- nvinfo : EIATTR_REGCOUNT
	.align		4
.L_69:
        /*00c0*/ 	.byte	0x04, 0x2f
        /*00c2*/ 	.short	(.L_71 - .L_70)
	.align		4
.L_70:
        /*00c4*/ 	.word	index@(_ZN2at6native60_GLOBAL__N__2075b504_27_DistributionCauchyKernel_cu_d62eea8743distribution_elementwise_grid_stride_kernelIfLi4EZNS0_9templates4cuda21uniform_and_transformIffPNS_17CUDAGeneratorImplEZZZNS4_13cauchy_kernelIS7_EEvRNS_18TensorIteratorBaseEddT_ENKUlvE_clEvENKUlvE0_clEvEUlfE_EEvSA_T1_T2_EUlP24curandStatePhilox4_32_10E_ZNS1_27distribution_nullary_kernelIff7double2S7_SJ_SE_EEvSA_SG_RKT3_T4_EUlifE_EEvlNS_15PhiloxCudaStateESF_SG_)
        /*00c8*/ 	.word	0x00000036


	//----- nvinfo : EIATTR_FRAME_SIZE
	.align		4
.L_71:
        /*00cc*/ 	.byte	0x04, 0x11
        /*00ce*/ 	.short	(.L_73 - .L_72)
	.align		4
.L_72:
        /*00d0*/ 	.word	index@($__internal_11_$__cuda_sm20_div_s64)
        /*00d4*/ 	.word	0x00000000


	//----- nvinfo : EIATTR_FRAME_SIZE
	.align		4
.L_73:
        /*00d8*/ 	.byte	0x04, 0x11
        /*00da*/ 	.short	(.L_75 - .L_74)
	.align		4
.L_74:
        /*00dc*/ 	.word	index@(_ZN2at6native60_GLOBAL__N__2075b504_27_DistributionCauchyKernel_cu_d62eea8743distribution_elementwise_grid_stride_kernelIfLi4EZNS0_9templates4cuda21uniform_and_transformIffPNS_17CUDAGeneratorImplEZZZNS4_13cauchy_kernelIS7_EEvRNS_18TensorIteratorBaseEddT_ENKUlvE_clEvENKUlvE0_clEvEUlfE_EEvSA_T1_T2_EUlP24curandStatePhilox4_32_10E_ZNS1_27distribution_nullary_kernelIff7double2S7_SJ_SE_EEvSA_SG_RKT3_T4_EUlifE_EEvlNS_15PhiloxCudaStateESF_SG_)
        /*00e0*/ 	.word	0x00000000


	//----- nvinfo : EIATTR_REGCOUNT
	.align		4
.L_75:
        /*00e4*/ 	.byte	0x04, 0x2f
        /*00e6*/ 	.short	(.L_77 - .L_76)
	.align		4
.L_76:
        /*00e8*/ 	.word	index@(_ZN2at6native60_GLOBAL__N__2075b504_27_DistributionCauchyKernel_cu_d62eea8743distribution_elementwise_grid_stride_kernelIfLi4EZNS0_9templates4cuda21uniform_and_transformIffPNS_17CUDAGeneratorImplEZZZNS4_13cauchy_kernelIS7_EEvRNS_18TensorIteratorBaseEddT_ENKUlvE_clEvENKUlvE0_clEvEUlfE_EEvSA_T1_T2_EUlP24curandStatePhilox4_32_10E_ZNS1_27distribution_nullary_kernelIff7double2S7_SJ_SE_EEvSA_SG_RKT3_T4_EUlifE0_EEvlNS_15PhiloxCudaStateESF_SG_)
        /*00ec*/ 	.word	0x0000002c


	//----- nvinfo : EIATTR_FRAME_SIZE
	.align		4
.L_77:
        /*00f0*/ 	.byte	0x04, 0x11
        /*00f2*/ 	.short	(.L_79 - .L_78)
	.align		4
.L_78:
        /*00f4*/ 	.word	index@($__internal_10_$__cuda_sm20_div_s64)
        /*00f8*/ 	.word	0x00000000


	//----- nvinfo : EIATTR_FRAME_SIZE
	.align		4
.L_79:
        /*00fc*/ 	.byte	0x04, 0x11
        /*00fe*/ 	.short	(.L_81 - .L_80)
	.align		4
.L_80:
        /*0100*/ 	.word	index@(_ZN2at6native60_GLOBAL__N__2075b504_27_DistributionCauchyKernel_cu_d62eea8743distribution_elementwise_grid_stride_kernelIfLi4EZNS0_9templates4cuda21uniform_and_transformIffPNS_17CUDAGeneratorImplEZZZNS4_13cauchy_kernelIS7_EEvRNS_18TensorIteratorBaseEddT_ENKUlvE_clEvENKUlvE0_clEvEUlfE_EEvSA_T1_T2_EUlP24curandStatePhilox4_32_10E_ZNS1_27distribution_nullary_kernelIff7double2S7_SJ_SE_EEvSA_SG_RKT3_T4_EUlifE0_EEvlNS_15PhiloxCudaStateESF_SG_)
        /*0104*/ 	.word	0x00000000


	//----- nvinfo : EIATTR_REGCOUNT
	.align		4
.L_81:
        /*0108*/ 	.byte	0x04, 0x2f
        /*010a*/ 	.short	(.L_83 - .L_82)
	.align		4
.L_82:
        /*010c*/ 	.word	index@(_ZN2at6native60_GLOBAL__N__2075b504_27_DistributionCauchyKernel_cu_d62eea8743distribution_elementwise_grid_stride_kernelIfLi4EZNS0_9templates4cuda21uniform_and_transformIffPNS_17CUDAGeneratorImplEZZZNS4_13cauchy_kernelIS7_EEvRNS_18TensorIteratorBaseEddT_ENKUlvE_clEvENKUlvE0_clEvEUlfE_EEvSA_T1_T2_EUlP24curandStatePhilox4_32_10E0_ZNS1_27distribution_nullary_kernelIff6float4S7_SJ_SE_EEvSA_SG_RKT3_T4_EUlifE_EEvlNS_15PhiloxCudaStateESF_SG_)
        /*0110*/ 	.word	0x00000036


	//----- nvinfo : EIATTR_FRAME_SIZE
	.align		4
.L_83:
        /*0114*/ 	.byte	0x04, 0x11
        /*0116*/ 	.short	(.L_85 - .L_84)
	.align		4
.L_84:
        /*0118*/ 	.word	index@($__internal_9_$__cuda_sm20_div_s64)
        /*011c*/ 	.word	0x00000000


	//----- nvinfo : EIATTR_FRAME_SIZE
	.align		4
.L_85:
        /*0120*/ 	.byte	0x04, 0x11
        /*0122*/ 	.short	(.L_87 - .L_86)
	.align		4
.L_86:
        /*0124*/ 	.word	index@(_ZN2at6native60_GLOBAL__N__2075b504_27_DistributionCauchyKernel_cu_d62eea8743distribution_elementwise_grid_stride_kernelIfLi4EZNS0_9templates4cuda21uniform_and_transformIffPNS_17CUDAGeneratorImplEZZZNS4_13cauchy_kernelIS7_EEvRNS_18TensorIteratorBaseEddT_ENKUlvE_clEvENKUlvE0_clEvEUlfE_EEvSA_T1_T2_EUlP24curandStatePhilox4_32_10E0_ZNS1_27distribution_nullary_kernelIff6float4S7_SJ_SE_EEvSA_SG_RKT3_T4_EUlifE_EEvlNS_15PhiloxCudaStateESF_SG_)
        /*0128*/ 	.word	0x00000000


	//----- nvinfo : EIATTR_REGCOUNT
	.align		4
.L_87:
        /*012c*/ 	.byte	0x04, 0x2f
        /*012e*/ 	.short	(.L_89 - .L_88)
	.align		4
.L_88:
        /*0130*/ 	.word	index@(_ZN2at6native60_GLOBAL__N__2075b504_27_DistributionCauchyKernel_cu_d62eea8743distribution_elementwise_grid_stride_kernelIfLi4EZNS0_9templates4cuda21uniform_and_transformIffPNS_17CUDAGeneratorImplEZZZNS4_13cauchy_kernelIS7_EEvRNS_18TensorIteratorBaseEddT_ENKUlvE_clEvENKUlvE0_clEvEUlfE_EEvSA_T1_T2_EUlP24curandStatePhilox4_32_10E0_ZNS1_27distribution_nullary_kernelIff6float4S7_SJ_SE_EEvSA_SG_RKT3_T4_EUlifE0_EEvlNS_15PhiloxCudaStateESF_SG_)
        /*0134*/ 	.word	0x0000002c


	//----- nvinfo : EIATTR_FRAME_SIZE
	.align		4
.L_89:
        /*0138*/ 	.byte	0x04, 0x11
        /*013a*/ 	.short	(.L_91 - .L_90)
	.align		4
.L_90:
        /*013c*/ 	.word	index@($__internal_8_$__cuda_sm20_div_s64)
        /*0140*/ 	.word	0x00000000


	//----- nvinfo : EIATTR_FRAME_SIZE
	.align		4
.L_91:
        /*0144*/ 	.byte	0x04, 0x11
        /*0146*/ 	.short	(.L_93 - .L_92)
	.align		4
.L_92:
        /*0148*/ 	.word	index@(_ZN2at6native60_GLOBAL__N__2075b504_27_DistributionCauchyKernel_cu_d62eea8743distribution_elementwise_grid_stride_kernelIfLi4EZNS0_9templates4cuda21uniform_and_transformIffPNS_17CUDAGeneratorImplEZZZNS4_13cauchy_kernelIS7_EEvRNS_18TensorIteratorBaseEddT_ENKUlvE_clEvENKUlvE0_clEvEUlfE_EEvSA_T1_T2_EUlP24curandStatePhilox4_32_10E0_ZNS1_27distribution_nullary_kernelIff6float4S7_SJ_SE_EEvSA_SG_RKT3_T4_EUlifE0_EEvlNS_15PhiloxCudaStateESF_SG_)
        /*014c*/ 	.word	0x00000000


	//----- nvinfo : EIATTR_REGCOUNT
	.align		4
.L_93:
        /*0150*/ 	.byte	0x04, 0x2f
        /*0152*/ 	.short	(.L_95 - .L_94)
	.align		4
.L_94:
        /*0154*/ 	.word	index@(_ZN2at6native60_GLOBAL__N__2075b504_27_DistributionCauchyKernel_cu_d62eea8743distribution_elementwise_grid_stride_kernelIfLi4EZNS0_9templates4cuda21uniform_and_transformIN3c104HalfEfPNS_17CUDAGeneratorImplEZZZNS4_13cauchy_kernelIS9_EEvRNS_18TensorIteratorBaseEddT_ENKUlvE_clEvENKUlvE1_clEvEUlfE_EEvSC_T1_T2_EUlP24curandStatePhilox4_32_10E_ZNS1_27distribution_nullary_kernelIS7_f7double2S9_SL_SG_EEvSC_SI_RKT3_T4_EUlifE_EEvlNS_15PhiloxCudaStateESH_SI_)
        /*0158*/ 	.word	0x00000034


	//----- nvinfo : EIATTR_FRAME_SIZE
	.align		4
.L_95:
        /*015c*/ 	.byte	0x04, 0x11
        /*015e*/ 	.short	(.L_97 - .L_96)
	.align		4
.L_96:
        /*0160*/ 	.word	index@($__internal_7_$__cuda_sm20_div_s64)
        /*0164*/ 	.word	0x00000000


	//----- nvinfo : EIATTR_FRAME_SIZE
	.align		4
.L_97:
        /*0168*/ 	.byte	0x04, 0x11
        /*016a*/ 	.short	(.L_99 - .L_98)
	.align		4
.L_98:
        /*016c*/ 	.word	index@(_ZN2at6native60_GLOBAL__N__2075b504_27_DistributionCauchyKernel_cu_d62eea8743distribution_elementwise_grid_stride_kernelIfLi4EZNS0_9templates4cuda21uniform_and_transformIN3c104HalfEfPNS_17CUDAGeneratorImplEZZZNS4_13cauchy_kernelIS9_EEvRNS_18TensorIteratorBaseEddT_ENKUlvE_clEvENKUlvE1_clEvEUlfE_EEvSC_T1_T2_EUlP24curandStatePhilox4_32_10E_ZNS1_27distribution_nullary_kernelIS7_f7double2S9_SL_SG_EEvSC_SI_RKT3_T4_EUlifE_EEvlNS_15PhiloxCudaStateESH_SI_)
        /*0170*/ 	.word	0x00000000


	//----- nvinfo : EIATTR_REGCOUNT
	.align		4
.L_99:
        /*0174*/ 	.byte	0x04, 0x2f
        /*0176*/ 	.short	(.L_101 - .L_100)
	.align		4
.L_100:
        /*0178*/ 	.word	index@(_ZN2at6native60_GLOBAL__N__2075b504_27_DistributionCauchyKernel_cu_d62eea8743distribution_elementwise_grid_stride_kernelIfLi4EZNS0_9templates4cuda21uniform_and_transformIN3c104HalfEfPNS_17CUDAGeneratorImplEZZZNS4_13cauchy_kernelIS9_EEvRNS_18TensorIteratorBaseEddT_ENKUlvE_clEvENKUlvE1_clEvEUlfE_EEvSC_T1_T2_EUlP24curandStatePhilox4_32_10E_ZNS1_27distribution_nullary_kernelIS7_f7double2S9_SL_SG_EEvSC_SI_RKT3_T4_EUlifE0_EEvlNS_15PhiloxCudaStateESH_SI_)
        /*017c*/ 	.word	0x0000002c


	//----- nvinfo : EIATTR_FRAME_SIZE
	.align		4
.L_101:
        /*0180*/ 	.byte	0x04, 0x11
        /*0182*/ 	.short	(.L_103 - .L_102)
	.align		4
.L_102:
        /*0184*/ 	.word	index@($__internal_6_$__cuda_sm20_div_s64)
        /*0188*/ 	.word	0x00000000


	//----- nvinfo : EIATTR_FRAME_SIZE
	.align		4
.L_103:
        /*018c*/ 	.byte	0x04, 0x11
        /*018e*/ 	.short	(.L_105 - .L_104)
	.align		4
.L_104:
        /*0190*/ 	.word	index@(_ZN2at6native60_GLOBAL__N__2075b504_27_DistributionCauchyKernel_cu_d62eea8743distribution_elementwise_grid_stride_kernelIfLi4EZNS0_9templates4cuda21uniform_and_transformIN3c104HalfEfPNS_17CUDAGeneratorImplEZZZNS4_13cauchy_kernelIS9_EEvRNS_18TensorIteratorBaseEddT_ENKUlvE_clEvENKUlvE1_clEvEUlfE_EEvSC_T1_T2_EUlP24curandStatePhilox4_32_10E_ZNS1_27distribution_nullary_kernelIS7_f7double2S9_SL_SG_EEvSC_SI_RKT3_T4_EUlifE0_EEvlNS_15PhiloxCudaStateESH_SI_)
        /*0194*/ 	.word	0x00000000


	//----- nvinfo : EIATTR_REGCOUNT
	.align		4
.L_105:
        /*0198*/ 	.byte	0x04, 0x2f
        /*019a*/ 	.short	(.L_107 - .L_106)
	.align		4
.L_106:
        /*019c*/ 	.word	index@(_ZN2at6native60_GLOBAL__N__2075b504_27_DistributionCauchyKernel_cu_d62eea8743distribution_elementwise_grid_stride_kernelIfLi4EZNS0_9templates4cuda21uniform_and_transformIN3c104HalfEfPNS_17CUDAGeneratorImplEZZZNS4_13cauchy_kernelIS9_EEvRNS_18TensorIteratorBaseEddT_ENKUlvE_clEvENKUlvE1_clEvEUlfE_EEvSC_T1_T2_EUlP24curandStatePhilox4_32_10E0_ZNS1_27distribution_nullary_kernelIS7_f6float4S9_SL_SG_EEvSC_SI_RKT3_T4_EUlifE_EEvlNS_15PhiloxCudaStateESH_SI_)
        /*01a0*/ 	.word	0x00000034


	//----- nvinfo : EIATTR_FRAME_SIZE
	.align		4
.L_107:
        /*01a4*/ 	.byte	0x04, 0x11
        /*01a6*/ 	.short	(.L_109 - .L_108)
	.align		4
.L_108:
        /*01a8*/ 	.word	index@($__internal_5_$__cuda_sm20_div_s64)
        /*01ac*/ 	.word	0x00000000


	//----- nvinfo : EIATTR_FRAME_SIZE
	.align		4
.L_109:
        /*01b0*/ 	.byte	0x04, 0x11
        /*01b2*/ 	.short	(.L_111 - .L_110)
	.align		4
.L_110:
        /*01b4*/ 	.word	index@(_ZN2at6native60_GLOBAL__N__2075b504_27_DistributionCauchyKernel_cu_d62eea8743distribution_elementwise_grid_stride_kernelIfLi4EZNS0_9templates4cuda21uniform_and_transformIN3c104HalfEfPNS_17CUDAGeneratorImplEZZZNS4_13cauchy_kernelIS9_EEvRNS_18TensorIteratorBaseEddT_ENKUlvE_clEvENKUlvE1_clEvEUlfE_EEvSC_T1_T2_EUlP24curandStatePhilox4_32_10E0_ZNS1_27distribution_nullary_kernelIS7_f6float4S9_SL_SG_EEvSC_SI_RKT3_T4_EUlifE_EEvlNS_15PhiloxCudaStateESH_SI_)
        /*01b8*/ 	.word	0x00000000


	//----- nvinfo : EIATTR_REGCOUNT
	.align		4
.L_111:
        /*01bc*/ 	.byte	0x04, 0x2f
        /*01be*/ 	.short	(.L_113 - .L_112)
	.align		4
.L_112:
        /*01c0*/ 	.word	index@(_ZN2at6native60_GLOBAL__N__2075b504_27_DistributionCauchyKernel_cu_d62eea8743distribution_elementwise_grid_stride_kernelIfLi4EZNS0_9templates4cuda21uniform_and_transformIN3c104HalfEfPNS_17CUDAGeneratorImplEZZZNS4_13cauchy_kernelIS9_EEvRNS_18TensorIteratorBaseEddT_ENKUlvE_clEvENKUlvE1_clEvEUlfE_EEvSC_T1_T2_EUlP24curandStatePhilox4_32_10E0_ZNS1_27distribution_nullary_kernelIS7_f6float4S9_SL_SG_EEvSC_SI_RKT3_T4_EUlifE0_EEvlNS_15PhiloxCudaStateESH_SI_)
        /*01c4*/ 	.word	0x0000002c


	//----- nvinfo : EIATTR_FRAME_SIZE
	.align		4
.L_113:
        /*01c8*/ 	.byte	0x04, 0x11
        /*01ca*/ 	.short	(.L_115 - .L_114)
	.align		4
.L_114:
        /*01cc*/ 	.word	index@($__internal_4_$__cuda_sm20_div_s64)
        /*01d0*/ 	.word	0x00000000


	//----- nvinfo : EIATTR_FRAME_SIZE
	.align		4
.L_115:
        /*01d4*/ 	.byte	0x04, 0x11
        /*01d6*/ 	.short	(.L_117 - .L_116)
	.align		4
.L_116:
        /*01d8*/ 	.word	index@(_ZN2at6native60_GLOBAL__N__2075b504_27_DistributionCauchyKernel_cu_d62eea8743distribution_elementwise_grid_stride_kernelIfLi4EZNS0_9templates4cuda21uniform_and_transformIN3c104HalfEfPNS_17CUDAGeneratorImplEZZZNS4_13cauchy_kernelIS9_EEvRNS_18TensorIteratorBaseEddT_ENKUlvE_clEvENKUlvE1_clEvEUlfE_EEvSC_T1_T2_EUlP24curandStatePhilox4_32_10E0_ZNS1_27distribution_nullary_kernelIS7_f6float4S9_SL_SG_EEvSC_SI_RKT3_T4_EUlifE0_EEvlNS_15PhiloxCudaStateESH_SI_)
        /*01dc*/ 	.word	0x00000000


	//----- nvinfo : EIATTR_REGCOUNT
	.align		4
.L_117:
        /*01e0*/ 	.byte	0x04, 0x2f
        /*01e2*/ 	.short	(.L_119 - .L_118)
	.align		4
.L_118:
        /*01e4*/ 	.word	index@(_ZN2at6native60_GLOBAL__N__2075b504_27_DistributionCauchyKernel_cu_d62eea8743distribution_elementwise_grid_stride_kernelIfLi4EZNS0_9templates4cuda21uniform_and_transformIN3c108BFloat16EfPNS_17CUDAGeneratorImplEZZZNS4_13cauchy_kernelIS9_EEvRNS_18TensorIteratorBaseEddT_ENKUlvE_clEvENKUlvE2_clEvEUlfE_EEvSC_T1_T2_EUlP24curandStatePhilox4_32_10E_ZNS1_27distribution_nullary_kernelIS7_f7double2S9_SL_SG_EEvSC_SI_RKT3_T4_EUlifE_EEvlNS_15PhiloxCudaStateESH_SI_)
        /*01e8*/ 	.word	0x00000034


	//----- nvinfo : EIATTR_FRAME_SIZE
	.align		4
.L_119:
        /*01ec*/ 	.byte	0x04, 0x11
        /*01ee*/ 	.short	(.L_121 - .L_120)
	.align		4
.L_120:
        /*01f0*/ 	.word	index@($__internal_3_$__cuda_sm20_div_s64)
        /*01f4*/ 	.word	0x00000000


	//----- nvinfo : EIATTR_FRAME_SIZE
	.align		4
.L_121:
        /*01f8*/ 	.byte	0x04, 0x11
        /*01fa*/ 	.short	(.L_123 - .L_122)
	.align		4
.L_122:
        /*01fc*/ 	.word	index@(_ZN2at6native60_GLOBAL__N__2075b504_27_DistributionCauchyKernel_cu_d62eea8743distribution_elementwise_grid_stride_kernelIfLi4EZNS0_9templates4cuda21uniform_and_transformIN3c108BFloat16EfPNS_17CUDAGeneratorImplEZZZNS4_13cauchy_kernelIS9_EEvRNS_18TensorIteratorBaseEddT_ENKUlvE_clEvENKUlvE2_clEvEUlfE_EEvSC_T1_T2_EUlP24curandStatePhilox4_32_10E_ZNS1_27distribution_nullary_kernelIS7_f7double2S9_SL_SG_EEvSC_SI_RKT3_T4_EUlifE_EEvlNS_15PhiloxCudaStateESH_SI_)
        /*0200*/ 	.word	0x00000000


	//----- nvinfo : EIATTR_REGCOUNT
	.align		4
.L_123:
        /*0204*/ 	.byte	0x04, 0x2f
        /*0206*/ 	.short	(.L_125 - .L_124)
	.align		4
.L_124:
        /*0208*/ 	.word	index@(_ZN2at6native60_GLOBAL__N__2075b504_27_DistributionCauchyKernel_cu_d62eea8743distribution_elementwise_grid_stride_kernelIfLi4EZNS0_9templates4cuda21uniform_and_transformIN3c108BFloat16EfPNS_17CUDAGeneratorImplEZZZNS4_13cauchy_kernelIS9_EEvRNS_18TensorIteratorBaseEddT_ENKUlvE_clEvENKUlvE2_clEvEUlfE_EEvSC_T1_T2_EUlP24curandStatePhilox4_32_10E_ZNS1_27distribution_nullary_kernelIS7_f7double2S9_SL_SG_EEvSC_SI_RKT3_T4_EUlifE0_EEvlNS_15PhiloxCudaStateESH_SI_)
        /*020c*/ 	.word	0x0000002c


	//----- nvinfo : EIATTR_FRAME_SIZE
	.align		4
.L_125:
        /*0210*/ 	.byte	0x04, 0x11
        /*0212*/ 	.short	(.L_127 - .L_126)
	.align		4
.L_126:
        /*0214*/ 	.word	index@($__internal_2_$__cuda_sm20_div_s64)
        /*0218*/ 	.word	0x00000000


	//----- nvinfo : EIATTR_FRAME_SIZE
	.align		4
.L_127:
        /*021c*/ 	.byte	0x04, 0x11
        /*021e*/ 	.short	(.L_129 - .L_128)
	.align		4
.L_128:
        /*0220*/ 	.word	index@(_ZN2at6native60_GLOBAL__N__2075b504_27_DistributionCauchyKernel_cu_d62eea8743distribution_elementwise_grid_stride_kernelIfLi4EZNS0_9templates4cuda21uniform_and_transformIN3c108BFloat16EfPNS_17CUDAGeneratorImplEZZZNS4_13cauchy_kernelIS9_EEvRNS_18TensorIteratorBaseEddT_ENKUlvE_clEvENKUlvE2_clEvEUlfE_EEvSC_T1_T2_EUlP24curandStatePhilox4_32_10E_ZNS1_27distribution_nullary_kernelIS7_f7double2S9_SL_SG_EEvSC_SI_RKT3_T4_EUlifE0_EEvlNS_15PhiloxCudaStateESH_SI_)
        /*0224*/ 	.word	0x00000000


	//----- nvinfo : EIATTR_REGCOUNT
	.align		4
.L_129:
        /*0228*/ 	.byte	0x04, 0x2f
        /*022a*/ 	.short	(.L_131 - .L_130)
	.align		4
.L_130:
        /*022c*/ 	.word	index@(_ZN2at6native60_GLOBAL__N__2075b504_27_DistributionCauchyKernel_cu_d62eea8743distribution_elementwise_grid_stride_kernelIfLi4EZNS0_9templates4cuda21uniform_and_transformIN3c108BFloat16EfPNS_17CUDAGeneratorImplEZZZNS4_13cauchy_kernelIS9_EEvRNS_18TensorIteratorBaseEddT_ENKUlvE_clEvENKUlvE2_clEvEUlfE_EEvSC_T1_T2_EUlP24curandStatePhilox4_32_10E0_ZNS1_27distribution_nullary_kernelIS7_f6float4S9_SL_SG_EEvSC_SI_RKT3_T4_EUlifE_EEvlNS_15PhiloxCudaStateESH_SI_)
        /*0230*/ 	.word	0x00000034


	//----- nvinfo : EIATTR_FRAME_SIZE
	.align		4
.L_131:
        /*0234*/ 	.byte	0x04, 0x11
        /*0236*/ 	.short	(.L_133 - .L_132)
	.align		4
.L_132:
        /*0238*/ 	.word	index@($__internal_1_$__cuda_sm20_div_s64)
        /*023c*/ 	.word	0x00000000


	//----- nvinfo : EIATTR_FRAME_SIZE
	.align		4
.L_133:
        /*0240*/ 	.byte	0x04, 0x11
        /*0242*/ 	.short	(.L_135 - .L_134)
	.align		4
.L_134:
        /*0244*/ 	.word	index@(_ZN2at6native60_GLOBAL__N__2075b504_27_DistributionCauchyKernel_cu_d62eea8743distribution_elementwise_grid_stride_kernelIfLi4EZNS0_9templates4cuda21uniform_and_transformIN3c108BFloat16EfPNS_17CUDAGeneratorImplEZZZNS4_13cauchy_kernelIS9_EEvRNS_18TensorIteratorBaseEddT_ENKUlvE_clEvENKUlvE2_clEvEUlfE_EEvSC_T1_T2_EUlP24curandStatePhilox4_32_10E0_ZNS1_27distribution_nullary_kernelIS7_f6float4S9_SL_SG_EEvSC_SI_RKT3_T4_EUlifE_EEvlNS_15PhiloxCudaStateESH_SI_)
        /*0248*/ 	.word	0x00000000


	//----- nvinfo : EIATTR_REGCOUNT
	.align		4
.L_135:
        /*024c*/ 	.byte	0x04, 0x2f
        /*024e*/ 	.short	(.L_137 - .L_136)
	.align		4
.L_136:
        /*0250*/ 	.word	index@(_ZN2at6native60_GLOBAL__N__2075b504_27_DistributionCauchyKernel_cu_d62eea8743distribution_elementwise_grid_stride_kernelIfLi4EZNS0_9templates4cuda21uniform_and_transformIN3c108BFloat16EfPNS_17CUDAGeneratorImplEZZZNS4_13cauchy_kernelIS9_EEvRNS_18TensorIteratorBaseEddT_ENKUlvE_clEvENKUlvE2_clEvEUlfE_EEvSC_T1_T2_EUlP24curandStatePhilox4_32_10E0_ZNS1_27distribution_nullary_kernelIS7_f6float4S9_SL_SG_EEvSC_SI_RKT3_T4_EUlifE0_EEvlNS_15PhiloxCudaStateESH_SI_)
        /*0254*/ 	.word	0x0000002c


	//----- nvinfo : EIATTR_FRAME_SIZE
	.align		4
.L_137:
        /*0258*/ 	.byte	0x04, 0x11
        /*025a*/ 	.short	(.L_139 - .L_138)
	.align		4
.L_138:
        /*025c*/ 	.word	index@($__internal_0_$__cuda_sm20_div_s64)
        /*0260*/ 	.word	0x00000000


	//----- nvinfo : EIATTR_FRAME_SIZE
	.align		4
.L_139:
        /*0264*/ 	.byte	0x04, 0x11
        /*0266*/ 	.short	(.L_141 - .L_140)
	.align		4
.L_140:
        /*0268*/ 	.word	index@(_ZN2at6native60_GLOBAL__N__2075b504_27_DistributionCauchyKernel_cu_d62eea8743distribution_elementwise_grid_stride_kernelIfLi4EZNS0_9templates4cuda21uniform_and_transformIN3c108BFloat16EfPNS_17CUDAGeneratorImplEZZZNS4_13cauchy_kernelIS9_EEvRNS_18TensorIteratorBaseEddT_ENKUlvE_clEvENKUlvE2_clEvEUlfE_EEvSC_T1_T2_EUlP24curandStatePhilox4_32_10E0_ZNS1_27distribution_nullary_kernelIS7_f6float4S9_SL_SG_EEvSC_SI_RKT3_T4_EUlifE0_EEvlNS_15PhiloxCudaStateESH_SI_)
        /*026c*/ 	.word	0x00000000


	//----- nvinfo : EIATTR_MIN_STACK_SIZE
	.align		4
.L_141:
        /*0270*/ 	.byte	0x04, 0x12
        /*0272*/ 	.short	(.L_143 - .L_142)
	.align		4
.L_142:
        /*0274*/ 	.word	index@(_ZN2at6native60_GLOBAL__N__2075b504_27_DistributionCauchyKernel_cu_d62eea8743distribution_elementwise_grid_stride_kernelIfLi4EZNS0_9templates4cuda21uniform_and_transformIN3c108BFloat16EfPNS_17CUDAGeneratorImplEZZZNS4_13cauchy_kernelIS9_EEvRNS_18TensorIteratorBaseEddT_ENKUlvE_clEvENKUlvE2_clEvEUlfE_EEvSC_T1_T2_EUlP24curandStatePhilox4_32_10E0_ZNS1_27distribution_nullary_kernelIS7_f6float4S9_SL_SG_EEvSC_SI_RKT3_T4_EUlifE0_EEvlNS_15PhiloxCudaStateESH_SI_)
        /*0278*/ 	.word	0x00000000


	//----- nvinfo : EIATTR_MIN_STACK_SIZE
	.align		4
.L_143:
        /*027c*/ 	.byte	0x04, 0x12
        /*027e*/ 	.short	(.L_145 - .L_144)
	.align		4
.L_144:
        /*0280*/ 	.word	index@(_ZN2at6native60_GLOBAL__N__2075b504_27_DistributionCauchyKernel_cu_d62eea8743distribution_elementwise_grid_stride_kernelIfLi4EZNS0_9templates4cuda21uniform_and_transformIN3c108BFloat16EfPNS_17CUDAGeneratorImplEZZZNS4_13cauchy_kernelIS9_EEvRNS_18TensorIteratorBaseEddT_ENKUlvE_clEvENKUlvE2_clEvEUlfE_EEvSC_T1_T2_EUlP24curandStatePhilox4_32_10E0_ZNS1_27distribution_nullary_kernelIS7_f6float4S9_SL_SG_EEvSC_SI_RKT3_T4_EUlifE_EEvlNS_15PhiloxCudaStateESH_SI_)
        /*0284*/ 	.word	0x00000000


	//----- nvinfo : EIATTR_MIN_STACK_SIZE
	.align		4
.L_145:
        /*0288*/ 	.byte	0x04, 0x12
        /*028a*/ 	.short	(.L_147 - .L_146)
	.align		4
.L_146:
        /*028c*/ 	.word	index@(_ZN2at6native60_GLOBAL__N__2075b504_27_DistributionCauchyKernel_cu_d62eea8743distribution_elementwise_grid_stride_kernelIfLi4EZNS0_9templates4cuda21uniform_and_transformIN3c108BFloat16EfPNS_17CUDAGeneratorImplEZZZNS4_13cauchy_kernelIS9_EEvRNS_18TensorIteratorBaseEddT_ENKUlvE_clEvENKUlvE2_clEvEUlfE_EEvSC_T1_T2_EUlP24curandStatePhilox4_32_10E_ZNS1_27distribution_nullary_kernelIS7_f7double2S9_SL_SG_EEvSC_SI_RKT3_T4_EUlifE0_EEvlNS_15PhiloxCudaStateESH_SI_)
        /*0290*/ 	.word	0x00000000


	//----- nvinfo : EIATTR_MIN_STACK_SIZE
	.align		4
.L_147:
        /*0294*/ 	.byte	0x04, 0x12
        /*0296*/ 	.short	(.L_149 - .L_148)
	.align		4
.L_148:
        /*0298*/ 	.word	index@(_ZN2at6native60_GLOBAL__N__2075b504_27_DistributionCauchyKernel_cu_d62eea8743distribution_elementwise_grid_stride_kernelIfLi4EZNS0_9templates4cuda21uniform_and_transformIN3c108BFloat16EfPNS_17CUDAGeneratorImplEZZZNS4_13cauchy_kernelIS9_EEvRNS_18TensorIteratorBaseEddT_ENKUlvE_clEvENKUlvE2_clEvEUlfE_EEvSC_T1_T2_EUlP24curandStatePhilox4_32_10E_ZNS1_27distribution_nullary_kernelIS7_f7double2S9_SL_SG_EEvSC_SI_RKT3_T4_EUlifE_EEvlNS_15PhiloxCudaStateESH_SI_)
        /*029c*/ 	.word	0x00000000


	//----- nvinfo : EIATTR_MIN_STACK_SIZE
	.align		4
.L_149:
        /*02a0*/ 	.byte	0x04, 0x12
        /*02a2*/ 	.short	(.L_151 - .L_150)
	.align		4
.L_150:
        /*02a4*/ 	.word	index@(_ZN2at6native60_GLOBAL__N__2075b504_27_DistributionCauchyKernel_cu_d62eea8743distribution_elementwise_grid_stride_kernelIfLi4EZNS0_9templates4cuda21uniform_and_transformIN3c104HalfEfPNS_17CUDAGeneratorImplEZZZNS4_13cauchy_kernelIS9_EEvRNS_18TensorIteratorBaseEddT_ENKUlvE_clEvENKUlvE1_clEvEUlfE_EEvSC_T1_T2_EUlP24curandStatePhilox4_32_10E0_ZNS1_27distribution_nullary_kernelIS7_f6float4S9_SL_SG_EEvSC_SI_RKT3_T4_EUlifE0_EEvlNS_15PhiloxCudaStateESH_SI_)
        /*02a8*/ 	.word	0x00000000


	//----- nvinfo : EIATTR_MIN_STACK_SIZE
	.align		4
.L_151:
        /*02ac*/ 	.byte	0x04, 0x12
        /*02ae*/ 	.short	(.L_153 - .L_152)
	.align		4
.L_152:
        /*02b0*/ 	.word	index@(_ZN2at6native60_GLOBAL__N__2075b504_27_DistributionCauchyKernel_cu_d62eea8743distribution_elementwise_grid_stride_kernelIfLi4EZNS0_9templates4cuda21uniform_and_transformIN3c104HalfEfPNS_17CUDAGeneratorImplEZZZNS4_13cauchy_kernelIS9_EEvRNS_18TensorIteratorBaseEddT_ENKUlvE_clEvENKUlvE1_clEvEUlfE_EEvSC_T1_T2_EUlP24curandStatePhilox4_32_10E0_ZNS1_27distribution_nullary_kernelIS7_f6float4S9_SL_SG_EEvSC_SI_RKT3_T4_EUlifE_EEvlNS_15PhiloxCudaStateESH_SI_)
        /*02b4*/ 	.word	0x00000000


	//----- nvinfo : EIATTR_MIN_STACK_SIZE
	.align		4
.L_153:
        /*02b8*/ 	.byte	0x04, 0x12
        /*02ba*/ 	.short	(.L_155 - .L_154)
	.align		4
.L_154:
        /*02bc*/ 	.word	index@(_ZN2at6native60_GLOBAL__N__2075b504_27_DistributionCauchyKernel_cu_d62eea8743distribution_elementwise_grid_stride_kernelIfLi4EZNS0_9templates4cuda21uniform_and_transformIN3c104HalfEfPNS_17CUDAGeneratorImplEZZZNS4_13cauchy_kernelIS9_EEvRNS_18TensorIteratorBaseEddT_ENKUlvE_clEvENKUlvE1_clEvEUlfE_EEvSC_T1_T2_EUlP24curandStatePhilox4_32_10E_ZNS1_27distribution_nullary_kernelIS7_f7double2S9_SL_SG_EEvSC_SI_RKT3_T4_EUlifE0_EEvlNS_15PhiloxCudaStateESH_SI_)
        /*02c0*/ 	.word	0x00000000


	//----- nvinfo : EIATTR_MIN_STACK_SIZE
	.align		4
.L_155:
        /*02c4*/ 	.byte	0x04, 0x12
        /*02c6*/ 	.short	(.L_157 - .L_156)
	.align		4
.L_156:
        /*02c8*/ 	.word	index@(_ZN2at6native60_GLOBAL__N__2075b504_27_DistributionCauchyKernel_cu_d62eea8743distribution_elementwise_grid_stride_kernelIfLi4EZNS0_9templates4cuda21uniform_and_transformIN3c104HalfEfPNS_17CUDAGeneratorImplEZZZNS4_13cauchy_kernelIS9_EEvRNS_18TensorIteratorBaseEddT_ENKUlvE_clEvENKUlvE1_clEvEUlfE_EEvSC_T1_T2_EUlP24curandStatePhilox4_32_10E_ZNS1_27distribution_nullary_kernelIS7_f7double2S9_SL_SG_EEvSC_SI_RKT3_T4_EUlifE_EEvlNS_15PhiloxCudaStateESH_SI_)
        /*02cc*/ 	.word	0x00000000


	//----- nvinfo : EIATTR_MIN_STACK_SIZE
	.align		4
.L_157:
        /*02d0*/ 	.byte	0x04, 0x12
        /*02d2*/ 	.short	(.L_159 - .L_158)
	.align		4
.L_158:
        /*02d4*/ 	.word	index@(_ZN2at6native60_GLOBAL__N__2075b504_27_DistributionCauchyKernel_cu_d62eea8743distribution_elementwise_grid_stride_kernelIfLi4EZNS0_9templates4cuda21uniform_and_transformIffPNS_17CUDAGeneratorImplEZZZNS4_13cauchy_kernelIS7_EEvRNS_18TensorIteratorBaseEddT_ENKUlvE_clEvENKUlvE0_clEvEUlfE_EEvSA_T1_T2_EUlP24curandStatePhilox4_32_10E0_ZNS1_27distribution_nullary_kernelIff6float4S7_SJ_SE_EEvSA_SG_RKT3_T4_EUlifE0_EEvlNS_15PhiloxCudaStateESF_SG_)
        /*02d8*/ 	.word	0x00000000


	//----- nvinfo : EIATTR_MIN_STACK_SIZE
	.align		4
.L_159:
        /*02dc*/ 	.byte	0x04, 0x12
        /*02de*/ 	.short	(.L_161 - .L_160)
	.align		4
.L_160:
        /*02e0*/ 	.word	index@(_ZN2at6native60_GLOBAL__N__2075b504_27_DistributionCauchyKernel_cu_d62eea8743distribution_elementwise_grid_stride_kernelIfLi4EZNS0_9templates4cuda21uniform_and_transformIffPNS_17CUDAGeneratorImplEZZZNS4_13cauchy_kernelIS7_EEvRNS_18TensorIteratorBaseEddT_ENKUlvE_clEvENKUlvE0_clEvEUlfE_EEvSA_T1_T2_EUlP24curandStatePhilox4_32_10E0_ZNS1_27distribution_nullary_kernelIff6float4S7_SJ_SE_EEvSA_SG_RKT3_T4_EUlifE_EEvlNS_15PhiloxCudaStateESF_SG_)
        /*02e4*/ 	.word	0x00000000


	//----- nvinfo : EIATTR_MIN_STACK_SIZE
	.align		4
.L_161:
        /*02e8*/ 	.byte	0x04, 0x12
        /*02ea*/ 	.short	(.L_163 - .L_162)
	.align		4
.L_162:
        /*02ec*/ 	.word	index@(_ZN2at6native60_GLOBAL__N__2075b504_27_DistributionCauchyKernel_cu_d62eea8743distribution_elementwise_grid_stride_kernelIfLi4EZNS0_9templates4cuda21uniform_and_transformIffPNS_17CUDAGeneratorImplEZZZNS4_13cauchy_kernelIS7_EEvRNS_18TensorIteratorBaseEddT_ENKUlvE_clEvENKUlvE0_clEvEUlfE_EEvSA_T1_T2_EUlP24curandStatePhilox4_32_10E_ZNS1_27distribution_nullary_kernelIff7double2S7_SJ_SE_EEvSA_SG_RKT3_T4_EUlifE0_EEvlNS_15PhiloxCudaStateESF_SG_)
        /*02f0*/ 	.word	0x00000000


	//----- nvinfo : EIATTR_MIN_STACK_SIZE
	.align		4
.L_163:
        /*02f4*/ 	.byte	0x04, 0x12
        /*02f6*/ 	.short	(.L_165 - .L_164)
	.align		4
.L_164:
        /*02f8*/ 	.word	index@(_ZN2at6native60_GLOBAL__N__2075b504_27_DistributionCauchyKernel_cu_d62eea8743distribution_elementwise_grid_stride_kernelIfLi4EZNS0_9templates4cuda21uniform_and_transformIffPNS_17CUDAGeneratorImplEZZZNS4_13cauchy_kernelIS7_EEvRNS_18TensorIteratorBaseEddT_ENKUlvE_clEvENKUlvE0_clEvEUlfE_EEvSA_T1_T2_EUlP24curandStatePhilox4_32_10E_ZNS1_27distribution_nullary_kernelIff7double2S7_SJ_SE_EEvSA_SG_RKT3_T4_EUlifE_EEvlNS_15PhiloxCudaStateESF_SG_)
        /*02fc*/ 	.word	0x00000000


	//----- nvinfo : EIATTR_MIN_STACK_SIZE
	.align		4
.L_165:
        /*0300*/ 	.byte	0x04, 0x12
        /*0302*/ 	.short	(.L_167 - .L_166)
	.align		4
.L_166:
        /*0304*/ 	.word	index@(_ZN2at6native60_GLOBAL__N__2075b504_27_DistributionCauchyKernel_cu_d62eea8743distribution_elementwise_grid_stride_kernelIdLi2EZNS0_9templates4cuda21uniform_and_transformIddPNS_17CUDAGeneratorImplEZZZNS4_13cauchy_kernelIS7_EEvRNS_18TensorIteratorBaseEddT_ENKUlvE_clEvENKUlvE_clEvEUldE_EEvSA_T1_T2_EUlP24curandStatePhilox4_32_10E0_ZNS1_27distribution_nullary_kernelIdd6float4S7_SJ_SE_EEvSA_SG_RKT3_T4_EUlidE0_EEvlNS_15PhiloxCudaStateESF_SG_)
        /*0308*/ 	.word	0x00000028


	//----- nvinfo : EIATTR_MIN_STACK_SIZE
	.align		4
.L_167:
        /*030c*/ 	.byte	0x04, 0x12
        /*030e*/ 	.short	(.L_169 - .L_168)
	.align		4
.L_168:
        /*0310*/ 	.word	index@(_ZN2at6native60_GLOBAL__N__2075b504_27_DistributionCauchyKernel_cu_d62eea8743distribution_elementwise_grid_stride_kernelIdLi2EZNS0_9templates4cuda21uniform_and_transformIddPNS_17CUDAGeneratorImplEZZZNS4_13cauchy_kernelIS7_EEvRNS_18TensorIteratorBaseEddT_ENKUlvE_clEvENKUlvE_clEvEUldE_EEvSA_T1_T2_EUlP24curandStatePhilox4_32_10E0_ZNS1_27distribution_nullary_kernelIdd6float4S7_SJ_SE_EEvSA_SG_RKT3_T4_EUlidE_EEvlNS_15PhiloxCudaStateESF_SG_)
        /*0314*/ 	.word	0x00000028


	//----- nvinfo : EIATTR_MIN_STACK_SIZE
	.align		4
.L_169:
        /*0318*/ 	.byte	0x04, 0x12
        /*031a*/ 	.short	(.L_171 - .L_170)
	.align		4
.L_170:
        /*031c*/ 	.word	index@(_ZN2at6native60_GLOBAL__N__2075b504_27_DistributionCauchyKernel_cu_d62eea8743distribution_elementwise_grid_stride_kernelIdLi2EZNS0_9templates4cuda21uniform_and_transformIddPNS_17CUDAGeneratorImplEZZZNS4_13cauchy_kernelIS7_EEvRNS_18TensorIteratorBaseEddT_ENKUlvE_clEvENKUlvE_clEvEUldE_EEvSA_T1_T2_EUlP24curandStatePhilox4_32_10E_ZNS1_27distribution_nullary_kernelIdd7double2S7_SJ_SE_EEvSA_SG_RKT3_T4_EUlidE0_EEvlNS_15PhiloxCudaStateESF_SG_)
        /*0320*/ 	.word	0x00000028


	//----- nvinfo : EIATTR_MIN_STACK_SIZE
	.align		4
.L_171:
        /*0324*/ 	.byte	0x04, 0x12
        /*0326*/ 	.short	(.L_173 - .L_172)
	.align		4
.L_172:
        /*0328*/ 	.word	index@(_ZN2at6native60_GLOBAL__N__2075b504_27_DistributionCauchyKernel_cu_d62eea8743distribution_elementwise_grid_stride_kernelIdLi2EZNS0_9templates4cuda21uniform_and_transformIddPNS_17CUDAGeneratorImplEZZZNS4_13cauchy_kernelIS7_EEvRNS_18TensorIteratorBaseEddT_ENKUlvE_clEvENKUlvE_clEvEUldE_EEvSA_T1_T2_EUlP24curandStatePhilox4_32_10E_ZNS1_27distribution_nullary_kernelIdd7double2S7_SJ_SE_EEvSA_SG_RKT3_T4_EUlidE_EEvlNS_15PhiloxCudaStateESF_SG_)
        /*032c*/ 	.word	0x00000028
.L_173:


//--------------------- .nv.compat                --------------------------
	.section	.nv.compat,"",@"SHT_CUDA_COMPAT_INFO"
	.align	4
        /*0000*/ 	.byte	0x02, 0x09, 0x01, 0x00, 0x02, 0x02, 0x01, 0x00, 0x02, 0x05, 0x05, 0x00, 0x03, 0x07, 0x01, 0x01
        /*0010*/ 	.byte	0x02, 0x03, 0x00, 0x00, 0x02, 0x06, 0x01, 0x00, 0x04, 0x0b, 0x08, 0x00, 0x00, 0x00, 0x00, 0x00
        /*0020*/ 	.byte	0x00, 0x00, 0x00, 0x00


//--------------------- .nv.info._ZN2at6native60_GLOBAL__N__2075b504_27_DistributionCauchyKernel_cu_d62eea8743distribution_elementwise_grid_stride_kernelIfLi4EZNS0_9templates4cuda21uniform_and_transformIN3c108BFloat16EfPNS_17CUDAGeneratorImplEZZZNS4_13cauchy_kernelIS9_EEvRNS_18TensorIteratorBaseEddT_ENKUlvE_clEvENKUlvE2_clEvEUlfE_EEvSC_T1_T2_EUlP24curandStatePhilox4_32_10E0_ZNS1_27distribution_nullary_kernelIS7_f6float4S9_SL_SG_EEvSC_SI_RKT3_T4_EUlifE0_EEvlNS_15PhiloxCudaStateESH_SI_ --------------------------
	.section	.nv.info._ZN2at6native60_GLOBAL__N__2075b504_27_DistributionCauchyKernel_cu_d62eea8743distribution_elementwise_grid_stride_kernelIfLi4EZNS0_9templates4cuda21uniform_and_transformIN3c108BFloat16EfPNS_17CUDAGeneratorImplEZZZNS4_13cauchy_kernelIS9_EEvRNS_18TensorIteratorBaseEddT_ENKUlvE_clEvENKUlvE2_clEvEUlfE_EEvSC_T1_T2_EUlP24curandStatePhilox4_32_10E0_ZNS1_27distribution_nullary_kernelIS7_f6float4S9_SL_SG_EEvSC_SI_RKT3_T4_EUlifE0_EEvlNS_15PhiloxCudaStateESH_SI_,"",@"SHT_CUDA_INFO"
	.sectionflags	@""
	.align	4


	//----- nvinfo : EIATTR_CUDA_API_VERSION
	.align		4
        /*0000*/ 	.byte	0x04, 0x37
        /*0002*/ 	.short	(.L_175 - .L_174)
.L_174:
        /*0004*/ 	.word	0x00000082


	//----- nvinfo : EIATTR_KPARAM_INFO
	.align		4
.L_175:
        /*0008*/ 	.byte	0x04, 0x17
        /*000a*/ 	.short	(.L_177 - .L_176)
.L_176:
        /*000c*/ 	.word	0x00000000
        /*0010*/ 	.short	0x0003
        /*0012*/ 	.short	0x0028
        /*0014*/ 	.byte	0x00, 0xf0, 0xa1, 0x06


	//----- nvinfo : EIATTR_KPARAM_INFO
	.align		4
.L_177:
        /*0018*/ 	.byte	0x04, 0x17
        /*001a*/ 	.short	(.L_179 - .L_178)
.L_178:
        /*001c*/ 	.word	0x00000000
        /*0020*/ 	.short	0x0002
        /*0022*/ 	.short	0x0020
        /*0024*/ 	.byte	0x00, 0xf0, 0x05, 0x00


	//----- nvinfo : EIATTR_KPARAM_INFO
	.align		4
.L_179:
        /*0028*/ 	.byte	0x04, 0x17
        /*002a*/ 	.short	(.L_181 - .L_180)
.L_180:
        /*002c*/ 	.word	0x00000000
        /*0030*/ 	.short	0x0001
        /*0032*/ 	.short	0x0008
        /*0034*/ 	.byte	0x00, 0xf0, 0x61, 0x00


	//----- nvinfo : EIATTR_KPARAM_INFO
	.align		4
.L_181:
        /*0038*/ 	.byte	0x04, 0x17
        /*003a*/ 	.short	(.L_183 - .L_182)
.L_182:
        /*003c*/ 	.word	0x00000000
        /*0040*/ 	.short	0x0000
        /*0042*/ 	.short	0x0000
        /*0044*/ 	.byte	0x00, 0xf0, 0x21, 0x00


	//----- nvinfo : EIATTR_SPARSE_MMA_MASK
	.align		4
.L_183:
        /*0048*/ 	.byte	0x03, 0x50
        /*004a*/ 	.short	0x0000


	//----- nvinfo : EIATTR_MAXREG_COUNT
	.align		4
        /*004c*/ 	.byte	0x03, 0x1b
        /*004e*/ 	.short	0x0040


	//----- nvinfo : EIATTR_NUM_BARRIERS
	.align		4
        /*0050*/ 	.byte	0x02, 0x4c
        /*0052*/ 	.byte	0x01
	.zero		1


	//----- nvinfo : EIATTR_MERCURY_ISA_VERSION
	.align		4
        /*0054*/ 	.byte	0x03, 0x5f
        /*0056*/ 	.short	0x0101


	//----- nvinfo : EIATTR_EXIT_INSTR_OFFSETS
	.align		4
        /*0058*/ 	.byte	0x04, 0x1c
        /*005a*/ 	.short	(.L_185 - .L_184)


	//   ....[0]....
.L_184:
        /*005c*/ 	.word	0x00000800


	//   ....[1]....
        /*0060*/ 	.word	0x00005550


	//----- nvinfo : EIATTR_MAX_THREADS
	.align		4
.L_185:
        /*0064*/ 	.byte	0x04, 0x05
        /*0066*/ 	.short	(.L_187 - .L_186)
.L_186:
        /*0068*/ 	.word	0x00000100
        /*006c*/ 	.word	0x00000001
        /*0070*/ 	.word	0x00000001


	//----- nvinfo : EIATTR_CRS_STACK_SIZE
	.align		4
.L_187:
        /*0074*/ 	.byte	0x04, 0x1e
        /*0076*/ 	.short	(.L_189 - .L_188)
.L_188:
        /*0078*/ 	.word	0x00000000


	//----- nvinfo : EIATTR_CBANK_PARAM_SIZE
	.align		4
.L_189:
        /*007c*/ 	.byte	0x03, 0x19
        /*007e*/ 	.short	0x01d0


	//----- nvinfo : EIATTR_PARAM_CBANK
	.align		4
        /*0080*/ 	.byte	0x04, 0x0a
        /*0082*/ 	.short	(.L_191 - .L_190)
	.align		4
.L_190:
        /*0084*/ 	.word	index@(.nv.constant0._ZN2at6native60_GLOBAL__N__2075b504_27_DistributionCauchyKernel_cu_d62eea8743distribution_elementwise_grid_stride_kernelIfLi4EZNS0_9templates4cuda21uniform_and_transformIN3c108BFloat16EfPNS_17CUDAGeneratorImplEZZZNS4_13cauchy_kernelIS9_EEvRNS_18TensorIteratorBaseEddT_ENKUlvE_clEvENKUlvE2_clEvEUlfE_EEvSC_T1_T2_EUlP24curandStatePhilox4_32_10E0_ZNS1_27distribution_nullary_kernelIS7_f6float4S9_SL_SG_EEvSC_SI_RKT3_T4_EUlifE0_EEvlNS_15PhiloxCudaStateESH_SI_)
        /*0088*/ 	.short	0x0210
        /*008a*/ 	.short	0x01d0


	//----- nvinfo : EIATTR_SW_WAR
	.align		4
.L_191:
        /*008c*/ 	.byte	0x04, 0x36
        /*008e*/ 	.short	(.L_193 - .L_192)
.L_192:
        /*0090*/ 	.word	0x00000008
.L_193:


//--------------------- .nv.info._ZN2at6native60_GLOBAL__N__2075b504_27_DistributionCauchyKernel_cu_d62eea8743distribution_elementwise_grid_stride_kernelIfLi4EZNS0_9templates4cuda21uniform_and_transformIN3c108BFloat16EfPNS_17CUDAGeneratorImplEZZZNS4_13cauchy_kernelIS9_EEvRNS_18TensorIteratorBaseEddT_ENKUlvE_clEvENKUlvE2_clEvEUlfE_EEvSC_T1_T2_EUlP24curandStatePhilox4_32_10E0_ZNS1_27distribution_nullary_kernelIS7_f6float4S9_SL_SG_EEvSC_SI_RKT3_T4_EUlifE_EEvlNS_15PhiloxCudaStateESH_SI_ --------------------------
	.section	.nv.info._ZN2at6native60_GLOBAL__N__2075b504_27_DistributionCauchyKernel_cu_d62eea8743distribution_elementwise_grid_stride_kernelIfLi4EZNS0_9templates4cuda21uniform_and_transformIN3c108BFloat16EfPNS_17CUDAGeneratorImplEZZZNS4_13cauchy_kernelIS9_EEvRNS_18TensorIteratorBaseEddT_ENKUlvE_clEvENKUlvE2_clEvEUlfE_EEvSC_T1_T2_EUlP24curandStatePhilox4_32_10E0_ZNS1_27distribution_nullary_kernelIS7_f6float4S9_SL_SG_EEvSC_SI_RKT3_T4_EUlifE_EEvlNS_15PhiloxCudaStateESH_SI_,"",@"SHT_CUDA_INFO"
	.sectionflags	@""
	.align	4


	//----- nvinfo : EIATTR_CUDA_API_VERSION
	.align		4
        /*0000*/ 	.byte	0x04, 0x37
        /*0002*/ 	.short	(.L_195 - .L_194)
.L_194:
        /*0004*/ 	.word	0x00000082


	//----- nvinfo : EIATTR_KPARAM_INFO
	.align		4
.L_195:
        /*0008*/ 	.byte	0x04, 0x17
        /*000a*/ 	.short	(.L_197 - .L_196)
.L_196:
        /*000c*/ 	.word	0x00000000
        /*0010*/ 	.short	0x0003
        /*0012*/ 	.short	0x0028
        /*0014*/ 	.byte	0x00, 0xf0, 0x61, 0x00


	//----- nvinfo : EIATTR_KPARAM_INFO
	.align		4
.L_197:
        /*0018*/ 	.byte	0x04, 0x17
        /*001a*/ 	.short	(.L_199 - .L_198)
.L_198:
        /*001c*/ 	.word	0x00000000
        /*0020*/ 	.short	0x0002
        /*0022*/ 	.short	0x0020
        /*0024*/ 	.byte	0x00, 0xf0, 0x05, 0x00


	//----- nvinfo : EIATTR_KPARAM_INFO
	.align		4
.L_199:
        /*0028*/ 	.byte	0x04, 0x17
        /*002a*/ 	.short	(.L_201 - .L_200)
.L_200:
        /*002c*/ 	.word	0x00000000
        /*0030*/ 	.short	0x0001
        /*0032*/ 	.short	0x0008
        /*0034*/ 	.byte	0x00, 0xf0, 0x61, 0x00


	//----- nvinfo : EIATTR_KPARAM_INFO
	.align		4
.L_201:
        /*0038*/ 	.byte	0x04, 0x17
        /*003a*/ 	.short	(.L_203 - .L_202)
.L_202:
        /*003c*/ 	.word	0x00000000
        /*0040*/ 	.short	0x0000
        /*0042*/ 	.short	0x0000
        /*0044*/ 	.byte	0x00, 0xf0, 0x21, 0x00


	//----- nvinfo : EIATTR_SPARSE_MMA_MASK
	.align		4
.L_203:
        /*0048*/ 	.byte	0x03, 0x50
        /*004a*/ 	.short	0x0000


	//----- nvinfo : EIATTR_MAXREG_COUNT
	.align		4
        /*004c*/ 	.byte	0x03, 0x1b
        /*004e*/ 	.short	0x0040


	//----- nvinfo : EIATTR_NUM_BARRIERS
	.align		4
        /*0050*/ 	.byte	0x02, 0x4c
        /*0052*/ 	.byte	0x01
	.zero		1


	//----- nvinfo : EIATTR_MERCURY_ISA_VERSION
	.align		4
        /*0054*/ 	.byte	0x03, 0x5f
        /*0056*/ 	.short	0x0101


	//----- nvinfo : EIATTR_EXIT_INSTR_OFFSETS
	.align		4
        /*0058*/ 	.byte	0x04, 0x1c
        /*005a*/ 	.short	(.L_205 - .L_204)


	//   ....[0]....
.L_204:
        /*005c*/ 	.word	0x000007a0


	//   ....[1]....
        /*0060*/ 	.word	0x00001450


	//----- nvinfo : EIATTR_MAX_THREADS
	.align		4
.L_205:
        /*0064*/ 	.byte	0x04, 0x05
        /*0066*/ 	.short	(.L_207 - .L_206)
.L_206:
        /*0068*/ 	.word	0x00000100
        /*006c*/ 	.word	0x00000001
        /*0070*/ 	.word	0x00000001


	//----- nvinfo : EIATTR_CRS_STACK_SIZE
	.align		4
.L_207:
        /*0074*/ 	.byte	0x04, 0x1e
        /*0076*/ 	.short	(.L_209 - .L_208)
.L_208:
        /*0078*/ 	.word	0x00000000


	//----- nvinfo : EIATTR_CBANK_PARAM_SIZE
	.align		4
.L_209:
        /*007c*/ 	.byte	0x03, 0x19
        /*007e*/ 	.short	0x0040


	//----- nvinfo : EIATTR_PARAM_CBANK
	.align		4
        /*0080*/ 	.byte	0x04, 0x0a
        /*0082*/ 	.short	(.L_211 - .L_210)
	.align		4
.L_210:
        /*0084*/ 	.word	index@(.nv.constant0._ZN2at6native60_GLOBAL__N__2075b504_27_DistributionCauchyKernel_cu_d62eea8743distribution_elementwise_grid_stride_kernelIfLi4EZNS0_9templates4cuda21uniform_and_transformIN3c108BFloat16EfPNS_17CUDAGeneratorImplEZZZNS4_13cauchy_kernelIS9_EEvRNS_18TensorIteratorBaseEddT_ENKUlvE_clEvENKUlvE2_clEvEUlfE_EEvSC_T1_T2_EUlP24curandStatePhilox4_32_10E0_ZNS1_27distribution_nullary_kernelIS7_f6float4S9_SL_SG_EEvSC_SI_RKT3_T4_EUlifE_EEvlNS_15PhiloxCudaStateESH_SI_)
        /*0088*/ 	.short	0x0210
        /*008a*/ 	.short	0x0040


	//----- nvinfo : EIATTR_SW_WAR
	.align		4
.L_211:
        /*008c*/ 	.byte	0x04, 0x36
        /*008e*/ 	.short	(.L_213 - .L_212)
.L_212:
        /*0090*/ 	.word	0x00000008
.L_213:


//--------------------- .nv.info._ZN2at6native60_GLOBAL__N__2075b504_27_DistributionCauchyKernel_cu_d62eea8743distribution_elementwise_grid_stride_kernelIfLi4EZNS0_9templates4cuda21uniform_and_transformIN3c108BFloat16EfPNS_17CUDAGeneratorImplEZZZNS4_13cauchy_kernelIS9_EEvRNS_18TensorIteratorBaseEddT_ENKUlvE_clEvENKUlvE2_clEvEUlfE_EEvSC_T1_T2_EUlP24curandStatePhilox4_32_10E_ZNS1_27distribution_nullary_kernelIS7_f7double2S9_SL_SG_EEvSC_SI_RKT3_T4_EUlifE0_EEvlNS_15PhiloxCudaStateESH_SI_ --------------------------
	.section	.nv.info._ZN2at6native60_GLOBAL__N__2075b504_27_DistributionCauchyKernel_cu_d62eea8743distribution_elementwise_grid_stride_kernelIfLi4EZNS0_9templates4cuda21uniform_and_transformIN3c108BFloat16EfPNS_17CUDAGeneratorImplEZZZNS4_13cauchy_kernelIS9_EEvRNS_18TensorIteratorBaseEddT_ENKUlvE_clEvENKUlvE2_clEvEUlfE_EEvSC_T1_T2_EUlP24curandStatePhilox4_32_10E_ZNS1_27distribution_nullary_kernelIS7_f7double2S9_SL_SG_EEvSC_SI_RKT3_T4_EUlifE0_EEvlNS_15PhiloxCudaStateESH_SI_,"",@"SHT_CUDA_INFO"
	.sectionflags	@""
	.align	4


	//----- nvinfo : EIATTR_CUDA_API_VERSION
	.align		4
        /*0000*/ 	.byte	0x04, 0x37
        /*0002*/ 	.short	(.L_215 - .L_214)
.L_214:
        /*0004*/ 	.word	0x00000082


	//----- nvinfo : EIATTR_KPARAM_INFO
	.align		4
.L_215:
        /*0008*/ 	.byte	0x04, 0x17
        /*000a*/ 	.short	(.L_217 - .L_216)
.L_216:
        /*000c*/ 	.word	0x00000000
        /*0010*/ 	.short	0x0003
        /*0012*/ 	.short	0x0028
        /*0014*/ 	.byte	0x00, 0xf0, 0xa1, 0x06


	//----- nvinfo : EIATTR_KPARAM_INFO
	.align		4
.L_217:
        /*0018*/ 	.byte	0x04, 0x17
        /*001a*/ 	.short	(.L_219 - .L_218)
.L_218:
        /*001c*/ 	.word	0x00000000
        /*0020*/ 	.short	0x0002
        /*0022*/ 	.short	0x0020
        /*0024*/ 	.byte	0x00, 0xf0, 0x05, 0x00


	//----- nvinfo : EIATTR_KPARAM_INFO
	.align		4
.L_219:
        /*0028*/ 	.byte	0x04, 0x17
        /*002a*/ 	.short	(.L_221 - .L_220)
.L_220:
        /*002c*/ 	.word	0x00000000
        /*0030*/ 	.short	0x0001
        /*0032*/ 	.short	0x0008
        /*0034*/ 	.byte	0x00, 0xf0, 0x61, 0x00


	//----- nvinfo : EIATTR_KPARAM_INFO
	.align		4
.L_221:
        /*0038*/ 	.byte	0x04, 0x17
        /*003a*/ 	.short	(.L_223 - .L_222)
.L_222:
        /*003c*/ 	.word	0x00000000
        /*0040*/ 	.short	0x0000
        /*0042*/ 	.short	0x0000
        /*0044*/ 	.byte	0x00, 0xf0, 0x21, 0x00


	//----- nvinfo : EIATTR_SPARSE_MMA_MASK
	.align		4
.L_223:
        /*0048*/ 	.byte	0x03, 0x50
        /*004a*/ 	.short	0x0000


	//----- nvinfo : EIATTR_MAXREG_COUNT
	.align		4
        /*004c*/ 	.byte	0x03, 0x1b
        /*004e*/ 	.short	0x0040


	//----- nvinfo : EIATTR_NUM_BARRIERS
	.align		4
        /*0050*/ 	.byte	0x02, 0x4c
        /*0052*/ 	.byte	0x01
	.zero		1


	//----- nvinfo : EIATTR_MERCURY_ISA_VERSION
	.align		4
        /*0054*/ 	.byte	0x03, 0x5f
        /*0056*/ 	.short	0x0101


	//----- nvinfo : EIATTR_EXIT_INSTR_OFFSETS
	.align		4
        /*0058*/ 	.byte	0x04, 0x1c
        /*005a*/ 	.short	(.L_225 - .L_224)


	//   ....[0]....
.L_224:
        /*005c*/ 	.word	0x00000800


	//   ....[1]....
        /*0060*/ 	.word	0x000055c0


	//----- nvinfo : EIATTR_MAX_THREADS
	.align		4
.L_225:
        /*0064*/ 	.byte	0x04, 0x05
        /*0066*/ 	.short	(.L_227 - .L_226)
.L_226:
        /*0068*/ 	.word	0x00000100
        /*006c*/ 	.word	0x00000001
        /*0070*/ 	.word	0x00000001


	//----- nvinfo : EIATTR_CRS_STACK_SIZE
	.align		4
.L_227:
        /*0074*/ 	.byte	0x04, 0x1e
        /*0076*/ 	.short	(.L_229 - .L_228)
.L_228:
        /*0078*/ 	.word	0x00000000


	//----- nvinfo : EIATTR_CBANK_PARAM_SIZE
	.align		4
.L_229:
        /*007c*/ 	.byte	0x03, 0x19
        /*007e*/ 	.short	0x01d0


	//----- nvinfo : EIATTR_PARAM_CBANK
	.align		4
        /*0080*/ 	.byte	0x04, 0x0a
        /*0082*/ 	.short	(.L_231 - .L_230)
	.align		4
.L_230:
        /*0084*/ 	.word	index@(.nv.constant0._ZN2at6native60_GLOBAL__N__2075b504_27_DistributionCauchyKernel_cu_d62eea8743distribution_elementwise_grid_stride_kernelIfLi4EZNS0_9templates4cuda21uniform_and_transformIN3c108BFloat16EfPNS_17CUDAGeneratorImplEZZZNS4_13cauchy_kernelIS9_EEvRNS_18TensorIteratorBaseEddT_ENKUlvE_clEvENKUlvE2_clEvEUlfE_EEvSC_T1_T2_EUlP24curandStatePhilox4_32_10E_ZNS1_27distribution_nullary_kernelIS7_f7double2S9_SL_SG_EEvSC_SI_RKT3_T4_EUlifE0_EEvlNS_15PhiloxCudaStateESH_SI_)
        /*0088*/ 	.short	0x0210
        /*008a*/ 	.short	0x01d0


	//----- nvinfo : EIATTR_SW_WAR
	.align		4
.L_231:
        /*008c*/ 	.byte	0x04, 0x36
        /*008e*/ 	.short	(.L_233 - .L_232)
.L_232:
        /*0090*/ 	.word	0x00000008
.L_233:


//--------------------- .nv.info._ZN2at6native60_GLOBAL__N__2075b504_27_DistributionCauchyKernel_cu_d62eea8743distribution_elementwise_grid_stride_kernelIfLi4EZNS0_9templates4cuda21uniform_and_transformIN3c108BFloat16EfPNS_17CUDAGeneratorImplEZZZNS4_13cauchy_kernelIS9_EEvRNS_18TensorIteratorBaseEddT_ENKUlvE_clEvENKUlvE2_clEvEUlfE_EEvSC_T1_T2_EUlP24curandStatePhilox4_32_10E_ZNS1_27distribution_nullary_kernelIS7_f7double2S9_SL_SG_EEvSC_SI_RKT3_T4_EUlifE_EEvlNS_15PhiloxCudaStateESH_SI_ --------------------------
	.section	.nv.info._ZN2at6native60_GLOBAL__N__2075b504_27_DistributionCauchyKernel_cu_d62eea8743distribution_elementwise_grid_stride_kernelIfLi4EZNS0_9templates4cuda21uniform_and_transformIN3c108BFloat16EfPNS_17CUDAGeneratorImplEZZZNS4_13cauchy_kernelIS9_EEvRNS_18TensorIteratorBaseEddT_ENKUlvE_clEvENKUlvE2_clEvEUlfE_EEvSC_T1_T2_EUlP24curandStatePhilox4_32_10E_ZNS1_27distribution_nullary_kernelIS7_f7double2S9_SL_SG_EEvSC_SI_RKT3_T4_EUlifE_EEvlNS_15PhiloxCudaStateESH_SI_,"",@"SHT_CUDA_INFO"
	.sectionflags	@""
	.align	4


	//----- nvinfo : EIATTR_CUDA_API_VERSION
	.align		4
        /*0000*/ 	.byte	0x04, 0x37
        /*0002*/ 	.short	(.L_235 - .L_234)
.L_234:
        /*0004*/ 	.word	0x00000082


	//----- nvinfo : EIATTR_KPARAM_INFO
	.align		4
.L_235:
        /*0008*/ 	.byte	0x04, 0x17
        /*000a*/ 	.short	(.L_237 - .L_236)
.L_236:
        /*000c*/ 	.word	0x00000000
        /*0010*/ 	.short	0x0003
        /*0012*/ 	.short	0x0028
        /*0014*/ 	.byte	0x00, 0xf0, 0x61, 0x00


	//----- nvinfo : EIATTR_KPARAM_INFO
	.align		4
.L_237:
        /*0018*/ 	.byte	0x04, 0x17
        /*001a*/ 	.short	(.L_239 - .L_238)
.L_238:
        /*001c*/ 	.word	0x00000000
        /*0020*/ 	.short	0x0002
        /*0022*/ 	.short	0x0020
        /*0024*/ 	.byte	0x00, 0xf0, 0x05, 0x00


	//----- nvinfo : EIATTR_KPARAM_INFO
	.align		4
.L_239:
        /*0028*/ 	.byte	0x04, 0x17
        /*002a*/ 	.short	(.L_241 - .L_240)
.L_240:
        /*002c*/ 	.word	0x00000000
        /*0030*/ 	.short	0x0001
        /*0032*/ 	.short	0x0008
        /*0034*/ 	.byte	0x00, 0xf0, 0x61, 0x00


	//----- nvinfo : EIATTR_KPARAM_INFO
	.align		4
.L_241:
        /*0038*/ 	.byte	0x04, 0x17
        /*003a*/ 	.short	(.L_243 - .L_242)
.L_242:
        /*003c*/ 	.word	0x00000000
        /*0040*/ 	.short	0x0000
        /*0042*/ 	.short	0x0000
        /*0044*/ 	.byte	0x00, 0xf0, 0x21, 0x00


	//----- nvinfo : EIATTR_SPARSE_MMA_MASK
	.align		4
.L_243:
        /*0048*/ 	.byte	0x03, 0x50
        /*004a*/ 	.short	0x0000


	//----- nvinfo : EIATTR_MAXREG_COUNT
	.align		4
        /*004c*/ 	.byte	0x03, 0x1b
        /*004e*/ 	.short	0x0040


	//----- nvinfo : EIATTR_NUM_BARRIERS
	.align		4
        /*0050*/ 	.byte	0x02, 0x4c
        /*0052*/ 	.byte	0x01
	.zero		1


	//----- nvinfo : EIATTR_MERCURY_ISA_VERSION
	.align		4
        /*0054*/ 	.byte	0x03, 0x5f
        /*0056*/ 	.short	0x0101


	//----- nvinfo : EIATTR_EXIT_INSTR_OFFSETS
	.align		4
        /*0058*/ 	.byte	0x04, 0x1c
        /*005a*/ 	.short	(.L_245 - .L_244)


	//   ....[0]....
.L_244:
        /*005c*/ 	.word	0x000007a0


	//   ....[1]....
        /*0060*/ 	.word	0x000014c0


	//----- nvinfo : EIATTR_MAX_THREADS
	.align		4
.L_245:
        /*0064*/ 	.byte	0x04, 0x05
        /*0066*/ 	.short	(.L_247 - .L_246)
.L_246:
        /*0068*/ 	.word	0x00000100
        /*006c*/ 	.word	0x00000001
        /*0070*/ 	.word	0x00000001


	//----- nvinfo : EIATTR_CRS_STACK_SIZE
	.align		4
.L_247:
        /*0074*/ 	.byte	0x04, 0x1e
        /*0076*/ 	.short	(.L_249 - .L_248)
.L_248:
        /*0078*/ 	.word	0x00000000


	//----- nvinfo : EIATTR_CBANK_PARAM_SIZE
	.align		4
.L_249:
        /*007c*/ 	.byte	0x03, 0x19
        /*007e*/ 	.short	0x0040


	//----- nvinfo : EIATTR_PARAM_CBANK
	.align		4
        /*0080*/ 	.byte	0x04, 0x0a
        /*0082*/ 	.short	(.L_251 - .L_250)
	.align		4
.L_250:
        /*0084*/ 	.word	index@(.nv.constant0._ZN2at6native60_GLOBAL__N__2075b504_27_DistributionCauchyKernel_cu_d62eea8743distribution_elementwise_grid_stride_kernelIfLi4EZNS0_9templates4cuda21uniform_and_transformIN3c108BFloat16EfPNS_17CUDAGeneratorImplEZZZNS4_13cauchy_kernelIS9_EEvRNS_18TensorIteratorBaseEddT_ENKUlvE_clEvENKUlvE2_clEvEUlfE_EEvSC_T1_T2_EUlP24curandStatePhilox4_32_10E_ZNS1_27distribution_nullary_kernelIS7_f7double2S9_SL_SG_EEvSC_SI_RKT3_T4_EUlifE_EEvlNS_15PhiloxCudaStateESH_SI_)
        /*0088*/ 	.short	0x0210
        /*008a*/ 	.short	0x0040


	//----- nvinfo : EIATTR_SW_WAR
	.align		4
.L_251:
        /*008c*/ 	.byte	0x04, 0x36
        /*008e*/ 	.short	(.L_253 - .L_252)
.L_252:
        /*0090*/ 	.word	0x00000008
.L_253:


//--------------------- .nv.info._ZN2at6native60_GLOBAL__N__2075b504_27_DistributionCauchyKernel_cu_d62eea8743distribution_elementwise_grid_stride_kernelIfLi4EZNS0_9templates4cuda21uniform_and_transformIN3c104HalfEfPNS_17CUDAGeneratorImplEZZZNS4_13cauchy_kernelIS9_EEvRNS_18TensorIteratorBaseEddT_ENKUlvE_clEvENKUlvE1_clEvEUlfE_EEvSC_T1_T2_EUlP24curandStatePhilox4_32_10E0_ZNS1_27distribution_nullary_kernelIS7_f6float4S9_SL_SG_EEvSC_SI_RKT3_T4_EUlifE0_EEvlNS_15PhiloxCudaStateESH_SI_ --------------------------
	.section	.nv.info._ZN2at6native60_GLOBAL__N__2075b504_27_DistributionCauchyKernel_cu_d62eea8743distribution_elementwise_grid_stride_kernelIfLi4EZNS0_9templates4cuda21uniform_and_transformIN3c104HalfEfPNS_17CUDAGeneratorImplEZZZNS4_13cauchy_kernelIS9_EEvRNS_18TensorIteratorBaseEddT_ENKUlvE_clEvENKUlvE1_clEvEUlfE_EEvSC_T1_T2_EUlP24curandStatePhilox4_32_10E0_ZNS1_27distribution_nullary_kernelIS7_f6float4S9_SL_SG_EEvSC_SI_RKT3_T4_EUlifE0_EEvlNS_15PhiloxCudaStateESH_SI_,"",@"SHT_CUDA_INFO"
	.sectionflags	@""
	.align	4


	//----- nvinfo : EIATTR_CUDA_API_VERSION
	.align		4
        /*0000*/ 	.byte	0x04, 0x37
        /*0002*/ 	.short	(.L_255 - .L_254)
.L_254:
        /*0004*/ 	.word	0x00000082


	//----- nvinfo : EIATTR_KPARAM_INFO
	.align		4
.L_255:
        /*0008*/ 	.byte	0x04, 0x17
        /*000a*/ 	.short	(.L_257 - .L_256)
.L_256:
        /*000c*/ 	.word	0x00000000
        /*0010*/ 	.short	0x0003
        /*0012*/ 	.short	0x0028
        /*0014*/ 	.byte	0x00, 0xf0, 0xa1, 0x06


	//----- nvinfo : EIATTR_KPARAM_INFO
	.align		4
.L_257:
        /*0018*/ 	.byte	0x04, 0x17
        /*001a*/ 	.short	(.L_259 - .L_258)
.L_258:
        /*001c*/ 	.word	0x00000000
        /*0020*/ 	.short	0x0002
        /*0022*/ 	.short	0x0020
        /*0024*/ 	.byte	0x00, 0xf0, 0x05, 0x00


	//----- nvinfo : EIATTR_KPARAM_INFO
	.align		4
.L_259:
        /*0028*/ 	.byte	0x04, 0x17
        /*002a*/ 	.short	(.L_261 - .L_260)
.L_260:
        /*002c*/ 	.word	0x00000000
        /*0030*/ 	.short	0x0001
        /*0032*/ 	.short	0x0008
        /*0034*/ 	.byte	0x00, 0xf0, 0x61, 0x00


	//----- nvinfo : EIATTR_KPARAM_INFO
	.align		4
.L_261:
        /*0038*/ 	.byte	0x04, 0x17
        /*003a*/ 	.short	(.L_263 - .L_262)
.L_262:
        /*003c*/ 	.word	0x00000000
        /*0040*/ 	.short	0x0000
        /*0042*/ 	.short	0x0000
        /*0044*/ 	.byte	0x00, 0xf0, 0x21, 0x00


	//----- nvinfo : EIATTR_SPARSE_MMA_MASK
	.align		4
.L_263:
        /*0048*/ 	.byte	0x03, 0x50
        /*004a*/ 	.short	0x0000


	//----- nvinfo : EIATTR_MAXREG_COUNT
	.align		4
        /*004c*/ 	.byte	0x03, 0x1b
        /*004e*/ 	.short	0x0040


	//----- nvinfo : EIATTR_NUM_BARRIERS
	.align		4
        /*0050*/ 	.byte	0x02, 0x4c
        /*0052*/ 	.byte	0x01
	.zero		1


	//----- nvinfo : EIATTR_MERCURY_ISA_VERSION
	.align		4
        /*0054*/ 	.byte	0x03, 0x5f
        /*0056*/ 	.short	0x0101


	//----- nvinfo : EIATTR_EXIT_INSTR_OFFSETS
	.align		4
        /*0058*/ 	.byte	0x04, 0x1c
        /*005a*/ 	.short	(.L_265 - .L_264)


	//   ....[0]....
.L_264:
        /*005c*/ 	.word	0x00000800


	//   ....[1]....
        /*0060*/ 	.word	0x00005550


	//----- nvinfo : EIATTR_MAX_THREADS
	.align		4
.L_265:
        /*0064*/ 	.byte	0x04, 0x05
        /*0066*/ 	.short	(.L_267 - .L_266)
.L_266:
        /*0068*/ 	.word	0x00000100
        /*006c*/ 	.word	0x00000001
        /*0070*/ 	.word	0x00000001


	//----- nvinfo : EIATTR_CRS_STACK_SIZE
	.align		4
.L_267:
        /*0074*/ 	.byte	0x04, 0x1e
        /*0076*/ 	.short	(.L_269 - .L_268)
.L_268:
        /*0078*/ 	.word	0x00000000


	//----- nvinfo : EIATTR_CBANK_PARAM_SIZE
	.align		4
.L_269:
        /*007c*/ 	.byte	0x03, 0x19
        /*007e*/ 	.short	0x01d0


	//----- nvinfo : EIATTR_PARAM_CBANK
	.align		4
        /*0080*/ 	.byte	0x04, 0x0a
        /*0082*/ 	.short	(.L_271 - .L_270)
	.align		4
.L_270:
        /*0084*/ 	.word	index@(.nv.constant0._ZN2at6native60_GLOBAL__N__2075b504_27_DistributionCauchyKernel_cu_d62eea8743distribution_elementwise_grid_stride_kernelIfLi4EZNS0_9templates4cuda21uniform_and_transformIN3c104HalfEfPNS_17CUDAGeneratorImplEZZZNS4_13cauchy_kernelIS9_EEvRNS_18TensorIteratorBaseEddT_ENKUlvE_clEvENKUlvE1_clEvEUlfE_EEvSC_T1_T2_EUlP24curandStatePhilox4_32_10E0_ZNS1_27distribution_nullary_kernelIS7_f6float4S9_SL_SG_EEvSC_SI_RKT3_T4_EUlifE0_EEvlNS_15PhiloxCudaStateESH_SI_)
        /*0088*/ 	.short	0x0210
        /*008a*/ 	.short	0x01d0


	//----- nvinfo : EIATTR_SW_WAR
	.align		4
.L_271:
        /*008c*/ 	.byte	0x04, 0x36
        /*008e*/ 	.short	(.L_273 - .L_272)
.L_272:
        /*0090*/ 	.word	0x00000008
.L_273:


//--------------------- .nv.info._ZN2at6native60_GLOBAL__N__2075b504_27_DistributionCauchyKernel_cu_d62eea8743distribution_elementwise_grid_stride_kernelIfLi4EZNS0_9templates4cuda21uniform_and_transformIN3c104HalfEfPNS_17CUDAGeneratorImplEZZZNS4_13cauchy_kernelIS9_EEvRNS_18TensorIteratorBaseEddT_ENKUlvE_clEvENKUlvE1_clEvEUlfE_EEvSC_T1_T2_EUlP24curandStatePhilox4_32_10E0_ZNS1_27distribution_nullary_kernelIS7_f6float4S9_SL_SG_EEvSC_SI_RKT3_T4_EUlifE_EEvlNS_15PhiloxCudaStateESH_SI_ --------------------------
	.section	.nv.info._ZN2at6native60_GLOBAL__N__2075b504_27_DistributionCauchyKernel_cu_d62eea8743distribution_elementwise_grid_stride_kernelIfLi4EZNS0_9templates4cuda21uniform_and_transformIN3c104HalfEfPNS_17CUDAGeneratorImplEZZZNS4_13cauchy_kernelIS9_EEvRNS_18TensorIteratorBaseEddT_ENKUlvE_clEvENKUlvE1_clEvEUlfE_EEvSC_T1_T2_EUlP24curandStatePhilox4_32_10E0_ZNS1_27distribution_nullary_kernelIS7_f6float4S9_SL_SG_EEvSC_SI_RKT3_T4_EUlifE_EEvlNS_15PhiloxCudaStateESH_SI_,"",@"SHT_CUDA_INFO"
	.sectionflags	@""
	.align	4


	//----- nvinfo : EIATTR_CUDA_API_VERSION
	.align		4
        /*0000*/ 	.byte	0x04, 0x37
        /*0002*/ 	.short	(.L_275 - .L_274)
.L_274:
        /*0004*/ 	.word	0x00000082


	//----- nvinfo : EIATTR_KPARAM_INFO
	.align		4
.L_275:
        /*0008*/ 	.byte	0x04, 0x17
        /*000a*/ 	.short	(.L_277 - .L_276)
.L_276:
        /*000c*/ 	.word	0x00000000
        /*0010*/ 	.short	0x0003
        /*0012*/ 	.short	0x0028
        /*0014*/ 	.byte	0x00, 0xf0, 0x61, 0x00


	//----- nvinfo : EIATTR_KPARAM_INFO
	.align		4
.L_277:
        /*0018*/ 	.byte	0x04, 0x17
        /*001a*/ 	.short	(.L_279 - .L_278)
.L_278:
        /*001c*/ 	.word	0x00000000
        /*0020*/ 	.short	0x0002
        /*0022*/ 	.short	0x0020
        /*0024*/ 	.byte	0x00, 0xf0, 0x05, 0x00


	//----- nvinfo : EIATTR_KPARAM_INFO
	.align		4
.L_279:
        /*0028*/ 	.byte	0x04, 0x17
        /*002a*/ 	.short	(.L_281 - .L_280)
.L_280:
        /*002c*/ 	.word	0x00000000
        /*0030*/ 	.short	0x0001
        /*0032*/ 	.short	0x0008
        /*0034*/ 	.byte	0x00, 0xf0, 0x61, 0x00


	//----- nvinfo : EIATTR_KPARAM_INFO
	.align		4
.L_281:
        /*0038*/ 	.byte	0x04, 0x17
        /*003a*/ 	.short	(.L_283 - .L_282)
.L_282:
        /*003c*/ 	.word	0x00000000
        /*0040*/ 	.short	0x0000
        /*0042*/ 	.short	0x0000
        /*0044*/ 	.byte	0x00, 0xf0, 0x21, 0x00


	//----- nvinfo : EIATTR_SPARSE_MMA_MASK
	.align		4
.L_283:
        /*0048*/ 	.byte	0x03, 0x50
        /*004a*/ 	.short	0x0000


	//----- nvinfo : EIATTR_MAXREG_COUNT
	.align		4
        /*004c*/ 	.byte	0x03, 0x1b
        /*004e*/ 	.short	0x0040


	//----- nvinfo : EIATTR_NUM_BARRIERS
	.align		4
        /*0050*/ 	.byte	0x02, 0x4c
        /*0052*/ 	.byte	0x01
	.zero		1


	//----- nvinfo : EIATTR_MERCURY_ISA_VERSION
	.align		4
        /*0054*/ 	.byte	0x03, 0x5f
        /*0056*/ 	.short	0x0101


	//----- nvinfo : EIATTR_EXIT_INSTR_OFFSETS
	.align		4
        /*0058*/ 	.byte	0x04, 0x1c
        /*005a*/ 	.short	(.L_285 - .L_284)


	//   ....[0]....
.L_284:
        /*005c*/ 	.word	0x000007a0


	//   ....[1]....
        /*0060*/ 	.word	0x00001450


	//----- nvinfo : EIATTR_MAX_THREADS
	.align		4
.L_285:
        /*0064*/ 	.byte	0x04, 0x05
        /*0066*/ 	.short	(.L_287 - .L_286)
.L_286:
        /*0068*/ 	.word	0x00000100
        /*006c*/ 	.word	0x00000001
        /*0070*/ 	.word	0x00000001


	//----- nvinfo : EIATTR_CRS_STACK_SIZE
	.align		4
.L_287:
        /*0074*/ 	.byte	0x04, 0x1e
        /*0076*/ 	.short	(.L_289 - .L_288)
.L_288:
        /*0078*/ 	.word	0x00000000


	//----- nvinfo : EIATTR_CBANK_PARAM_SIZE
	.align		4
.L_289:
        /*007c*/ 	.byte	0x03, 0x19
        /*007e*/ 	.short	0x0040


	//----- nvinfo : EIATTR_PARAM_CBANK
	.align		4
        /*0080*/ 	.byte	0x04, 0x0a
        /*0082*/ 	.short	(.L_291 - .L_290)
	.align		4
.L_290:
        /*0084*/ 	.word	index@(.nv.constant0._ZN2at6native60_GLOBAL__N__2075b504_27_DistributionCauchyKernel_cu_d62eea8743distribution_elementwise_grid_stride_kernelIfLi4EZNS0_9templates4cuda21uniform_and_transformIN3c104HalfEfPNS_17CUDAGeneratorImplEZZZNS4_13cauchy_kernelIS9_EEvRNS_18TensorIteratorBaseEddT_ENKUlvE_clEvENKUlvE1_clEvEUlfE_EEvSC_T1_T2_EUlP24curandStatePhilox4_32_10E0_ZNS1_27distribution_nullary_kernelIS7_f6float4S9_SL_SG_EEvSC_SI_RKT3_T4_EUlifE_EEvlNS_15PhiloxCudaStateESH_SI_)
        /*0088*/ 	.short	0x0210
        /*008a*/ 	.short	0x0040


	//----- nvinfo : EIATTR_SW_WAR
	.align		4
.L_291:
        /*008c*/ 	.byte	0x04, 0x36
        /*008e*/ 	.short	(.L_293 - .L_292)
.L_292:
        /*0090*/ 	.word	0x00000008
.L_293:


//--------------------- .nv.info._ZN2at6native60_GLOBAL__N__2075b504_27_DistributionCauchyKernel_cu_d62eea8743distribution_elementwise_grid_stride_kernelIfLi4EZNS0_9templates4cuda21uniform_and_transformIN3c104HalfEfPNS_17CUDAGeneratorImplEZZZNS4_13cauchy_kernelIS9_EEvRNS_18TensorIteratorBaseEddT_ENKUlvE_clEvENKUlvE1_clEvEUlfE_EEvSC_T1_T2_EUlP24curandStatePhilox4_32_10E_ZNS1_27distribution_nullary_kernelIS7_f7double2S9_SL_SG_EEvSC_SI_RKT3_T4_EUlifE0_EEvlNS_15PhiloxCudaStateESH_SI_ --------------------------
	.section	.nv.info._ZN2at6native60_GLOBAL__N__2075b504_27_DistributionCauchyKernel_cu_d62eea8743distribution_elementwise_grid_stride_kernelIfLi4EZNS0_9templates4cuda21uniform_and_transformIN3c104HalfEfPNS_17CUDAGeneratorImplEZZZNS4_13cauchy_kernelIS9_EEvRNS_18TensorIteratorBaseEddT_ENKUlvE_clEvENKUlvE1_clEvEUlfE_EEvSC_T1_T2_EUlP24curandStatePhilox4_32_10E_ZNS1_27distribution_nullary_kernelIS7_f7double2S9_SL_SG_EEvSC_SI_RKT3_T4_EUlifE0_EEvlNS_15PhiloxCudaStateESH_SI_,"",@"SHT_CUDA_INFO"
	.sectionflags	@""
	.align	4


	//----- nvinfo : EIATTR_CUDA_API_VERSION
	.align		4
        /*0000*/ 	.byte	0x04, 0x37
        /*0002*/ 	.short	(.L_295 - .L_294)
.L_294:
        /*0004*/ 	.word	0x00000082


	//----- nvinfo : EIATTR_KPARAM_INFO
	.align		4
.L_295:
        /*0008*/ 	.byte	0x04, 0x17
        /*000a*/ 	.short	(.L_297 - .L_296)
.L_296:
        /*000c*/ 	.word	0x00000000
        /*0010*/ 	.short	0x0003
        /*0012*/ 	.short	0x0028
        /*0014*/ 	.byte	0x00, 0xf0, 0xa1, 0x06


	//----- nvinfo : EIATTR_KPARAM_INFO
	.align		4
.L_297:
        /*0018*/ 	.byte	0x04, 0x17
        /*001a*/ 	.short	(.L_299 - .L_298)
.L_298:
        /*001c*/ 	.word	0x00000000
        /*0020*/ 	.short	0x0002
        /*0022*/ 	.short	0x0020
        /*0024*/ 	.byte	0x00, 0xf0, 0x05, 0x00


	//----- nvinfo : EIATTR_KPARAM_INFO
	.align		4
.L_299:
        /*0028*/ 	.byte	0x04, 0x17
        /*002a*/ 	.short	(.L_301 - .L_300)
.L_300:
        /*002c*/ 	.word	0x00000000
        /*0030*/ 	.short	0x0001
        /*0032*/ 	.short	0x0008
        /*0034*/ 	.byte	0x00, 0xf0, 0x61, 0x00


	//----- nvinfo : EIATTR_KPARAM_INFO
	.align		4
.L_301:
        /*0038*/ 	.byte	0x04, 0x17
        /*003a*/ 	.short	(.L_303 - .L_302)
.L_302:
        /*003c*/ 	.word	0x00000000
        /*0040*/ 	.short	0x0000
        /*0042*/ 	.short	0x0000
        /*0044*/ 	.byte	0x00, 0xf0, 0x21, 0x00


	//----- nvinfo : EIATTR_SPARSE_MMA_MASK
	.align		4
.L_303:
        /*0048*/ 	.byte	0x03, 0x50
        /*004a*/ 	.short	0x0000


	//----- nvinfo : EIATTR_MAXREG_COUNT
	.align		4
        /*004c*/ 	.byte	0x03, 0x1b
        /*004e*/ 	.short	0x0040


	//----- nvinfo : EIATTR_NUM_BARRIERS
	.align		4
        /*0050*/ 	.byte	0x02, 0x4c
        /*0052*/ 	.byte	0x01
	.zero		1


	//----- nvinfo : EIATTR_MERCURY_ISA_VERSION
	.align		4
        /*0054*/ 	.byte	0x03, 0x5f
        /*0056*/ 	.short	0x0101


	//----- nvinfo : EIATTR_EXIT_INSTR_OFFSETS
	.align		4
        /*0058*/ 	.byte	0x04, 0x1c
        /*005a*/ 	.short	(.L_305 - .L_304)


	//   ....[0]....
.L_304:
        /*005c*/ 	.word	0x00000800


	//   ....[1]....
        /*0060*/ 	.word	0x000055c0


	//----- nvinfo : EIATTR_MAX_THREADS
	.align		4
.L_305:
        /*0064*/ 	.byte	0x04, 0x05
        /*0066*/ 	.short	(.L_307 - .L_306)
.L_306:
        /*0068*/ 	.word	0x00000100
        /*006c*/ 	.word	0x00000001
        /*0070*/ 	.word	0x00000001


	//----- nvinfo : EIATTR_CRS_STACK_SIZE
	.align		4
.L_307:
        /*0074*/ 	.byte	0x04, 0x1e
        /*0076*/ 	.short	(.L_309 - .L_308)
.L_308:
        /*0078*/ 	.word	0x00000000


	//----- nvinfo : EIATTR_CBANK_PARAM_SIZE
	.align		4
.L_309:
        /*007c*/ 	.byte	0x03, 0x19
        /*007e*/ 	.short	0x01d0


	//----- nvinfo : EIATTR_PARAM_CBANK
	.align		4
        /*0080*/ 	.byte	0x04, 0x0a
        /*0082*/ 	.short	(.L_311 - .L_310)
	.align		4
.L_310:
        /*0084*/ 	.word	index@(.nv.constant0._ZN2at6native60_GLOBAL__N__2075b504_27_DistributionCauchyKernel_cu_d62eea8743distribution_elementwise_grid_stride_kernelIfLi4EZNS0_9templates4cuda21uniform_and_transformIN3c104HalfEfPNS_17CUDAGeneratorImplEZZZNS4_13cauchy_kernelIS9_EEvRNS_18TensorIteratorBaseEddT_ENKUlvE_clEvENKUlvE1_clEvEUlfE_EEvSC_T1_T2_EUlP24curandStatePhilox4_32_10E_ZNS1_27distribution_nullary_kernelIS7_f7double2S9_SL_SG_EEvSC_SI_RKT3_T4_EUlifE0_EEvlNS_15PhiloxCudaStateESH_SI_)
        /*0088*/ 	.short	0x0210
        /*008a*/ 	.short	0x01d0


	//----- nvinfo : EIATTR_SW_WAR
	.align		4
.L_311:
        /*008c*/ 	.byte	0x04, 0x36
        /*008e*/ 	.short	(.L_313 - .L_312)
.L_312:
        /*0090*/ 	.word	0x00000008
.L_313:


//--------------------- .nv.info._ZN2at6native60_GLOBAL__N__2075b504_27_DistributionCauchyKernel_cu_d62eea8743distribution_elementwise_grid_stride_kernelIfLi4EZNS0_9templates4cuda21uniform_and_transformIN3c104HalfEfPNS_17CUDAGeneratorImplEZZZNS4_13cauchy_kernelIS9_EEvRNS_18TensorIteratorBaseEddT_ENKUlvE_clEvENKUlvE1_clEvEUlfE_EEvSC_T1_T2_EUlP24curandStatePhilox4_32_10E_ZNS1_27distribution_nullary_kernelIS7_f7double2S9_SL_SG_EEvSC_SI_RKT3_T4_EUlifE_EEvlNS_15PhiloxCudaStateESH_SI_ --------------------------
	.section	.nv.info._ZN2at6native60_GLOBAL__N__2075b504_27_DistributionCauchyKernel_cu_d62eea8743distribution_elementwise_grid_stride_kernelIfLi4EZNS0_9templates4cuda21uniform_and_transformIN3c104HalfEfPNS_17CUDAGeneratorImplEZZZNS4_13cauchy_kernelIS9_EEvRNS_18TensorIteratorBaseEddT_ENKUlvE_clEvENKUlvE1_clEvEUlfE_EEvSC_T1_T2_EUlP24curandStatePhilox4_32_10E_ZNS1_27distribution_nullary_kernelIS7_f7double2S9_SL_SG_EEvSC_SI_RKT3_T4_EUlifE_EEvlNS_15PhiloxCudaStateESH_SI_,"",@"SHT_CUDA_INFO"
	.sectionflags	@""
	.align	4


	//----- nvinfo : EIATTR_CUDA_API_VERSION
	.align		4
        /*0000*/ 	.byte	0x04, 0x37
        /*0002*/ 	.short	(.L_315 - .L_314)
.L_314:
        /*0004*/ 	.word	0x00000082


	//----- nvinfo : EIATTR_KPARAM_INFO
	.align		4
.L_315:
        /*0008*/ 	.byte	0x04, 0x17
        /*000a*/ 	.short	(.L_317 - .L_316)
.L_316:
        /*000c*/ 	.word	0x00000000
        /*0010*/ 	.short	0x0003
        /*0012*/ 	.short	0x0028
        /*0014*/ 	.byte	0x00, 0xf0, 0x61, 0x00


	//----- nvinfo : EIATTR_KPARAM_INFO
	.align		4
.L_317:
        /*0018*/ 	.byte	0x04, 0x17
        /*001a*/ 	.short	(.L_319 - .L_318)
.L_318:
        /*001c*/ 	.word	0x00000000
        /*0020*/ 	.short	0x0002
        /*0022*/ 	.short	0x0020
        /*0024*/ 	.byte	0x00, 0xf0, 0x05, 0x00


	//----- nvinfo : EIATTR_KPARAM_INFO
	.align		4
.L_319:
        /*0028*/ 	.byte	0x04, 0x17
        /*002a*/ 	.short	(.L_321 - .L_320)
.L_320:
        /*002c*/ 	.word	0x00000000
        /*0030*/ 	.short	0x0001
        /*0032*/ 	.short	0x0008
        /*0034*/ 	.byte	0x00, 0xf0, 0x61, 0x00


	//----- nvinfo : EIATTR_KPARAM_INFO
	.align		4
.L_321:
        /*0038*/ 	.byte	0x04, 0x17
        /*003a*/ 	.short	(.L_323 - .L_322)
.L_322:
        /*003c*/ 	.word	0x00000000
        /*0040*/ 	.short	0x0000
        /*0042*/ 	.short	0x0000
        /*0044*/ 	.byte	0x00, 0xf0, 0x21, 0x00


	//----- nvinfo : EIATTR_SPARSE_MMA_MASK
	.align		4
.L_323:
        /*0048*/ 	.byte	0x03, 0x50
        /*004a*/ 	.short	0x0000


	//----- nvinfo : EIATTR_MAXREG_COUNT
	.align		4
        /*004c*/ 	.byte	0x03, 0x1b
        /*004e*/ 	.short	0x0040


	//----- nvinfo : EIATTR_NUM_BARRIERS
	.align		4
        /*0050*/ 	.byte	0x02, 0x4c
        /*0052*/ 	.byte	0x01
	.zero		1


	//----- nvinfo : EIATTR_MERCURY_ISA_VERSION
	.align		4
        /*0054*/ 	.byte	0x03, 0x5f
        /*0056*/ 	.short	0x0101


	//----- nvinfo : EIATTR_EXIT_INSTR_OFFSETS
	.align		4
        /*0058*/ 	.byte	0x04, 0x1c
        /*005a*/ 	.short	(.L_325 - .L_324)


	//   ....[0]....
.L_324:
        /*005c*/ 	.word	0x000007a0


	//   ....[1]....
        /*0060*/ 	.word	0x000014c0


	//----- nvinfo : EIATTR_MAX_THREADS
	.align		4
.L_325:
        /*0064*/ 	.byte	0x04, 0x05
        /*0066*/ 	.short	(.L_327 - .L_326)
.L_326:
        /*0068*/ 	.word	0x00000100
        /*006c*/ 	.word	0x00000001
        /*0070*/ 	.word	0x00000001


	//----- nvinfo : EIATTR_CRS_STACK_SIZE
	.align		4
.L_327:
        /*0074*/ 	.byte	0x04, 0x1e
        /*0076*/ 	.short	(.L_329 - .L_328)
.L_328:
        /*0078*/ 	.word	0x00000000


	//----- nvinfo : EIATTR_CBANK_PARAM_SIZE
	.align		4
.L_329:
        /*007c*/ 	.byte	0x03, 0x19
        /*007e*/ 	.short	0x0040


	//----- nvinfo : EIATTR_PARAM_CBANK
	.align		4
        /*0080*/ 	.byte	0x04, 0x0a
        /*0082*/ 	.short	(.L_331 - .L_330)
	.align		4
.L_330:
        /*0084*/ 	.word	index@(.nv.constant0._ZN2at6native60_GLOBAL__N__2075b504_27_DistributionCauchyKernel_cu_d62eea8743distribution_elementwise_grid_stride_kernelIfLi4EZNS0_9templates4cuda21uniform_and_transformIN3c104HalfEfPNS_17CUDAGeneratorImplEZZZNS4_13cauchy_kernelIS9_EEvRNS_18TensorIteratorBaseEddT_ENKUlvE_clEvENKUlvE1_clEvEUlfE_EEvSC_T1_T2_EUlP24curandStatePhilox4_32_10E_ZNS1_27distribution_nullary_kernelIS7_f7double2S9_SL_SG_EEvSC_SI_RKT3_T4_EUlifE_EEvlNS_15PhiloxCudaStateESH_SI_)
        /*0088*/ 	.short	0x0210
        /*008a*/ 	.short	0x0040


	//----- nvinfo : EIATTR_SW_WAR
	.align		4
.L_331:
        /*008c*/ 	.byte	0x04, 0x36
        /*008e*/ 	.short	(.L_333 - .L_332)
.L_332:
        /*0090*/ 	.word	0x00000008
.L_333:


//--------------------- .nv.info._ZN2at6native60_GLOBAL__N__2075b504_27_DistributionCauchyKernel_cu_d62eea8743distribution_elementwise_grid_stride_kernelIfLi4EZNS0_9templates4cuda21uniform_and_transformIffPNS_17CUDAGeneratorImplEZZZNS4_13cauchy_kernelIS7_EEvRNS_18TensorIteratorBaseEddT_ENKUlvE_clEvENKUlvE0_clEvEUlfE_EEvSA_T1_T2_EUlP24curandStatePhilox4_32_10E0_ZNS1_27distribution_nullary_kernelIff6float4S7_SJ_SE_EEvSA_SG_RKT3_T4_EUlifE0_EEvlNS_15PhiloxCudaStateESF_SG_ --------------------------
	.section	.nv.info._ZN2at6native60_GLOBAL__N__2075b504_27_DistributionCauchyKernel_cu_d62eea8743distribution_elementwise_grid_stride_kernelIfLi4EZNS0_9templates4cuda21uniform_and_transformIffPNS_17CUDAGeneratorImplEZZZNS4_13cauchy_kernelIS7_EEvRNS_18TensorIteratorBaseEddT_ENKUlvE_clEvENKUlvE0_clEvEUlfE_EEvSA_T1_T2_EUlP24curandStatePhilox4_32_10E0_ZNS1_27distribution_nullary_kernelIff6float4S7_SJ_SE_EEvSA_SG_RKT3_T4_EUlifE0_EEvlNS_15PhiloxCudaStateESF_SG_,"",@"SHT_CUDA_INFO"
	.sectionflags	@""
	.align	4


	//----- nvinfo : EIATTR_CUDA_API_VERSION
	.align		4
        /*0000*/ 	.byte	0x04, 0x37
        /*0002*/ 	.short	(.L_335 - .L_334)
.L_334:
        /*0004*/ 	.word	0x00000082


	//----- nvinfo : EIATTR_KPARAM_INFO
	.align		4
.L_335:
        /*0008*/ 	.byte	0x04, 0x17
        /*000a*/ 	.short	(.L_337 - .L_336)
.L_336:
        /*000c*/ 	.word	0x00000000
        /*0010*/ 	.short	0x0003
        /*0012*/ 	.short	0x0028
        /*0014*/ 	.byte	0x00, 0xf0, 0xa1, 0x06


	//----- nvinfo : EIATTR_KPARAM_INFO
	.align		4
.L_337:
        /*0018*/ 	.byte	0x04, 0x17
        /*001a*/ 	.short	(.L_339 - .L_338)
.L_338:
        /*001c*/ 	.word	0x00000000
        /*0020*/ 	.short	0x0002
        /*0022*/ 	.short	0x0020
        /*0024*/ 	.byte	0x00, 0xf0, 0x05, 0x00


	//----- nvinfo : EIATTR_KPARAM_INFO
	.align		4
.L_339:
        /*0028*/ 	.byte	0x04, 0x17
        /*002a*/ 	.short	(.L_341 - .L_340)
.L_340:
        /*002c*/ 	.word	0x00000000
        /*0030*/ 	.short	0x0001
        /*0032*/ 	.short	0x0008
        /*0034*/ 	.byte	0x00, 0xf0, 0x61, 0x00


	//----- nvinfo : EIATTR_KPARAM_INFO
	.align		4
.L_341:
        /*0038*/ 	.byte	0x04, 0x17
        /*003a*/ 	.short	(.L_343 - .L_342)
.L_342:
        /*003c*/ 	.word	0x00000000
        /*0040*/ 	.short	0x0000
        /*0042*/ 	.short	0x0000
        /*0044*/ 	.byte	0x00, 0xf0, 0x21, 0x00


	//----- nvinfo : EIATTR_SPARSE_MMA_MASK
	.align		4
.L_343:
        /*0048*/ 	.byte	0x03, 0x50
        /*004a*/ 	.short	0x0000


	//----- nvinfo : EIATTR_MAXREG_COUNT
	.align		4
        /*004c*/ 	.byte	0x03, 0x1b
        /*004e*/ 	.short	0x0040


	//----- nvinfo : EIATTR_NUM_BARRIERS
	.align		4
        /*0050*/ 	.byte	0x02, 0x4c
        /*0052*/ 	.byte	0x01
	.zero		1


	//----- nvinfo : EIATTR_MERCURY_ISA_VERSION
	.align		4
        /*0054*/ 	.byte	0x03, 0x5f
        /*0056*/ 	.short	0x0101


	//----- nvinfo : EIATTR_EXIT_INSTR_OFFSETS
	.align		4
        /*0058*/ 	.byte	0x04, 0x1c
        /*005a*/ 	.short	(.L_345 - .L_344)


	//   ....[0]....
.L_344:
        /*005c*/ 	.word	0x00000800


	//   ....[1]....
        /*0060*/ 	.word	0x00005510


	//----- nvinfo : EIATTR_MAX_THREADS
	.align		4
.L_345:
        /*0064*/ 	.byte	0x04, 0x05
        /*0066*/ 	.short	(.L_347 - .L_346)
.L_346:
        /*0068*/ 	.word	0x00000100
        /*006c*/ 	.word	0x00000001
        /*0070*/ 	.word	0x00000001


	//----- nvinfo : EIATTR_CRS_STACK_SIZE
	.align		4
.L_347:
        /*0074*/ 	.byte	0x04, 0x1e
        /*0076*/ 	.short	(.L_349 - .L_348)
.L_348:
        /*0078*/ 	.word	0x00000000


	//----- nvinfo : EIATTR_CBANK_PARAM_SIZE
	.align		4
.L_349:
        /*007c*/ 	.byte	0x03, 0x19
        /*007e*/ 	.short	0x01d0


	//----- nvinfo : EIATTR_PARAM_CBANK
	.align		4
        /*0080*/ 	.byte	0x04, 0x0a
        /*0082*/ 	.short	(.L_351 - .L_350)
	.align		4
.L_350:
        /*0084*/ 	.word	index@(.nv.constant0._ZN2at6native60_GLOBAL__N__2075b504_27_DistributionCauchyKernel_cu_d62eea8743distribution_elementwise_grid_stride_kernelIfLi4EZNS0_9templates4cuda21uniform_and_transformIffPNS_17CUDAGeneratorImplEZZZNS4_13cauchy_kernelIS7_EEvRNS_18TensorIteratorBaseEddT_ENKUlvE_clEvENKUlvE0_clEvEUlfE_EEvSA_T1_T2_EUlP24curandStatePhilox4_32_10E0_ZNS1_27distribution_nullary_kernelIff6float4S7_SJ_SE_EEvSA_SG_RKT3_T4_EUlifE0_EEvlNS_15PhiloxCudaStateESF_SG_)
        /*0088*/ 	.short	0x0210
        /*008a*/ 	.short	0x01d0


	//----- nvinfo : EIATTR_SW_WAR
	.align		4
.L_351:
        /*008c*/ 	.byte	0x04, 0x36
        /*008e*/ 	.short	(.L_353 - .L_352)
.L_352:
        /*0090*/ 	.word	0x00000008
.L_353:


//--------------------- .nv.info._ZN2at6native60_GLOBAL__N__2075b504_27_DistributionCauchyKernel_cu_d62eea8743distribution_elementwise_grid_stride_kernelIfLi4EZNS0_9templates4cuda21uniform_and_transformIffPNS_17CUDAGeneratorImplEZZZNS4_13cauchy_kernelIS7_EEvRNS_18TensorIteratorBaseEddT_ENKUlvE_clEvENKUlvE0_clEvEUlfE_EEvSA_T1_T2_EUlP24curandStatePhilox4_32_10E0_ZNS1_27distribution_nullary_kernelIff6float4S7_SJ_SE_EEvSA_SG_RKT3_T4_EUlifE_EEvlNS_15PhiloxCudaStateESF_SG_ --------------------------
	.section	.nv.info._ZN2at6native60_GLOBAL__N__2075b504_27_DistributionCauchyKernel_cu_d62eea8743distribution_elementwise_grid_stride_kernelIfLi4EZNS0_9templates4cuda21uniform_and_transformIffPNS_17CUDAGeneratorImplEZZZNS4_13cauchy_kernelIS7_EEvRNS_18TensorIteratorBaseEddT_ENKUlvE_clEvENKUlvE0_clEvEUlfE_EEvSA_T1_T2_EUlP24curandStatePhilox4_32_10E0_ZNS1_27distribution_nullary_kernelIff6float4S7_SJ_SE_EEvSA_SG_RKT3_T4_EUlifE_EEvlNS_15PhiloxCudaStateESF_SG_,"",@"SHT_CUDA_INFO"
	.sectionflags	@""
	.align	4


	//----- nvinfo : EIATTR_CUDA_API_VERSION
	.align		4
        /*0000*/ 	.byte	0x04, 0x37
        /*0002*/ 	.short	(.L_355 - .L_354)
.L_354:
        /*0004*/ 	.word	0x00000082


	//----- nvinfo : EIATTR_KPARAM_INFO
	.align		4
.L_355:
        /*0008*/ 	.byte	0x04, 0x17
        /*000a*/ 	.short	(.L_357 - .L_356)
.L_356:
        /*000c*/ 	.word	0x00000000
        /*0010*/ 	.short	0x0003
        /*0012*/ 	.short	0x0028
        /*0014*/ 	.byte	0x00, 0xf0, 0x61, 0x00


	//----- nvinfo : EIATTR_KPARAM_INFO
	.align		4
.L_357:
        /*0018*/ 	.byte	0x04, 0x17
        /*001a*/ 	.short	(.L_359 - .L_358)
.L_358:
        /*001c*/ 	.word	0x00000000
        /*0020*/ 	.short	0x0002
        /*0022*/ 	.short	0x0020
        /*0024*/ 	.byte	0x00, 0xf0, 0x05, 0x00


	//----- nvinfo : EIATTR_KPARAM_INFO
	.align		4
.L_359:
        /*0028*/ 	.byte	0x04, 0x17
        /*002a*/ 	.short	(.L_361 - .L_360)
.L_360:
        /*002c*/ 	.word	0x00000000
        /*0030*/ 	.short	0x0001
        /*0032*/ 	.short	0x0008
        /*0034*/ 	.byte	0x00, 0xf0, 0x61, 0x00


	//----- nvinfo : EIATTR_KPARAM_INFO
	.align		4
.L_361:
        /*0038*/ 	.byte	0x04, 0x17
        /*003a*/ 	.short	(.L_363 - .L_362)
.L_362:
        /*003c*/ 	.word	0x00000000
        /*0040*/ 	.short	0x0000
        /*0042*/ 	.short	0x0000
        /*0044*/ 	.byte	0x00, 0xf0, 0x21, 0x00


	//----- nvinfo : EIATTR_SPARSE_MMA_MASK
	.align		4
.L_363:
        /*0048*/ 	.byte	0x03, 0x50
        /*004a*/ 	.short	0x0000


	//----- nvinfo : EIATTR_MAXREG_COUNT
	.align		4
        /*004c*/ 	.byte	0x03, 0x1b
        /*004e*/ 	.short	0x0040


	//----- nvinfo : EIATTR_NUM_BARRIERS
	.align		4
        /*0050*/ 	.byte	0x02, 0x4c
        /*0052*/ 	.byte	0x01
	.zero		1


	//----- nvinfo : EIATTR_MERCURY_ISA_VERSION
	.align		4
        /*0054*/ 	.byte	0x03, 0x5f
        /*0056*/ 	.short	0x0101


	//----- nvinfo : EIATTR_EXIT_INSTR_OFFSETS
	.align		4
        /*0058*/ 	.byte	0x04, 0x1c
        /*005a*/ 	.short	(.L_365 - .L_364)


	//   ....[0]....
.L_364:
        /*005c*/ 	.word	0x000007a0


	//   ....[1]....
        /*0060*/ 	.word	0x00001410


	//----- nvinfo : EIATTR_MAX_THREADS
	.align		4
.L_365:
        /*0064*/ 	.byte	0x04, 0x05
        /*0066*/ 	.short	(.L_367 - .L_366)
.L_366:
        /*0068*/ 	.word	0x00000100
        /*006c*/ 	.word	0x00000001
        /*0070*/ 	.word	0x00000001


	//----- nvinfo : EIATTR_CRS_STACK_SIZE
	.align		4
.L_367:
        /*0074*/ 	.byte	0x04, 0x1e
        /*0076*/ 	.short	(.L_369 - .L_368)
.L_368:
        /*0078*/ 	.word	0x00000000


	//----- nvinfo : EIATTR_CBANK_PARAM_SIZE
	.align		4
.L_369:
        /*007c*/ 	.byte	0x03, 0x19
        /*007e*/ 	.short	0x0040


	//----- nvinfo : EIATTR_PARAM_CBANK
	.align		4
        /*0080*/ 	.byte	0x04, 0x0a
        /*0082*/ 	.short	(.L_371 - .L_370)
	.align		4
.L_370:
        /*0084*/ 	.word	index@(.nv.constant0._ZN2at6native60_GLOBAL__N__2075b504_27_DistributionCauchyKernel_cu_d62eea8743distribution_elementwise_grid_stride_kernelIfLi4EZNS0_9templates4cuda21uniform_and_transformIffPNS_17CUDAGeneratorImplEZZZNS4_13cauchy_kernelIS7_EEvRNS_18TensorIteratorBaseEddT_ENKUlvE_clEvENKUlvE0_clEvEUlfE_EEvSA_T1_T2_EUlP24curandStatePhilox4_32_10E0_ZNS1_27distribution_nullary_kernelIff6float4S7_SJ_SE_EEvSA_SG_RKT3_T4_EUlifE_EEvlNS_15PhiloxCudaStateESF_SG_)
        /*0088*/ 	.short	0x0210
        /*008a*/ 	.short	0x0040


	//----- nvinfo : EIATTR_SW_WAR
	.align		4
.L_371:
        /*008c*/ 	.byte	0x04, 0x36
        /*008e*/ 	.short	(.L_373 - .L_372)
.L_372:
        /*0090*/ 	.word	0x00000008
.L_373:


//--------------------- .nv.info._ZN2at6native60_GLOBAL__N__2075b504_27_DistributionCauchyKernel_cu_d62eea8743distribution_elementwise_grid_stride_kernelIfLi4EZNS0_9templates4cuda21uniform_and_transformIffPNS_17CUDAGeneratorImplEZZZNS4_13cauchy_kernelIS7_EEvRNS_18TensorIteratorBaseEddT_ENKUlvE_clEvENKUlvE0_clEvEUlfE_EEvSA_T1_T2_EUlP24curandStatePhilox4_32_10E_ZNS1_27distribution_nullary_kernelIff7double2S7_SJ_SE_EEvSA_SG_RKT3_T4_EUlifE0_EEvlNS_15PhiloxCudaStateESF_SG_ --------------------------
	.section	.nv.info._ZN2at6native60_GLOBAL__N__2075b504_27_DistributionCauchyKernel_cu_d62eea8743distribution_elementwise_grid_stride_kernelIfLi4EZNS0_9templates4cuda21uniform_and_transformIffPNS_17CUDAGeneratorImplEZZZNS4_13cauchy_kernelIS7_EEvRNS_18TensorIteratorBaseEddT_ENKUlvE_clEvENKUlvE0_clEvEUlfE_EEvSA_T1_T2_EUlP24curandStatePhilox4_32_10E_ZNS1_27distribution_nullary_kernelIff7double2S7_SJ_SE_EEvSA_SG_RKT3_T4_EUlifE0_EEvlNS_15PhiloxCudaStateESF_SG_,"",@"SHT_CUDA_INFO"
	.sectionflags	@""
	.align	4


	//----- nvinfo : EIATTR_CUDA_API_VERSION
	.align		4
        /*0000*/ 	.byte	0x04, 0x37
        /*0002*/ 	.short	(.L_375 - .L_374)
.L_374:
        /*0004*/ 	.word	0x00000082


	//----- nvinfo : EIATTR_KPARAM_INFO
	.align		4
.L_375:
        /*0008*/ 	.byte	0x04, 0x17
        /*000a*/ 	.short	(.L_377 - .L_376)
.L_376:
        /*000c*/ 	.word	0x00000000
        /*0010*/ 	.short	0x0003
        /*0012*/ 	.short	0x0028
        /*0014*/ 	.byte	0x00, 0xf0, 0xa1, 0x06


	//----- nvinfo : EIATTR_KPARAM_INFO
	.align		4
.L_377:
        /*0018*/ 	.byte	0x04, 0x17
        /*001a*/ 	.short	(.L_379 - .L_378)
.L_378:
        /*001c*/ 	.word	0x00000000
        /*0020*/ 	.short	0x0002
        /*0022*/ 	.short	0x0020
        /*0024*/ 	.byte	0x00, 0xf0, 0x05, 0x00


	//----- nvinfo : EIATTR_KPARAM_INFO
	.align		4
.L_379:
        /*0028*/ 	.byte	0x04, 0x17
        /*002a*/ 	.short	(.L_381 - .L_380)
.L_380:
        /*002c*/ 	.word	0x00000000
        /*0030*/ 	.short	0x0001
        /*0032*/ 	.short	0x0008
        /*0034*/ 	.byte	0x00, 0xf0, 0x61, 0x00


	//----- nvinfo : EIATTR_KPARAM_INFO
	.align		4
.L_381:
        /*0038*/ 	.byte	0x04, 0x17
        /*003a*/ 	.short	(.L_383 - .L_382)
.L_382:
        /*003c*/ 	.word	0x00000000
        /*0040*/ 	.short	0x0000
        /*0042*/ 	.short	0x0000
        /*0044*/ 	.byte	0x00, 0xf0, 0x21, 0x00


	//----- nvinfo : EIATTR_SPARSE_MMA_MASK
	.align		4
.L_383:
        /*0048*/ 	.byte	0x03, 0x50
        /*004a*/ 	.short	0x0000


	//----- nvinfo : EIATTR_MAXREG_COUNT
	.align		4
        /*004c*/ 	.byte	0x03, 0x1b
        /*004e*/ 	.short	0x0040


	//----- nvinfo : EIATTR_NUM_BARRIERS
	.align		4
        /*0050*/ 	.byte	0x02, 0x4c
        /*0052*/ 	.byte	0x01
	.zero		1


	//----- nvinfo : EIATTR_MERCURY_ISA_VERSION
	.align		4
        /*0054*/ 	.byte	0x03, 0x5f
        /*0056*/ 	.short	0x0101


	//----- nvinfo : EIATTR_EXIT_INSTR_OFFSETS
	.align		4
        /*0058*/ 	.byte	0x04, 0x1c
        /*005a*/ 	.short	(.L_385 - .L_384)


	//   ....[0]....
.L_384:
        /*005c*/ 	.word	0x00000800


	//   ....[1]....
        /*0060*/ 	.word	0x00005580


	//----- nvinfo : EIATTR_MAX_THREADS
	.align		4
.L_385:
        /*0064*/ 	.byte	0x04, 0x05
        /*0066*/ 	.short	(.L_387 - .L_386)
.L_386:
        /*0068*/ 	.word	0x00000100
        /*006c*/ 	.word	0x00000001
        /*0070*/ 	.word	0x00000001


	//----- nvinfo : EIATTR_CRS_STACK_SIZE
	.align		4
.L_387:
        /*0074*/ 	.byte	0x04, 0x1e
        /*0076*/ 	.short	(.L_389 - .L_388)
.L_388:
        /*0078*/ 	.word	0x00000000


	//----- nvinfo : EIATTR_CBANK_PARAM_SIZE
	.align		4
.L_389:
        /*007c*/ 	.byte	0x03, 0x19
        /*007e*/ 	.short	0x01d0


	//----- nvinfo : EIATTR_PARAM_CBANK
	.align		4
        /*0080*/ 	.byte	0x04, 0x0a
        /*0082*/ 	.short	(.L_391 - .L_390)
	.align		4
.L_390:
        /*0084*/ 	.word	index@(.nv.constant0._ZN2at6native60_GLOBAL__N__2075b504_27_DistributionCauchyKernel_cu_d62eea8743distribution_elementwise_grid_stride_kernelIfLi4EZNS0_9templates4cuda21uniform_and_transformIffPNS_17CUDAGeneratorImplEZZZNS4_13cauchy_kernelIS7_EEvRNS_18TensorIteratorBaseEddT_ENKUlvE_clEvENKUlvE0_clEvEUlfE_EEvSA_T1_T2_EUlP24curandStatePhilox4_32_10E_ZNS1_27distribution_nullary_kernelIff7double2S7_SJ_SE_EEvSA_SG_RKT3_T4_EUlifE0_EEvlNS_15PhiloxCudaStateESF_SG_)
        /*0088*/ 	.short	0x0210
        /*008a*/ 	.short	0x01d0


	//----- nvinfo : EIATTR_SW_WAR
	.align		4
.L_391:
        /*008c*/ 	.byte	0x04, 0x36
        /*008e*/ 	.short	(.L_393 - .L_392)
.L_392:
        /*0090*/ 	.word	0x00000008
.L_393:


//--------------------- .nv.info._ZN2at6native60_GLOBAL__N__2075b504_27_DistributionCauchyKernel_cu_d62eea8743distribution_elementwise_grid_stride_kernelIfLi4EZNS0_9templates4cuda21uniform_and_transformIffPNS_17CUDAGeneratorImplEZZZNS4_13cauchy_kernelIS7_EEvRNS_18TensorIteratorBaseEddT_ENKUlvE_clEvENKUlvE0_clEvEUlfE_EEvSA_T1_T2_EUlP24curandStatePhilox4_32_10E_ZNS1_27distribution_nullary_kernelIff7double2S7_SJ_SE_EEvSA_SG_RKT3_T4_EUlifE_EEvlNS_15PhiloxCudaStateESF_SG_ --------------------------
	.section	.nv.info._ZN2at6native60_GLOBAL__N__2075b504_27_DistributionCauchyKernel_cu_d62eea8743distribution_elementwise_grid_stride_kernelIfLi4EZNS0_9templates4cuda21uniform_and_transformIffPNS_17CUDAGeneratorImplEZZZNS4_13cauchy_kernelIS7_EEvRNS_18TensorIteratorBaseEddT_ENKUlvE_clEvENKUlvE0_clEvEUlfE_EEvSA_T1_T2_EUlP24curandStatePhilox4_32_10E_ZNS1_27distribution_nullary_kernelIff7double2S7_SJ_SE_EEvSA_SG_RKT3_T4_EUlifE_EEvlNS_15PhiloxCudaStateESF_SG_,"",@"SHT_CUDA_INFO"
	.sectionflags	@""
	.align	4


	//----- nvinfo : EIATTR_CUDA_API_VERSION
	.align		4
        /*0000*/ 	.byte	0x04, 0x37
        /*0002*/ 	.short	(.L_395 - .L_394)
.L_394:
        /*0004*/ 	.word	0x00000082


	//----- nvinfo : EIATTR_KPARAM_INFO
	.align		4
.L_395:
        /*0008*/ 	.byte	0x04, 0x17
        /*000a*/ 	.short	(.L_397 - .L_396)
.L_396:
        /*000c*/ 	.word	0x00000000
        /*0010*/ 	.short	0x0003
        /*0012*/ 	.short	0x0028
        /*0014*/ 	.byte	0x00, 0xf0, 0x61, 0x00


	//----- nvinfo : EIATTR_KPARAM_INFO
	.align		4
.L_397:
        /*0018*/ 	.byte	0x04, 0x17
        /*001a*/ 	.short	(.L_399 - .L_398)
.L_398:
        /*001c*/ 	.word	0x00000000
        /*0020*/ 	.short	0x0002
        /*0022*/ 	.short	0x0020
        /*0024*/ 	.byte	0x00, 0xf0, 0x05, 0x00


	//----- nvinfo : EIATTR_KPARAM_INFO
	.align		4
.L_399:
        /*0028*/ 	.byte	0x04, 0x17
        /*002a*/ 	.short	(.L_401 - .L_400)
.L_400:
        /*002c*/ 	.word	0x00000000
        /*0030*/ 	.short	0x0001
        /*0032*/ 	.short	0x0008
        /*0034*/ 	.byte	0x00, 0xf0, 0x61, 0x00


	//----- nvinfo : EIATTR_KPARAM_INFO
	.align		4
.L_401:
        /*0038*/ 	.byte	0x04, 0x17
        /*003a*/ 	.short	(.L_403 - .L_402)
.L_402:
        /*003c*/ 	.word	0x00000000
        /*0040*/ 	.short	0x0000
        /*0042*/ 	.short	0x0000
        /*0044*/ 	.byte	0x00, 0xf0, 0x21, 0x00


	//----- nvinfo : EIATTR_SPARSE_MMA_MASK
	.align		4
.L_403:
        /*0048*/ 	.byte	0x03, 0x50
        /*004a*/ 	.short	0x0000


	//----- nvinfo : EIATTR_MAXREG_COUNT
	.align		4
        /*004c*/ 	.byte	0x03, 0x1b
        /*004e*/ 	.short	0x0040


	//----- nvinfo : EIATTR_NUM_BARRIERS
	.align		4
        /*0050*/ 	.byte	0x02, 0x4c
        /*0052*/ 	.byte	0x01
	.zero		1


	//----- nvinfo : EIATTR_MERCURY_ISA_VERSION
	.align		4
        /*0054*/ 	.byte	0x03, 0x5f
        /*0056*/ 	.short	0x0101


	//----- nvinfo : EIATTR_EXIT_INSTR_OFFSETS
	.align		4
        /*0058*/ 	.byte	0x04, 0x1c
        /*005a*/ 	.short	(.L_405 - .L_404)


	//   ....[0]....
.L_404:
        /*005c*/ 	.word	0x000007a0


	//   ....[1]....
        /*0060*/ 	.word	0x00001480


	//----- nvinfo : EIATTR_MAX_THREADS
	.align		4
.L_405:
        /*0064*/ 	.byte	0x04, 0x05
        /*0066*/ 	.short	(.L_407 - .L_406)
.L_406:
        /*0068*/ 	.word	0x00000100
        /*006c*/ 	.word	0x00000001
        /*0070*/ 	.word	0x00000001


	//----- nvinfo : EIATTR_CRS_STACK_SIZE
	.align		4
.L_407:
        /*0074*/ 	.byte	0x04, 0x1e
        /*0076*/ 	.short	(.L_409 - .L_408)
.L_408:
        /*0078*/ 	.word	0x00000000


	//----- nvinfo : EIATTR_CBANK_PARAM_SIZE
	.align		4
.L_409:
        /*007c*/ 	.byte	0x03, 0x19
        /*007e*/ 	.short	0x0040


	//----- nvinfo : EIATTR_PARAM_CBANK
	.align		4
        /*0080*/ 	.byte	0x04, 0x0a
        /*0082*/ 	.short	(.L_411 - .L_410)
	.align		4
.L_410:
        /*0084*/ 	.word	index@(.nv.constant0._ZN2at6native60_GLOBAL__N__2075b504_27_DistributionCauchyKernel_cu_d62eea8743distribution_elementwise_grid_stride_kernelIfLi4EZNS0_9templates4cuda21uniform_and_transformIffPNS_17CUDAGeneratorImplEZZZNS4_13cauchy_kernelIS7_EEvRNS_18TensorIteratorBaseEddT_ENKUlvE_clEvENKUlvE0_clEvEUlfE_EEvSA_T1_T2_EUlP24curandStatePhilox4_32_10E_ZNS1_27distribution_nullary_kernelIff7double2S7_SJ_SE_EEvSA_SG_RKT3_T4_EUlifE_EEvlNS_15PhiloxCudaStateESF_SG_)
        /*0088*/ 	.short	0x0210
        /*008a*/ 	.short	0x0040


	//----- nvinfo : EIATTR_SW_WAR
	.align		4
.L_411:
        /*008c*/ 	.byte	0x04, 0x36
        /*008e*/ 	.short	(.L_413 - .L_412)
.L_412:
        /*0090*/ 	.word	0x00000008
.L_413:


//--------------------- .nv.info._ZN2at6native60_GLOBAL__N__2075b504_27_DistributionCauchyKernel_cu_d62eea8743distribution_elementwise_grid_stride_kernelIdLi2EZNS0_9templates4cuda21uniform_and_transformIddPNS_17CUDAGeneratorImplEZZZNS4_13cauchy_kernelIS7_EEvRNS_18TensorIteratorBaseEddT_ENKUlvE_clEvENKUlvE_clEvEUldE_EEvSA_T1_T2_EUlP24curandStatePhilox4_32_10E0_ZNS1_27distribution_nullary_kernelIdd6float4S7_SJ_SE_EEvSA_SG_RKT3_T4_EUlidE0_EEvlNS_15PhiloxCudaStateESF_SG_ --------------------------
	.section	.nv.info._ZN2at6native60_GLOBAL__N__2075b504_27_DistributionCauchyKernel_cu_d62eea8743distribution_elementwise_grid_stride_kernelIdLi2EZNS0_9templates4cuda21uniform_and_transformIddPNS_17CUDAGeneratorImplEZZZNS4_13cauchy_kernelIS7_EEvRNS_18TensorIteratorBaseEddT_ENKUlvE_clEvENKUlvE_clEvEUldE_EEvSA_T1_T2_EUlP24curandStatePhilox4_32_10E0_ZNS1_27distribution_nullary_kernelIdd6float4S7_SJ_SE_EEvSA_SG_RKT3_T4_EUlidE0_EEvlNS_15PhiloxCudaStateESF_SG_,"",@"SHT_CUDA_INFO"
	.sectionflags	@""
	.align	4


	//----- nvinfo : EIATTR_CUDA_API_VERSION
	.align		4
        /*0000*/ 	.byte	0x04, 0x37
        /*0002*/ 	.short	(.L_415 - .L_414)
.L_414:
        /*0004*/ 	.word	0x00000082


	//----- nvinfo : EIATTR_KPARAM_INFO
	.align		4
.L_415:
        /*0008*/ 	.byte	0x04, 0x17
        /*000a*/ 	.short	(.L_417 - .L_416)
.L_416:
        /*000c*/ 	.word	0x00000000
        /*0010*/ 	.short	0x0003
        /*0012*/ 	.short	0x0028
        /*0014*/ 	.byte	0x00, 0xf0, 0xc1, 0x06


	//----- nvinfo : EIATTR_KPARAM_INFO
	.align		4
.L_417:
        /*0018*/ 	.byte	0x04, 0x17
        /*001a*/ 	.short	(.L_419 - .L_418)
.L_418:
        /*001c*/ 	.word	0x00000000
        /*0020*/ 	.short	0x0002
        /*0022*/ 	.short	0x0020
        /*0024*/ 	.byte	0x00, 0xf0, 0x05, 0x00


	//----- nvinfo : EIATTR_KPARAM_INFO
	.align		4
.L_419:
        /*0028*/ 	.byte	0x04, 0x17
        /*002a*/ 	.short	(.L_421 - .L_420)
.L_420:
        /*002c*/ 	.word	0x00000000
        /*0030*/ 	.short	0x0001
        /*0032*/ 	.short	0x0008
        /*0034*/ 	.byte	0x00, 0xf0, 0x61, 0x00


	//----- nvinfo : EIATTR_KPARAM_INFO
	.align		4
.L_421:
        /*0038*/ 	.byte	0x04, 0x17
        /*003a*/ 	.short	(.L_423 - .L_422)
.L_422:
        /*003c*/ 	.word	0x00000000
        /*0040*/ 	.short	0x0000
        /*0042*/ 	.short	0x0000
        /*0044*/ 	.byte	0x00, 0xf0, 0x21, 0x00


	//----- nvinfo : EIATTR_SPARSE_MMA_MASK
	.align		4
.L_423:
        /*0048*/ 	.byte	0x03, 0x50
        /*004a*/ 	.short	0x0000


	//----- nvinfo : EIATTR_MAXREG_COUNT
	.align		4
        /*004c*/ 	.byte	0x03, 0x1b
        /*004e*/ 	.short	0x0040


	//----- nvinfo : EIATTR_NUM_BARRIERS
	.align		4
        /*0050*/ 	.byte	0x02, 0x4c
        /*0052*/ 	.byte	0x01
	.zero		1


	//----- nvinfo : EIATTR_MERCURY_ISA_VERSION
	.align		4
        /*0054*/ 	.byte	0x03, 0x5f
        /*0056*/ 	.short	0x0101


	//----- nvinfo : EIATTR_EXIT_INSTR_OFFSETS
	.align		4
        /*0058*/ 	.byte	0x04, 0x1c
        /*005a*/ 	.short	(.L_425 - .L_424)


	//   ....[0]....
.L_424:
        /*005c*/ 	.word	0x00000820


	//   ....[1]....
        /*0060*/ 	.word	0x00003e10


	//----- nvinfo : EIATTR_MAX_THREADS
	.align		4
.L_425:
        /*0064*/ 	.byte	0x04, 0x05
        /*0066*/ 	.short	(.L_427 - .L_426)
.L_426:
        /*0068*/ 	.word	0x00000100
        /*006c*/ 	.word	0x00000001
        /*0070*/ 	.word	0x00000001


	//----- nvinfo : EIATTR_CRS_STACK_SIZE
	.align		4
.L_427:
        /*0074*/ 	.byte	0x04, 0x1e
        /*0076*/ 	.short	(.L_429 - .L_428)
.L_428:
        /*0078*/ 	.word	0x00000000


	//----- nvinfo : EIATTR_CBANK_PARAM_SIZE
	.align		4
.L_429:
        /*007c*/ 	.byte	0x03, 0x19
        /*007e*/ 	.short	0x01d8


	//----- nvinfo : EIATTR_PARAM_CBANK
	.align		4
        /*0080*/ 	.byte	0x04, 0x0a
        /*0082*/ 	.short	(.L_431 - .L_430)
	.align		4
.L_430:
        /*0084*/ 	.word	index@(.nv.constant0._ZN2at6native60_GLOBAL__N__2075b504_27_DistributionCauchyKernel_cu_d62eea8743distribution_elementwise_grid_stride_kernelIdLi2EZNS0_9templates4cuda21uniform_and_transformIddPNS_17CUDAGeneratorImplEZZZNS4_13cauchy_kernelIS7_EEvRNS_18TensorIteratorBaseEddT_ENKUlvE_clEvENKUlvE_clEvEUldE_EEvSA_T1_T2_EUlP24curandStatePhilox4_32_10E0_ZNS1_27distribution_nullary_kernelIdd6float4S7_SJ_SE_EEvSA_SG_RKT3_T4_EUlidE0_EEvlNS_15PhiloxCudaStateESF_SG_)
        /*0088*/ 	.short	0x0210
        /*008a*/ 	.short	0x01d8


	//----- nvinfo : EIATTR_SW_WAR
	.align		4
.L_431:
        /*008c*/ 	.byte	0x04, 0x36
        /*008e*/ 	.short	(.L_433 - .L_432)
.L_432:
        /*0090*/ 	.word	0x00000008
.L_433:


//--------------------- .nv.info._ZN2at6native60_GLOBAL__N__2075b504_27_DistributionCauchyKernel_cu_d62eea8743distribution_elementwise_grid_stride_kernelIdLi2EZNS0_9templates4cuda21uniform_and_transformIddPNS_17CUDAGeneratorImplEZZZNS4_13cauchy_kernelIS7_EEvRNS_18TensorIteratorBaseEddT_ENKUlvE_clEvENKUlvE_clEvEUldE_EEvSA_T1_T2_EUlP24curandStatePhilox4_32_10E0_ZNS1_27distribution_nullary_kernelIdd6float4S7_SJ_SE_EEvSA_SG_RKT3_T4_EUlidE_EEvlNS_15PhiloxCudaStateESF_SG_ --------------------------
	.section	.nv.info._ZN2at6native60_GLOBAL__N__2075b504_27_DistributionCauchyKernel_cu_d62eea8743distribution_elementwise_grid_stride_kernelIdLi2EZNS0_9templates4cuda21uniform_and_transformIddPNS_17CUDAGeneratorImplEZZZNS4_13cauchy_kernelIS7_EEvRNS_18TensorIteratorBaseEddT_ENKUlvE_clEvENKUlvE_clEvEUldE_EEvSA_T1_T2_EUlP24curandStatePhilox4_32_10E0_ZNS1_27distribution_nullary_kernelIdd6float4S7_SJ_SE_EEvSA_SG_RKT3_T4_EUlidE_EEvlNS_15PhiloxCudaStateESF_SG_,"",@"SHT_CUDA_INFO"
	.sectionflags	@""
	.align	4


	//----- nvinfo : EIATTR_CUDA_API_VERSION
	.align		4
        /*0000*/ 	.byte	0x04, 0x37
        /*0002*/ 	.short	(.L_435 - .L_434)
.L_434:
        /*0004*/ 	.word	0x00000082


	//----- nvinfo : EIATTR_KPARAM_INFO
	.align		4
.L_435:
        /*0008*/ 	.byte	0x04, 0x17
        /*000a*/ 	.short	(.L_437 - .L_436)
.L_436:
        /*000c*/ 	.word	0x00000000
        /*0010*/ 	.short	0x0003
        /*0012*/ 	.short	0x0028
        /*0014*/ 	.byte	0x00, 0xf0, 0x81, 0x00


	//----- nvinfo : EIATTR_KPARAM_INFO
	.align		4
.L_437:
        /*0018*/ 	.byte	0x04, 0x17
        /*001a*/ 	.short	(.L_439 - .L_438)
.L_438:
        /*001c*/ 	.word	0x00000000
        /*0020*/ 	.short	0x0002
        /*0022*/ 	.short	0x0020
        /*0024*/ 	.byte	0x00, 0xf0, 0x05, 0x00


	//----- nvinfo : EIATTR_KPARAM_INFO
	.align		4
.L_439:
        /*0028*/ 	.byte	0x04, 0x17
        /*002a*/ 	.short	(.L_441 - .L_440)
.L_440:
        /*002c*/ 	.word	0x00000000
        /*0030*/ 	.short	0x0001
        /*0032*/ 	.short	0x0008
        /*0034*/ 	.byte	0x00, 0xf0, 0x61, 0x00


	//----- nvinfo : EIATTR_KPARAM_INFO
	.align		4
.L_441:
        /*0038*/ 	.byte	0x04, 0x17
        /*003a*/ 	.short	(.L_443 - .L_442)
.L_442:
        /*003c*/ 	.word	0x00000000
        /*0040*/ 	.short	0x0000
        /*0042*/ 	.short	0x0000
        /*0044*/ 	.byte	0x00, 0xf0, 0x21, 0x00


	//----- nvinfo : EIATTR_SPARSE_MMA_MASK
	.align		4
.L_443:
        /*0048*/ 	.byte	0x03, 0x50
        /*004a*/ 	.short	0x0000


	//----- nvinfo : EIATTR_MAXREG_COUNT
	.align		4
        /*004c*/ 	.byte	0x03, 0x1b
        /*004e*/ 	.short	0x0040


	//----- nvinfo : EIATTR_NUM_BARRIERS
	.align		4
        /*0050*/ 	.byte	0x02, 0x4c
        /*0052*/ 	.byte	0x01
	.zero		1


	//----- nvinfo : EIATTR_MERCURY_ISA_VERSION
	.align		4
        /*0054*/ 	.byte	0x03, 0x5f
        /*0056*/ 	.short	0x0101


	//----- nvinfo : EIATTR_EXIT_INSTR_OFFSETS
	.align		4
        /*0058*/ 	.byte	0x04, 0x1c
        /*005a*/ 	.short	(.L_445 - .L_444)


	//   ....[0]....
.L_444:
        /*005c*/ 	.word	0x000007a0


	//   ....[1]....
        /*0060*/ 	.word	0x00001c00


	//----- nvinfo : EIATTR_MAX_THREADS
	.align		4
.L_445:
        /*0064*/ 	.byte	0x04, 0x05
        /*0066*/ 	.short	(.L_447 - .L_446)
.L_446:
        /*0068*/ 	.word	0x00000100
        /*006c*/ 	.word	0x00000001
        /*0070*/ 	.word	0x00000001


	//----- nvinfo : EIATTR_CRS_STACK_SIZE
	.align		4
.L_447:
        /*0074*/ 	.byte	0x04, 0x1e
        /*0076*/ 	.short	(.L_449 - .L_448)
.L_448:
        /*0078*/ 	.word	0x00000000


	//----- nvinfo : EIATTR_CBANK_PARAM_SIZE
	.align		4
.L_449:
        /*007c*/ 	.byte	0x03, 0x19
        /*007e*/ 	.short	0x0048


	//----- nvinfo : EIATTR_PARAM_CBANK
	.align		4
        /*0080*/ 	.byte	0x04, 0x0a
        /*0082*/ 	.short	(.L_451 - .L_450)
	.align		4
.L_450:
        /*0084*/ 	.word	index@(.nv.constant0._ZN2at6native60_GLOBAL__N__2075b504_27_DistributionCauchyKernel_cu_d62eea8743distribution_elementwise_grid_stride_kernelIdLi2EZNS0_9templates4cuda21uniform_and_transformIddPNS_17CUDAGeneratorImplEZZZNS4_13cauchy_kernelIS7_EEvRNS_18TensorIteratorBaseEddT_ENKUlvE_clEvENKUlvE_clEvEUldE_EEvSA_T1_T2_EUlP24curandStatePhilox4_32_10E0_ZNS1_27distribution_nullary_kernelIdd6float4S7_SJ_SE_EEvSA_SG_RKT3_T4_EUlidE_EEvlNS_15PhiloxCudaStateESF_SG_)
        /*0088*/ 	.short	0x0210
        /*008a*/ 	.short	0x0048


	//----- nvinfo : EIATTR_SW_WAR
	.align		4
.L_451:
        /*008c*/ 	.byte	0x04, 0x36
        /*008e*/ 	.short	(.L_453 - .L_452)
.L_452:
        /*0090*/ 	.word	0x00000008
.L_453:


//--------------------- .nv.info._ZN2at6native60_GLOBAL__N__2075b504_27_DistributionCauchyKernel_cu_d62eea8743distribution_elementwise_grid_stride_kernelIdLi2EZNS0_9templates4cuda21uniform_and_transformIddPNS_17CUDAGeneratorImplEZZZNS4_13cauchy_kernelIS7_EEvRNS_18TensorIteratorBaseEddT_ENKUlvE_clEvENKUlvE_clEvEUldE_EEvSA_T1_T2_EUlP24curandStatePhilox4_32_10E_ZNS1_27distribution_nullary_kernelIdd7double2S7_SJ_SE_EEvSA_SG_RKT3_T4_EUlidE0_EEvlNS_15PhiloxCudaStateESF_SG_ --------------------------
	.section	.nv.info._ZN2at6native60_GLOBAL__N__2075b504_27_DistributionCauchyKernel_cu_d62eea8743distribution_elementwise_grid_stride_kernelIdLi2EZNS0_9templates4cuda21uniform_and_transformIddPNS_17CUDAGeneratorImplEZZZNS4_13cauchy_kernelIS7_EEvRNS_18TensorIteratorBaseEddT_ENKUlvE_clEvENKUlvE_clEvEUldE_EEvSA_T1_T2_EUlP24curandStatePhilox4_32_10E_ZNS1_27distribution_nullary_kernelIdd7double2S7_SJ_SE_EEvSA_SG_RKT3_T4_EUlidE0_EEvlNS_15PhiloxCudaStateESF_SG_,"",@"SHT_CUDA_INFO"
	.sectionflags	@""
	.align	4


	//----- nvinfo : EIATTR_CUDA_API_VERSION
	.align		4
        /*0000*/ 	.byte	0x04, 0x37
        /*0002*/ 	.short	(.L_455 - .L_454)
.L_454:
        /*0004*/ 	.word	0x00000082


	//----- nvinfo : EIATTR_KPARAM_INFO
	.align		4
.L_455:
        /*0008*/ 	.byte	0x04, 0x17
        /*000a*/ 	.short	(.L_457 - .L_456)
.L_456:
        /*000c*/ 	.word	0x00000000
        /*0010*/ 	.short	0x0003
        /*0012*/ 	.short	0x0028
        /*0014*/ 	.byte	0x00, 0xf0, 0xc1, 0x06


	//----- nvinfo : EIATTR_KPARAM_INFO
	.align		4
.L_457:
        /*0018*/ 	.byte	0x04, 0x17
        /*001a*/ 	.short	(.L_459 - .L_458)
.L_458:
        /*001c*/ 	.word	0x00000000
        /*0020*/ 	.short	0x0002
        /*0022*/ 	.short	0x0020
        /*0024*/ 	.byte	0x00, 0xf0, 0x05, 0x00


	//----- nvinfo : EIATTR_KPARAM_INFO
	.align		4
.L_459:
        /*0028*/ 	.byte	0x04, 0x17
        /*002a*/ 	.short	(.L_461 - .L_460)
.L_460:
        /*002c*/ 	.word	0x00000000
        /*0030*/ 	.short	0x0001
        /*0032*/ 	.short	0x0008
        /*0034*/ 	.byte	0x00, 0xf0, 0x61, 0x00


	//----- nvinfo : EIATTR_KPARAM_INFO
	.align		4
.L_461:
        /*0038*/ 	.byte	0x04, 0x17
        /*003a*/ 	.short	(.L_463 - .L_462)
.L_462:
        /*003c*/ 	.word	0x00000000
        /*0040*/ 	.short	0x0000
        /*0042*/ 	.short	0x0000
        /*0044*/ 	.byte	0x00, 0xf0, 0x21, 0x00


	//----- nvinfo : EIATTR_SPARSE_MMA_MASK
	.align		4
.L_463:
        /*0048*/ 	.byte	0x03, 0x50
        /*004a*/ 	.short	0x0000


	//----- nvinfo : EIATTR_MAXREG_COUNT
	.align		4
        /*004c*/ 	.byte	0x03, 0x1b
        /*004e*/ 	.short	0x0040


	//----- nvinfo : EIATTR_NUM_BARRIERS
	.align		4
        /*0050*/ 	.byte	0x02, 0x4c
        /*0052*/ 	.byte	0x01
	.zero		1


	//----- nvinfo : EIATTR_MERCURY_ISA_VERSION
	.align		4
        /*0054*/ 	.byte	0x03, 0x5f
        /*0056*/ 	.short	0x0101


	//----- nvinfo : EIATTR_EXIT_INSTR_OFFSETS
	.align		4
        /*0058*/ 	.byte	0x04, 0x1c
        /*005a*/ 	.short	(.L_465 - .L_464)


	//   ....[0]....
.L_464:
        /*005c*/ 	.word	0x00000840


	//   ....[1]....
        /*0060*/ 	.word	0x00003ef0


	//----- nvinfo : EIATTR_MAX_THREADS
	.align		4
.L_465:
        /*0064*/ 	.byte	0x04, 0x05
        /*0066*/ 	.short	(.L_467 - .L_466)
.L_466:
        /*0068*/ 	.word	0x00000100
        /*006c*/ 	.word	0x00000001
        /*0070*/ 	.word	0x00000001


	//----- nvinfo : EIATTR_CRS_STACK_SIZE
	.align		4
.L_467:
        /*0074*/ 	.byte	0x04, 0x1e
        /*0076*/ 	.short	(.L_469 - .L_468)
.L_468:
        /*0078*/ 	.word	0x00000000


	//----- nvinfo : EIATTR_CBANK_PARAM_SIZE
	.align		4
.L_469:
        /*007c*/ 	.byte	0x03, 0x19
        /*007e*/ 	.short	0x01d8


	//----- nvinfo : EIATTR_PARAM_CBANK
	.align		4
        /*0080*/ 	.byte	0x04, 0x0a
        /*0082*/ 	.short	(.L_471 - .L_470)
	.align		4
.L_470:
        /*0084*/ 	.word	index@(.nv.constant0._ZN2at6native60_GLOBAL__N__2075b504_27_DistributionCauchyKernel_cu_d62eea8743distribution_elementwise_grid_stride_kernelIdLi2EZNS0_9templates4cuda21uniform_and_transformIddPNS_17CUDAGeneratorImplEZZZNS4_13cauchy_kernelIS7_EEvRNS_18TensorIteratorBaseEddT_ENKUlvE_clEvENKUlvE_clEvEUldE_EEvSA_T1_T2_EUlP24curandStatePhilox4_32_10E_ZNS1_27distribution_nullary_kernelIdd7double2S7_SJ_SE_EEvSA_SG_RKT3_T4_EUlidE0_EEvlNS_15PhiloxCudaStateESF_SG_)
        /*0088*/ 	.short	0x0210
        /*008a*/ 	.short	0x01d8


	//----- nvinfo : EIATTR_SW_WAR
	.align		4
.L_471:
        /*008c*/ 	.byte	0x04, 0x36
        /*008e*/ 	.short	(.L_473 - .L_472)
.L_472:
        /*0090*/ 	.word	0x00000008
.L_473:


//--------------------- .nv.info._ZN2at6native60_GLOBAL__N__2075b504_27_DistributionCauchyKernel_cu_d62eea8743distribution_elementwise_grid_stride_kernelIdLi2EZNS0_9templates4cuda21uniform_and_transformIddPNS_17CUDAGeneratorImplEZZZNS4_13cauchy_kernelIS7_EEvRNS_18TensorIteratorBaseEddT_ENKUlvE_clEvENKUlvE_clEvEUldE_EEvSA_T1_T2_EUlP24curandStatePhilox4_32_10E_ZNS1_27distribution_nullary_kernelIdd7double2S7_SJ_SE_EEvSA_SG_RKT3_T4_EUlidE_EEvlNS_15PhiloxCudaStateESF_SG_ --------------------------
	.section	.nv.info._ZN2at6native60_GLOBAL__N__2075b504_27_DistributionCauchyKernel_cu_d62eea8743distribution_elementwise_grid_stride_kernelIdLi2EZNS0_9templates4cuda21uniform_and_transformIddPNS_17CUDAGeneratorImplEZZZNS4_13cauchy_kernelIS7_EEvRNS_18TensorIteratorBaseEddT_ENKUlvE_clEvENKUlvE_clEvEUldE_EEvSA_T1_T2_EUlP24curandStatePhilox4_32_10E_ZNS1_27distribution_nullary_kernelIdd7double2S7_SJ_SE_EEvSA_SG_RKT3_T4_EUlidE_EEvlNS_15PhiloxCudaStateESF_SG_,"",@"SHT_CUDA_INFO"
	.sectionflags	@""
	.align	4


	//----- nvinfo : EIATTR_CUDA_API_VERSION
	.align		4
        /*0000*/ 	.byte	0x04, 0x37
        /*0002*/ 	.short	(.L_475 - .L_474)
.L_474:
        /*0004*/ 	.word	0x00000082


	//----- nvinfo : EIATTR_KPARAM_INFO
	.align		4
.L_475:
        /*0008*/ 	.byte	0x04, 0x17
        /*000a*/ 	.short	(.L_477 - .L_476)
.L_476:
        /*000c*/ 	.word	0x00000000
        /*0010*/ 	.short	0x0003
        /*0012*/ 	.short	0x0028
        /*0014*/ 	.byte	0x00, 0xf0, 0x81, 0x00


	//----- nvinfo : EIATTR_KPARAM_INFO
	.align		4
.L_477:
        /*0018*/ 	.byte	0x04, 0x17
        /*001a*/ 	.short	(.L_479 - .L_478)
.L_478:
        /*001c*/ 	.word	0x00000000
        /*0020*/ 	.short	0x0002
        /*0022*/ 	.short	0x0020
        /*0024*/ 	.byte	0x00, 0xf0, 0x05, 0x00


	//----- nvinfo : EIATTR_KPARAM_INFO
	.align		4
.L_479:
        /*0028*/ 	.byte	0x04, 0x17
        /*002a*/ 	.short	(.L_481 - .L_480)
.L_480:
        /*002c*/ 	.word	0x00000000
        /*0030*/ 	.short	0x0001
        /*0032*/ 	.short	0x0008
        /*0034*/ 	.byte	0x00, 0xf0, 0x61, 0x00


	//----- nvinfo : EIATTR_KPARAM_INFO
	.align		4
.L_481:
        /*0038*/ 	.byte	0x04, 0x17
        /*003a*/ 	.short	(.L_483 - .L_482)
.L_482:
        /*003c*/ 	.word	0x00000000
        /*0040*/ 	.short	0x0000
        /*0042*/ 	.short	0x0000
        /*0044*/ 	.byte	0x00, 0xf0, 0x21, 0x00


	//----- nvinfo : EIATTR_SPARSE_MMA_MASK
	.align		4
.L_483:
        /*0048*/ 	.byte	0x03, 0x50
        /*004a*/ 	.short	0x0000


	//----- nvinfo : EIATTR_MAXREG_COUNT
	.align		4
        /*004c*/ 	.byte	0x03, 0x1b
        /*004e*/ 	.short	0x0040


	//----- nvinfo : EIATTR_NUM_BARRIERS
	.align		4
        /*0050*/ 	.byte	0x02, 0x4c
        /*0052*/ 	.byte	0x01
	.zero		1


	//----- nvinfo : EIATTR_MERCURY_ISA_VERSION
	.align		4
        /*0054*/ 	.byte	0x03, 0x5f
        /*0056*/ 	.short	0x0101


	//----- nvinfo : EIATTR_EXIT_INSTR_OFFSETS
	.align		4
        /*0058*/ 	.byte	0x04, 0x1c
        /*005a*/ 	.short	(.L_485 - .L_484)


	//   ....[0]....
.L_484:
        /*005c*/ 	.word	0x000007f0


	//   ....[1]....
        /*0060*/ 	.word	0x00001d20


	//----- nvinfo : EIATTR_MAX_THREADS
	.align		4
.L_485:
        /*0064*/ 	.byte	0x04, 0x05
        /*0066*/ 	.short	(.L_487 - .L_486)
.L_486:
        /*0068*/ 	.word	0x00000100
        /*006c*/ 	.word	0x00000001
        /*0070*/ 	.word	0x00000001


	//----- nvinfo : EIATTR_CRS_STACK_SIZE
	.align		4
.L_487:
        /*0074*/ 	.byte	0x04, 0x1e
        /*0076*/ 	.short	(.L_489 - .L_488)
.L_488:
        /*0078*/ 	.word	0x00000000


	//----- nvinfo : EIATTR_CBANK_PARAM_SIZE
	.align		4
.L_489:
        /*007c*/ 	.byte	0x03, 0x19
        /*007e*/ 	.short	0x0048


	//----- nvinfo : EIATTR_PARAM_CBANK
	.align		4
        /*0080*/ 	.byte	0x04, 0x0a
        /*0082*/ 	.short	(.L_491 - .L_490)
	.align		4
.L_490:
        /*0084*/ 	.word	index@(.nv.constant0._ZN2at6native60_GLOBAL__N__2075b504_27_DistributionCauchyKernel_cu_d62eea8743distribution_elementwise_grid_stride_kernelIdLi2EZNS0_9templates4cuda21uniform_and_transformIddPNS_17CUDAGeneratorImplEZZZNS4_13cauchy_kernelIS7_EEvRNS_18TensorIteratorBaseEddT_ENKUlvE_clEvENKUlvE_clEvEUldE_EEvSA_T1_T2_EUlP24curandStatePhilox4_32_10E_ZNS1_27distribution_nullary_kernelIdd7double2S7_SJ_SE_EEvSA_SG_RKT3_T4_EUlidE_EEvlNS_15PhiloxCudaStateESF_SG_)
        /*0088*/ 	.short	0x0210
        /*008a*/ 	.short	0x0048


	//----- nvinfo : EIATTR_SW_WAR
	.align		4
.L_491:
        /*008c*/ 	.byte	0x04, 0x36
        /*008e*/ 	.short	(.L_493 - .L_492)
.L_492:
        /*0090*/ 	.word	0x00000008
.L_493:


//--------------------- .nv.callgraph             --------------------------
	.section	.nv.callgraph,"",@"SHT_CUDA_CALLGRAPH"
	.align	4
	.sectionentsize	8
	.align		4
        /*0000*/ 	.word	0x00000000
	.align		4
        /*0004*/ 	.word	0xffffffff
	.align		4
        /*0008*/ 	.word	0x00000000
	.align		4
        /*000c*/ 	.word	0xfffffffe
	.align		4
        /*0010*/ 	.word	0x00000000
	.align		4
        /*0014*/ 	.word	0xfffffffd
	.align		4
        /*0018*/ 	.word	0x00000000
	.align		4
        /*001c*/ 	.word	0xfffffffc


//--------------------- .nv.constant4             --------------------------
	.section	.nv.constant4,"a",@progbits
	.align	8
	.align		8
.nv.constant4:
        /*0000*/ 	.dword	precalc_xorwow_matrix
	.align		8
        /*0008*/ 	.dword	precalc_xorwow_offset_matrix
	.align		8
        /*0010*/ 	.dword	mrg32k3aM1
	.align		8
        /*0018*/ 	.dword	mrg32k3aM2
	.align		8
        /*0020*/ 	.dword	mrg32k3aM1SubSeq
	.align		8
        /*0028*/ 	.dword	mrg32k3aM2SubSeq
	.align		8
        /*0030*/ 	.dword	mrg32k3aM1Seq
	.align		8
        /*0038*/ 	.dword	mrg32k3aM2Seq
	.align		8
        /*0040*/ 	.dword	_ZN58_INTERNAL_2075b504_27_DistributionCauchyKernel_cu_d62eea874cuda3std3__45__cpo5beginE
	.align		8
        /*0048*/ 	.dword	_ZN58_INTERNAL_2075b504_27_DistributionCauchyKernel_cu_d62eea874cuda3std3__45__cpo3endE
	.align		8
        /*0050*/ 	.dword	_ZN58_INTERNAL_2075b504_27_DistributionCauchyKernel_cu_d62eea874cuda3std3__45__cpo6cbeginE
	.align		8
        /*0058*/ 	.dword	_ZN58_INTERNAL_2075b504_27_DistributionCauchyKernel_cu_d62eea874cuda3std3__45__cpo4cendE
	.align		8
        /*0060*/ 	.dword	_ZN58_INTERNAL_2075b504_27_DistributionCauchyKernel_cu_d62eea874cuda3std3__45__cpo6rbeginE
	.align		8
        /*0068*/ 	.dword	_ZN58_INTERNAL_2075b504_27_DistributionCauchyKernel_cu_d62eea874cuda3std3__45__cpo4rendE
	.align		8
        /*0070*/ 	.dword	_ZN58_INTERNAL_2075b504_27_DistributionCauchyKernel_cu_d62eea874cuda3std3__45__cpo7crbeginE
	.align		8
        /*0078*/ 	.dword	_ZN58_INTERNAL_2075b504_27_DistributionCauchyKernel_cu_d62eea874cuda3std3__45__cpo5crendE
	.align		8
        /*0080*/ 	.dword	_ZN58_INTERNAL_2075b504_27_DistributionCauchyKernel_cu_d62eea874cuda3std3__460_GLOBAL__N__2075b504_27_DistributionCauchyKernel_cu_d62eea876ignoreE
	.align		8
        /*0088*/ 	.dword	_ZN58_INTERNAL_2075b504_27_DistributionCauchyKernel_cu_d62eea874cuda3std3__419piecewise_constructE
	.align		8
        /*0090*/ 	.dword	_ZN58_INTERNAL_2075b504_27_DistributionCauchyKernel_cu_d62eea874cuda3std3__48in_placeE
	.align		8
        /*0098*/ 	.dword	_ZN58_INTERNAL_2075b504_27_DistributionCauchyKernel_cu_d62eea874cuda3std3__420unreachable_sentinelE
	.align		8
        /*00a0*/ 	.dword	_ZN58_INTERNAL_2075b504_27_DistributionCauchyKernel_cu_d62eea874cuda3std6ranges3__45__cpo4swapE
	.align		8
        /*00a8*/ 	.dword	_ZN58_INTERNAL_2075b504_27_DistributionCauchyKernel_cu_d62eea874cuda3std6ranges3__45__cpo9iter_moveE
	.align		8
        /*00b0*/ 	.dword	_ZN58_INTERNAL_2075b504_27_DistributionCauchyKernel_cu_d62eea874cuda3std6ranges3__45__cpo5beginE
	.align		8
        /*00b8*/ 	.dword	_ZN58_INTERNAL_2075b504_27_DistributionCauchyKernel_cu_d62eea874cuda3std6ranges3__45__cpo3endE
	.align		8
        /*00c0*/ 	.dword	_ZN58_INTERNAL_2075b504_27_DistributionCauchyKernel_cu_d62eea874cuda3std6ranges3__45__cpo6cbeginE
	.align		8
        /*00c8*/ 	.dword	_ZN58_INTERNAL_2075b504_27_DistributionCauchyKernel_cu_d62eea874cuda3std6ranges3__45__cpo4cendE
	.align		8
        /*00d0*/ 	.dword	_ZN58_INTERNAL_2075b504_27_DistributionCauchyKernel_cu_d62eea874cuda3std6ranges3__45__cpo7advanceE
	.align		8
        /*00d8*/ 	.dword	_ZN58_INTERNAL_2075b504_27_DistributionCauchyKernel_cu_d62eea874cuda3std6ranges3__45__cpo9iter_swapE
	.align		8
        /*00e0*/ 	.dword	_ZN58_INTERNAL_2075b504_27_DistributionCauchyKernel_cu_d62eea874cuda3std6ranges3__45__cpo4nextE
	.align		8
        /*00e8*/ 	.dword	_ZN58_INTERNAL_2075b504_27_DistributionCauchyKernel_cu_d62eea874cuda3std6ranges3__45__cpo4prevE
	.align		8
        /*00f0*/ 	.dword	_ZN58_INTERNAL_2075b504_27_DistributionCauchyKernel_cu_d62eea874cuda3std6ranges3__45__cpo4dataE
	.align		8
        /*00f8*/ 	.dword	_ZN58_INTERNAL_2075b504_27_DistributionCauchyKernel_cu_d62eea874cuda3std6ranges3__45__cpo5cdataE
	.align		8
        /*0100*/ 	.dword	_ZN58_INTERNAL_2075b504_27_DistributionCauchyKernel_cu_d62eea874cuda3std6ranges3__45__cpo4sizeE
	.align		8
        /*0108*/ 	.dword	_ZN58_INTERNAL_2075b504_27_DistributionCauchyKernel_cu_d62eea874cuda3std6ranges3__45__cpo5ssizeE
	.align		8
        /*0110*/ 	.dword	_ZN58_INTERNAL_2075b504_27_DistributionCauchyKernel_cu_d62eea874cuda3std6ranges3__45__cpo8distanceE
	.align		8
        /*0118*/ 	.dword	_ZN58_INTERNAL_2075b504_27_DistributionCauchyKernel_cu_d62eea876thrust23THRUST_300001_SM_900_NS6system6detail10sequential3seqE
	.align		8
        /*0120*/ 	.dword	__cudart_i2opi_d


//--------------------- .nv.constant3             --------------------------
	.section	.nv.constant3,"a",@progbits
	.align	8
.nv.constant3:
	.type		__cr_lgamma_table,@object
	.size		__cr_lgamma_table,(.L_8 - __cr_lgamma_table)
__cr_lgamma_table:
        /*0000*/ 	.byte	0x00, 0x00, 0x00, 0x00, 0x00, 0x00, 0x00, 0x00, 0x00, 0x00, 0x00, 0x00, 0x00, 0x00, 0x00, 0x00
        /*0010*/ 	.byte	0xef, 0x39, 0xfa, 0xfe, 0x42, 0x2e, 0xe6, 0x3f, 0x02, 0x20, 0x2a, 0xfa, 0x0b, 0xab, 0xfc, 0x3f
        /*0020*/ 	.byte	0xf9, 0x2c, 0x92, 0x7c, 0xa7, 0x6c, 0x09, 0x40, 0xc9, 0x79, 0x44, 0x3c, 0x64, 0x26, 0x13, 0x40
        /*0030*/ 	.byte	0xca, 0x01, 0xcf, 0x3a, 0x27, 0x51, 0x1a, 0x40, 0x30, 0xcc, 0x2d, 0xf3, 0xe1, 0x0c, 0x21, 0x40
        /*0040*/ 	.byte	0x0d, 0xb7, 0xfc, 0x82, 0x8e, 0x35, 0x25, 0x40
.L_8:


//--------------------- .text._ZN2at6native60_GLOBAL__N__2075b504_27_DistributionCauchyKernel_cu_d62eea8743distribution_elementwise_grid_stride_kernelIfLi4EZNS0_9templates4cuda21uniform_and_transformIN3c108BFloat16EfPNS_17CUDAGeneratorImplEZZZNS4_13cauchy_kernelIS9_EEvRNS_18TensorIteratorBaseEddT_ENKUlvE_clEvENKUlvE2_clEvEUlfE_EEvSC_T1_T2_EUlP24curandStatePhilox4_32_10E0_ZNS1_27distribution_nullary_kernelIS7_f6float4S9_SL_SG_EEvSC_SI_RKT3_T4_EUlifE0_EEvlNS_15PhiloxCudaStateESH_SI_ --------------------------
	.section	.text._ZN2at6native60_GLOBAL__N__2075b504_27_DistributionCauchyKernel_cu_d62eea8743distribution_elementwise_grid_stride_kernelIfLi4EZNS0_9templates4cuda21uniform_and_transformIN3c108BFloat16EfPNS_17CUDAGeneratorImplEZZZNS4_13cauchy_kernelIS9_EEvRNS_18TensorIteratorBaseEddT_ENKUlvE_clEvENKUlvE2_clEvEUlfE_EEvSC_T1_T2_EUlP24curandStatePhilox4_32_10E0_ZNS1_27distribution_nullary_kernelIS7_f6float4S9_SL_SG_EEvSC_SI_RKT3_T4_EUlifE0_EEvlNS_15PhiloxCudaStateESH_SI_,"ax",@progbits
	.align	128
.text._ZN2at6native60_GLOBAL__N__2075b504_27_DistributionCauchyKernel_cu_d62eea8743distribution_elementwise_grid_stride_kernelIfLi4EZNS0_9templates4cuda21uniform_and_transformIN3c108BFloat16EfPNS_17CUDAGeneratorImplEZZZNS4_13cauchy_kernelIS9_EEvRNS_18TensorIteratorBaseEddT_ENKUlvE_clEvENKUlvE2_clEvEUlfE_EEvSC_T1_T2_EUlP24curandStatePhilox4_32_10E0_ZNS1_27distribution_nullary_kernelIS7_f6float4S9_SL_SG_EEvSC_SI_RKT3_T4_EUlifE0_EEvlNS_15PhiloxCudaStateESH_SI_:
        .type           _ZN2at6native60_GLOBAL__N__2075b504_27_DistributionCauchyKernel_cu_d62eea8743distribution_elementwise_grid_stride_kernelIfLi4EZNS0_9templates4cuda21uniform_and_transformIN3c108BFloat16EfPNS_17CUDAGeneratorImplEZZZNS4_13cauchy_kernelIS9_EEvRNS_18TensorIteratorBaseEddT_ENKUlvE_clEvENKUlvE2_clEvEUlfE_EEvSC_T1_T2_EUlP24curandStatePhilox4_32_10E0_ZNS1_27distribution_nullary_kernelIS7_f6float4S9_SL_SG_EEvSC_SI_RKT3_T4_EUlifE0_EEvlNS_15PhiloxCudaStateESH_SI_,@function
        .size           _ZN2at6native60_GLOBAL__N__2075b504_27_DistributionCauchyKernel_cu_d62eea8743distribution_elementwise_grid_stride_kernelIfLi4EZNS0_9templates4cuda21uniform_and_transformIN3c108BFloat16EfPNS_17CUDAGeneratorImplEZZZNS4_13cauchy_kernelIS9_EEvRNS_18TensorIteratorBaseEddT_ENKUlvE_clEvENKUlvE2_clEvEUlfE_EEvSC_T1_T2_EUlP24curandStatePhilox4_32_10E0_ZNS1_27distribution_nullary_kernelIS7_f6float4S9_SL_SG_EEvSC_SI_RKT3_T4_EUlifE0_EEvlNS_15PhiloxCudaStateESH_SI_,(.L_x_308 - _ZN2at6native60_GLOBAL__N__2075b504_27_DistributionCauchyKernel_cu_d62eea8743distribution_elementwise_grid_stride_kernelIfLi4EZNS0_9templates4cuda21uniform_and_transformIN3c108BFloat16EfPNS_17CUDAGeneratorImplEZZZNS4_13cauchy_kernelIS9_EEvRNS_18TensorIteratorBaseEddT_ENKUlvE_clEvENKUlvE2_clEvEUlfE_EEvSC_T1_T2_EUlP24curandStatePhilox4_32_10E0_ZNS1_27distribution_nullary_kernelIS7_f6float4S9_SL_SG_EEvSC_SI_RKT3_T4_EUlifE0_EEvlNS_15PhiloxCudaStateESH_SI_)
        .other          _ZN2at6native60_GLOBAL__N__2075b504_27_DistributionCauchyKernel_cu_d62eea8743distribution_elementwise_grid_stride_kernelIfLi4EZNS0_9templates4cuda21uniform_and_transformIN3c108BFloat16EfPNS_17CUDAGeneratorImplEZZZNS4_13cauchy_kernelIS9_EEvRNS_18TensorIteratorBaseEddT_ENKUlvE_clEvENKUlvE2_clEvEUlfE_EEvSC_T1_T2_EUlP24curandStatePhilox4_32_10E0_ZNS1_27distribution_nullary_kernelIS7_f6float4S9_SL_SG_EEvSC_SI_RKT3_T4_EUlifE0_EEvlNS_15PhiloxCudaStateESH_SI_,@"STO_CUDA_ENTRY STV_DEFAULT"
_ZN2at6native60_GLOBAL__N__2075b504_27_DistributionCauchyKernel_cu_d62eea8743distribution_elementwise_grid_stride_kernelIfLi4EZNS0_9templates4cuda21uniform_and_transformIN3c108BFloat16EfPNS_17CUDAGeneratorImplEZZZNS4_13cauchy_kernelIS9_EEvRNS_18TensorIteratorBaseEddT_ENKUlvE_clEvENKUlvE2_clEvEUlfE_EEvSC_T1_T2_EUlP24curandStatePhilox4_32_10E0_ZNS1_27distribution_nullary_kernelIS7_f6float4S9_SL_SG_EEvSC_SI_RKT3_T4_EUlifE0_EEvlNS_15PhiloxCudaStateESH_SI_:
[----:B------:R-:W-:Y:S08]  /*0000*/  LDC R1, c[0x0][0x28] ;  /* 0x00000a00ff017b82 */ /* 0x000ff00000000800 */
[----:B------:R-:W0:Y:S01]  /*0010*/  LDC R30, c[0x0][0x220] ;  /* 0x00008800ff1e7b82 */ /* 0x000e220000000800 */
[----:B------:R-:W-:Y:S01]  /*0020*/  ULDC.U8 UR4, c[0x0][0x22c] ;  /* 0x00008b0000047ab9 */ /* 0x000fe20000000000 */
[----:B------:R-:W-:Y:S01]  /*0030*/  ULDC.64 UR58, c[0x0][0x208] ;  /* 0x00008200003a7ab9 */ /* 0x000fe20000000a00 */
[----:B------:R-:W-:-:S05]  /*0040*/  ISETP.NE.AND P0, PT, RZ, UR4, PT ;  /* 0x00000004ff007c0c */ /* 0x000fca000bf05270 */
[----:B------:R-:W1:Y:S01]  /*0050*/  LDC R31, c[0x0][0x224] ;  /* 0x00008900ff1f7b82 */ /* 0x000e620000000800 */
[----:B------:R-:W-:Y:S01]  /*0060*/  ULDC.64 UR4, c[0x0][0x218] ;  /* 0x0000860000047ab9 */ /* 0x000fe20000000a00 */
[----:B------:R-:W2:Y:S06]  /*0070*/  S2R R16, SR_TID.X ;  /* 0x0000000000107919 */ /* 0x000eac0000002100 */
[----:B------:R-:W3:Y:S01]  /*0080*/  @P0 LDC R5, c[0x0][0x228] ;  /* 0x00008a00ff050b82 */ /* 0x000ee20000000800 */
[----:B0-----:R-:W-:Y:S01]  /*0090*/  @P0 MOV R2, R30 ;  /* 0x0000001e00020202 */ /* 0x001fe20000000f00 */
[----:B-1----:R-:W-:-:S06]  /*00a0*/  @P0 IMAD.MOV.U32 R3, RZ, RZ, R31 ;  /* 0x000000ffff030224 */ /* 0x002fcc00078e001f */
[----:B------:R-:W3:Y:S01]  /*00b0*/  @P0 LDG.E.64 R2, desc[UR58][R2.64] ;  /* 0x0000003a02020981 */ /* 0x000ee2000c1e1b00 */
[----:B------:R-:W-:Y:S01]  /*00c0*/  MOV R18, UR4 ;  /* 0x0000000400127c02 */ /* 0x000fe20008000f00 */
[----:B------:R-:W-:-:S06]  /*00d0*/  IMAD.U32 R19, RZ, RZ, UR5 ;  /* 0x00000005ff137e24 */ /* 0x000fcc000f8e00ff */
[----:B------:R-:W4:Y:S01]  /*00e0*/  @P0 LDG.E.64 R18, desc[UR58][R18.64] ;  /* 0x0000003a12120981 */ /* 0x000f22000c1e1b00 */
[----:B------:R-:W2:Y:S01]  /*00f0*/  S2UR UR4, SR_CTAID.X ;  /* 0x00000000000479c3 */ /* 0x000ea20000002500 */
[----:B------:R-:W-:-:S07]  /*0100*/  HFMA2.MMA R17, -RZ, RZ, 0, 0 ;  /* 0x00000000ff117435 */ /* 0x000fce00000001ff */
[----:B------:R-:W2:Y:S02]  /*0110*/  LDC R0, c[0x0][RZ] ;  /* 0x00000000ff007b82 */ /* 0x000ea40000000800 */
[----:B--2---:R-:W-:Y:S01]  /*0120*/  IMAD.WIDE.U32 R16, R0, UR4, R16 ;  /* 0x0000000400107c25 */ /* 0x004fe2000f8e0010 */
[----:B------:R-:W-:Y:S02]  /*0130*/  ULDC.64 UR4, c[0x0][0x210] ;  /* 0x0000840000047ab9 */ /* 0x000fe40000000a00 */
[----:B------:R-:W-:Y:S01]  /*0140*/  UIADD3 UR4, UP0, UR4, -0x1, URZ ;  /* 0xffffffff04047890 */ /* 0x000fe2000ff1e03f */
[----:B------:R-:W-:-:S03]  /*0150*/  IMAD.WIDE.U32 R8, R16, -0x326172a9, RZ ;  /* 0xcd9e8d5710087825 */ /* 0x000fc600078e00ff */
[----:B------:R-:W-:Y:S01]  /*0160*/  UIADD3.X UR5, UR5, -0x1, URZ, UP0, !UPT ;  /* 0xffffffff05057890 */ /* 0x000fe200087fe43f */
[----:B---3--:R-:W-:-:S05]  /*0170*/  @P0 IADD3 R30, P1, R2, R5, RZ ;  /* 0x00000005021e0210 */ /* 0x008fca0007f3e0ff */
[----:B------:R-:W-:Y:S01]  /*0180*/  @P0 IMAD.X R31, RZ, RZ, R3, P1 ;  /* 0x000000ffff1f0224 */ /* 0x000fe200008e0603 */
[----:B------:R-:W-:Y:S02]  /*0190*/  ISETP.NE.U32.AND P0, PT, RZ, UR5, PT ;  /* 0x00000005ff007c0c */ /* 0x000fe4000bf05070 */
[----:B----4-:R-:W-:Y:S01]  /*01a0*/  IADD3 R4, R19, -0x4498517b, RZ ;  /* 0xbb67ae8513047810 */ /* 0x010fe20007ffe0ff */
[----:B------:R-:W-:Y:S01]  /*01b0*/  VIADD R5, R18, 0x9e3779b9 ;  /* 0x9e3779b912057836 */ /* 0x000fe20000000000 */
[--C-:B------:R-:W-:Y:S02]  /*01c0*/  SHF.R.U64 R2, R30, 0x2, R31.reuse ;  /* 0x000000021e027819 */ /* 0x100fe4000000121f */
[----:B------:R-:W-:-:S03]  /*01d0*/  SHF.R.U32.HI R3, RZ, 0x2, R31 ;  /* 0x00000002ff037819 */ /* 0x000fc6000001161f */
[----:B------:R-:W-:Y:S01]  /*01e0*/  IMAD.WIDE.U32 R6, R2, -0x2daee0ad, RZ ;  /* 0xd2511f5302067825 */ /* 0x000fe200078e00ff */
[----:B------:R-:W-:-:S04]  /*01f0*/  LOP3.LUT R10, R9, R3, R18, 0x96, !PT ;  /* 0x00000003090a7212 */ /* 0x000fc800078e9612 */
[----:B------:R-:W-:Y:S01]  /*0200*/  LOP3.LUT R12, R19, R7, R17, 0x96, !PT ;  /* 0x00000007130c7212 */ /* 0x000fe200078e9611 */
[----:B------:R-:W-:Y:S01]  /*0210*/  IMAD.WIDE.U32 R10, R10, -0x2daee0ad, RZ ;  /* 0xd2511f530a0a7825 */ /* 0x000fe200078e00ff */
[----:B------:R-:W-:-:S03]  /*0220*/  IADD3 R7, R18, 0x3c6ef372, RZ ;  /* 0x3c6ef37212077810 */ /* 0x000fc60007ffe0ff */
[----:B------:R-:W-:Y:S01]  /*0230*/  IMAD.WIDE.U32 R12, R12, -0x326172a9, RZ ;  /* 0xcd9e8d570c0c7825 */ /* 0x000fe200078e00ff */
[----:B------:R-:W-:Y:S02]  /*0240*/  LOP3.LUT R14, R11, R6, R4, 0x96, !PT ;  /* 0x000000060b0e7212 */ /* 0x000fe400078e9604 */
[----:B------:R-:W-:Y:S02]  /*0250*/  IADD3 R6, R19, 0x32370b8f, RZ ;  /* 0x32370b8f13067810 */ /* 0x000fe40007ffe0ff */
[----:B------:R-:W-:Y:S01]  /*0260*/  LOP3.LUT R8, R13, R5, R8, 0x96, !PT ;  /* 0x000000050d087212 */ /* 0x000fe200078e9608 */
[----:B------:R-:W-:-:S04]  /*0270*/  IMAD.WIDE.U32 R14, R14, -0x326172a9, RZ ;  /* 0xcd9e8d570e0e7825 */ /* 0x000fc800078e00ff */
[----:B------:R-:W-:Y:S01]  /*0280*/  IMAD.WIDE.U32 R8, R8, -0x2daee0ad, RZ ;  /* 0xd2511f5308087825 */ /* 0x000fe200078e00ff */
[----:B------:R-:W-:-:S03]  /*0290*/  LOP3.LUT R12, R15, R12, R7, 0x96, !PT ;  /* 0x0000000c0f0c7212 */ /* 0x000fc600078e9607 */
[----:B------:R-:W-:Y:S02]  /*02a0*/  VIADD R5, R19, 0x76cf5d0a ;  /* 0x76cf5d0a13057836 */ /* 0x000fe40000000000 */
[----:B------:R-:W-:-:S03]  /*02b0*/  IMAD.WIDE.U32 R12, R12, -0x2daee0ad, RZ ;  /* 0xd2511f530c0c7825 */ /* 0x000fc600078e00ff */
[----:B------:R-:W-:Y:S01]  /*02c0*/  LOP3.LUT R20, R9, R10, R5, 0x96, !PT ;  /* 0x0000000a09147212 */ /* 0x000fe200078e9605 */
[C---:B------:R-:W-:Y:S01]  /*02d0*/  VIADD R7, R18.reuse, 0xdaa66d2b ;  /* 0xdaa66d2b12077836 */ /* 0x040fe20000000000 */
[----:B------:R-:W-:Y:S02]  /*02e0*/  LOP3.LUT R10, R13, R8, R6, 0x96, !PT ;  /* 0x000000080d0a7212 */ /* 0x000fe400078e9606 */
[----:B------:R-:W-:Y:S01]  /*02f0*/  IADD3 R9, R18, 0x78dde6e4, RZ ;  /* 0x78dde6e412097810 */ /* 0x000fe20007ffe0ff */
[----:B------:R-:W-:Y:S01]  /*0300*/  IMAD.WIDE.U32 R20, R20, -0x326172a9, RZ ;  /* 0xcd9e8d5714147825 */ /* 0x000fe200078e00ff */
[----:B------:R-:W-:-:S03]  /*0310*/  IADD3 R8, R19, -0x56f99767, RZ ;  /* 0xa906689913087810 */ /* 0x000fc60007ffe0ff */
[----:B------:R-:W-:Y:S01]  /*0320*/  IMAD.WIDE.U32 R10, R10, -0x326172a9, RZ ;  /* 0xcd9e8d570a0a7825 */ /* 0x000fe200078e00ff */
[----:B------:R-:W-:-:S03]  /*0330*/  LOP3.LUT R14, R21, R14, R7, 0x96, !PT ;  /* 0x0000000e150e7212 */ /* 0x000fc600078e9607 */
[----:B------:R-:W-:Y:S01]  /*0340*/  VIADD R7, R19, 0xed9eba14 ;  /* 0xed9eba1413077836 */ /* 0x000fe20000000000 */
[----:B------:R-:W-:Y:S01]  /*0350*/  LOP3.LUT R9, R11, R20, R9, 0x96, !PT ;  /* 0x000000140b097212 */ /* 0x000fe200078e9609 */
[----:B------:R-:W-:Y:S01]  /*0360*/  IMAD.WIDE.U32 R14, R14, -0x2daee0ad, RZ ;  /* 0xd2511f530e0e7825 */ /* 0x000fe200078e00ff */
[----:B------:R-:W-:-:S04]  /*0370*/  IADD3 R11, R18, -0x4ab325aa, RZ ;  /* 0xb54cda56120b7810 */ /* 0x000fc80007ffe0ff */
[----:B------:R-:W-:Y:S01]  /*0380*/  LOP3.LUT R22, R15, R12, R7, 0x96, !PT ;  /* 0x0000000c0f167212 */ /* 0x000fe200078e9607 */
[----:B------:R-:W-:-:S04]  /*0390*/  IMAD.WIDE.U32 R12, R9, -0x2daee0ad, RZ ;  /* 0xd2511f53090c7825 */ /* 0x000fc800078e00ff */
[----:B------:R-:W-:Y:S01]  /*03a0*/  IMAD.WIDE.U32 R22, R22, -0x326172a9, RZ ;  /* 0xcd9e8d5716167825 */ /* 0x000fe200078e00ff */
[----:B------:R-:W-:-:S03]  /*03b0*/  LOP3.LUT R14, R13, R14, R8, 0x96, !PT ;  /* 0x0000000e0d0e7212 */ /* 0x000fc600078e9608 */
[----:B------:R-:W-:Y:S02]  /*03c0*/  VIADD R9, R18, 0x1715609d ;  /* 0x1715609d12097836 */ /* 0x000fe40000000000 */
[----:B------:R-:W-:-:S03]  /*03d0*/  IMAD.WIDE.U32 R14, R14, -0x326172a9, RZ ;  /* 0xcd9e8d570e0e7825 */ /* 0x000fc600078e00ff */
[----:B------:R-:W-:Y:S02]  /*03e0*/  LOP3.LUT R9, R23, R10, R9, 0x96, !PT ;  /* 0x0000000a17097212 */ /* 0x000fe400078e9609 */
[----:B------:R-:W-:Y:S02]  /*03f0*/  LOP3.LUT R11, R15, R22, R11, 0x96, !PT ;  /* 0x000000160f0b7212 */ /* 0x000fe400078e960b */
[----:B------:R-:W-:Y:S01]  /*0400*/  IADD3 R10, R19, 0x1fd5c5a3, RZ ;  /* 0x1fd5c5a3130a7810 */ /* 0x000fe20007ffe0ff */
[----:B------:R-:W-:Y:S01]  /*0410*/  IMAD.WIDE.U32 R20, R9, -0x2daee0ad, RZ ;  /* 0xd2511f5309147825 */ /* 0x000fe200078e00ff */
[----:B------:R-:W-:-:S03]  /*0420*/  IADD3 R15, R19, -0x695add53, RZ ;  /* 0x96a522ad130f7810 */ /* 0x000fc60007ffe0ff */
[----:B------:R-:W-:Y:S02]  /*0430*/  VIADD R9, R19, 0x646e171e ;  /* 0x646e171e13097836 */ /* 0x000fe40000000000 */
[----:B------:R-:W-:-:S03]  /*0440*/  IMAD.WIDE.U32 R38, R11, -0x2daee0ad, RZ ;  /* 0xd2511f530b267825 */ /* 0x000fc600078e00ff */
[----:B------:R-:W-:Y:S01]  /*0450*/  LOP3.LUT R12, R21, R12, R9, 0x96, !PT ;  /* 0x0000000c150c7212 */ /* 0x000fe200078e9609 */
[----:B------:R-:W-:Y:S01]  /*0460*/  VIADD R11, R18, 0x5384540f ;  /* 0x5384540f120b7836 */ /* 0x000fe20000000000 */
[----:B------:R-:W-:-:S03]  /*0470*/  LOP3.LUT R20, R39, R20, R10, 0x96, !PT ;  /* 0x0000001427147212 */ /* 0x000fc600078e960a */
[----:B------:R-:W-:-:S04]  /*0480*/  IMAD.WIDE.U32 R12, R12, -0x326172a9, RZ ;  /* 0xcd9e8d570c0c7825 */ /* 0x000fc800078e00ff */
[----:B------:R-:W-:Y:S01]  /*0490*/  IMAD.WIDE.U32 R20, R20, -0x326172a9, RZ ;  /* 0xcd9e8d5714147825 */ /* 0x000fe200078e00ff */
[----:B------:R-:W-:Y:S02]  /*04a0*/  LOP3.LUT R11, R13, R14, R11, 0x96, !PT ;  /* 0x0000000e0d0b7212 */ /* 0x000fe400078e960b */
[----:B------:R-:W-:Y:S01]  /*04b0*/  IADD3 R13, R18, -0xe443238, RZ ;  /* 0xf1bbcdc8120d7810 */ /* 0x000fe20007ffe0ff */
[----:B------:R-:W-:Y:S02]  /*04c0*/  IMAD.MOV.U32 R14, RZ, RZ, R17 ;  /* 0x000000ffff0e7224 */ /* 0x000fe400078e0011 */
[----:B------:R-:W-:Y:S01]  /*04d0*/  IMAD.WIDE.U32 R36, R11, -0x2daee0ad, RZ ;  /* 0xd2511f530b247825 */ /* 0x000fe200078e00ff */
[----:B------:R-:W-:Y:S02]  /*04e0*/  LOP3.LUT R12, R21, R12, R13, 0x96, !PT ;  /* 0x0000000c150c7212 */ /* 0x000fe400078e960d */
[----:B------:R-:W-:Y:S01]  /*04f0*/  MOV R13, R16 ;  /* 0x00000010000d7202 */ /* 0x000fe20000000f00 */
[----:B------:R-:W-:-:S02]  /*0500*/  VIADD R11, R19, 0xdb3d7428 ;  /* 0xdb3d7428130b7836 */ /* 0x000fc40000000000 */
[----:B------:R-:W-:-:S03]  /*0510*/  IMAD.HI.U32 R21, R12, -0x2daee0ad, RZ ;  /* 0xd2511f530c157827 */ /* 0x000fc600078e00ff */
[----:B------:R-:W-:Y:S01]  /*0520*/  LOP3.LUT R38, R37, R38, R11, 0x96, !PT ;  /* 0x0000002625267212 */ /* 0x000fe200078e960b */
[----:B------:R-:W-:Y:S01]  /*0530*/  VIADD R37, R18, 0x8ff34781 ;  /* 0x8ff3478112257836 */ /* 0x000fe20000000000 */
[----:B------:R-:W-:-:S03]  /*0540*/  LOP3.LUT R36, R21, R36, R15, 0x96, !PT ;  /* 0x0000002415247212 */ /* 0x000fc600078e960f */
[----:B------:R-:W-:-:S05]  /*0550*/  IMAD.HI.U32 R22, R38, -0x326172a9, RZ ;  /* 0xcd9e8d5726167827 */ /* 0x000fca00078e00ff */
[----:B------:R-:W-:Y:S01]  /*0560*/  LOP3.LUT R37, R22, R20, R37, 0x96, !PT ;  /* 0x0000001416257212 */ /* 0x000fe200078e9625 */
[----:B------:R-:W-:Y:S06]  /*0570*/  @!P0 BRA `(.L_x_0) ;  /* 0x0000000000188947 */ /* 0x000fec0003800000 */
[----:B------:R-:W-:Y:S01]  /*0580*/  ULDC UR6, c[0x0][0xc] ;  /* 0x0000030000067ab9 */ /* 0x000fe20000000800 */
[----:B------:R-:W-:Y:S01]  /*0590*/  MOV R26, 0x5d0 ;  /* 0x000005d0001a7802 */ /* 0x000fe20000000f00 */
[----:B------:R-:W-:-:S05]  /*05a0*/  IMAD R27, R0, UR6, RZ ;  /* 0x00000006001b7c24 */ /* 0x000fca000f8e02ff */
[----:B------:R-:W-:-:S07]  /*05b0*/  SHF.L.U32 R27, R27, 0x2, RZ ;  /* 0x000000021b1b7819 */ /* 0x000fce00000006ff */
[----:B------:R-:W-:Y:S05]  /*05c0*/  CALL.REL.NOINC `($__internal_0_$__cuda_sm20_div_s64) ;  /* 0x0000004c00e47944 */ /* 0x000fea0003c00000 */
[----:B------:R-:W-:Y:S05]  /*05d0*/  BRA `(.L_x_1) ;  /* 0x0000000000587947 */ /* 0x000fea0003800000 */
.L_x_0:
[----:B------:R-:W0:Y:S02]  /*05e0*/  LDC R21, c[0x0][0xc] ;  /* 0x00000300ff157b82 */ /* 0x000e240000000800 */
[----:B0-----:R-:W-:-:S04]  /*05f0*/  IMAD R20, R0, R21, RZ ;  /* 0x0000001500147224 */ /* 0x001fc800078e02ff */
[----:B------:R-:W-:-:S04]  /*0600*/  IMAD.SHL.U32 R22, R20, 0x4, RZ ;  /* 0x0000000414167824 */ /* 0x000fc800078e00ff */
[----:B------:R-:W0:Y:S01]  /*0610*/  I2F.U32.RP R23, R22 ;  /* 0x0000001600177306 */ /* 0x000e220000209000 */
[----:B------:R-:W-:Y:S01]  /*0620*/  IMAD.MOV R25, RZ, RZ, -R22 ;  /* 0x000000ffff197224 */ /* 0x000fe200078e0a16 */
[----:B------:R-:W-:-:S06]  /*0630*/  ISETP.NE.U32.AND P2, PT, R22, RZ, PT ;  /* 0x000000ff1600720c */ /* 0x000fcc0003f45070 */
[----:B0-----:R-:W0:Y:S02]  /*0640*/  MUFU.RCP R23, R23 ;  /* 0x0000001700177308 */ /* 0x001e240000001000 */
[----:B0-----:R-:W-:-:S06]  /*0650*/  IADD3 R20, R23, 0xffffffe, RZ ;  /* 0x0ffffffe17147810 */ /* 0x001fcc0007ffe0ff */
[----:B------:R0:W1:Y:S02]  /*0660*/  F2I.FTZ.U32.TRUNC.NTZ R21, R20 ;  /* 0x0000001400157305 */ /* 0x000064000021f000 */
[----:B0-----:R-:W-:Y:S01]  /*0670*/  MOV R20, RZ ;  /* 0x000000ff00147202 */ /* 0x001fe20000000f00 */
[----:B-1----:R-:W-:-:S04]  /*0680*/  IMAD R25, R25, R21, RZ ;  /* 0x0000001519197224 */ /* 0x002fc800078e02ff */
[----:B------:R-:W-:-:S06]  /*0690*/  IMAD.HI.U32 R21, R21, R25, R20 ;  /* 0x0000001915157227 */ /* 0x000fcc00078e0014 */
[----:B------:R-:W-:-:S04]  /*06a0*/  IMAD.HI.U32 R20, R21, UR4, RZ ;  /* 0x0000000415147c27 */ /* 0x000fc8000f8e00ff */
[----:B------:R-:W-:-:S04]  /*06b0*/  IMAD.MOV R21, RZ, RZ, -R20 ;  /* 0x000000ffff157224 */ /* 0x000fc800078e0a14 */
[----:B------:R-:W-:-:S05]  /*06c0*/  IMAD R21, R22, R21, UR4 ;  /* 0x0000000416157e24 */ /* 0x000fca000f8e0215 */
[----:B------:R-:W-:-:S13]  /*06d0*/  ISETP.GE.U32.AND P0, PT, R21, R22, PT ;  /* 0x000000161500720c */ /* 0x000fda0003f06070 */
[----:B------:R-:W-:Y:S01]  /*06e0*/  @P0 IADD3 R21, -R22, R21, RZ ;  /* 0x0000001516150210 */ /* 0x000fe20007ffe1ff */
[----:B------:R-:W-:-:S03]  /*06f0*/  @P0 VIADD R20, R20, 0x1 ;  /* 0x0000000114140836 */ /* 0x000fc60000000000 */
[----:B------:R-:W-:Y:S01]  /*0700*/  ISETP.GE.U32.AND P1, PT, R21, R22, PT ;  /* 0x000000161500720c */ /* 0x000fe20003f26070 */
[----:B------:R-:W-:-:S12]  /*0710*/  IMAD.MOV.U32 R21, RZ, RZ, RZ ;  /* 0x000000ffff157224 */ /* 0x000fd800078e00ff */
[----:B------:R-:W-:Y:S02]  /*0720*/  @P1 IADD3 R20, R20, 0x1, RZ ;  /* 0x0000000114141810 */ /* 0x000fe40007ffe0ff */
[----:B------:R-:W-:-:S07]  /*0730*/  @!P2 LOP3.LUT R20, RZ, R22, RZ, 0x33, !PT ;  /* 0x00000016ff14a212 */ /* 0x000fce00078e33ff */
.L_x_1:
[----:B------:R-:W-:Y:S01]  /*0740*/  ULDC UR4, c[0x0][0xc] ;  /* 0x0000030000047ab9 */ /* 0x000fe20000000800 */
[----:B------:R-:W-:Y:S01]  /*0750*/  IADD3 R25, P0, R20, 0x1, RZ ;  /* 0x0000000114197810 */ /* 0x000fe20007f1e0ff */
[----:B------:R-:W-:-:S03]  /*0760*/  IMAD.WIDE.U32 R22, R0, UR4, RZ ;  /* 0x0000000400167c25 */ /* 0x000fc6000f8e00ff */
[----:B------:R-:W-:Y:S01]  /*0770*/  IADD3.X R27, RZ, R21, RZ, P0, !PT ;  /* 0x00000015ff1b7210 */ /* 0x000fe200007fe4ff */
[-C--:B------:R-:W-:Y:S02]  /*0780*/  IMAD R23, R23, R25.reuse, RZ ;  /* 0x0000001917177224 */ /* 0x080fe400078e02ff */
[----:B------:R-:W-:-:S04]  /*0790*/  IMAD.WIDE.U32 R20, R22, R25, RZ ;  /* 0x0000001916147225 */ /* 0x000fc800078e00ff */
[----:B------:R-:W-:Y:S02]  /*07a0*/  IMAD R23, R22, R27, R23 ;  /* 0x0000001b16177224 */ /* 0x000fe400078e0217 */
[----:B------:R-:W-:-:S03]  /*07b0*/  IMAD.SHL.U32 R28, R20, 0x4, RZ ;  /* 0x00000004141c7824 */ /* 0x000fc600078e00ff */
[----:B------:R-:W-:Y:S02]  /*07c0*/  IADD3 R29, R21, R23, RZ ;  /* 0x00000017151d7210 */ /* 0x000fe40007ffe0ff */
[----:B------:R-:W-:Y:S02]  /*07d0*/  ISETP.GE.U32.AND P0, PT, R13, R28, PT ;  /* 0x0000001c0d00720c */ /* 0x000fe40003f06070 */
[----:B------:R-:W-:-:S04]  /*07e0*/  SHF.L.U64.HI R29, R20, 0x2, R29 ;  /* 0x00000002141d7819 */ /* 0x000fc8000001021d */
[----:B------:R-:W-:-:S13]  /*07f0*/  ISETP.GE.AND.EX P0, PT, R14, R29, PT, P0 ;  /* 0x0000001d0e00720c */ /* 0x000fda0003f06300 */
[----:B------:R-:W-:Y:S05]  /*0800*/  @P0 EXIT ;  /* 0x000000000000094d */ /* 0x000fea0003800000 */
[----:B------:R-:W0:Y:S01]  /*0810*/  LDC R31, c[0x0][0x238] ;  /* 0x00008e00ff1f7b82 */ /* 0x000e220000000800 */
[----:B------:R-:W-:Y:S01]  /*0820*/  IMAD R38, R38, -0x326172a9, RZ ;  /* 0xcd9e8d5726267824 */ /* 0x000fe200078e02ff */
[----:B------:R-:W-:Y:S01]  /*0830*/  LOP3.LUT R30, R30, 0x3, RZ, 0xc0, !PT ;  /* 0x000000031e1e7812 */ /* 0x000fe200078ec0ff */
[----:B------:R-:W-:Y:S01]  /*0840*/  ULDC UR57, c[0x0][0x23c] ;  /* 0x00008f0000397ab9 */ /* 0x000fe20000000800 */
[----:B------:R-:W-:Y:S01]  /*0850*/  ULDC UR56, c[0x0][0x368] ;  /* 0x0000da0000387ab9 */ /* 0x000fe20000000800 */
[----:B------:R-:W-:Y:S01]  /*0860*/  ULDC UR55, c[0x0][0x250] ;  /* 0x0000940000377ab9 */ /* 0x000fe20000000800 */
[----:B------:R-:W-:Y:S01]  /*0870*/  ULDC UR54, c[0x0][0x36c] ;  /* 0x0000db0000367ab9 */ /* 0x000fe20000000800 */
[----:B------:R-:W-:Y:S01]  /*0880*/  ULDC UR53, c[0x0][0x254] ;  /* 0x0000950000357ab9 */ /* 0x000fe20000000800 */
[----:B------:R-:W1:Y:S01]  /*0890*/  LDC.64 R20, c[0x0][0x3d8] ;  /* 0x0000f600ff147b82 */ /* 0x000e620000000a00 */
[----:B------:R-:W-:Y:S01]  /*08a0*/  ULDC UR52, c[0x0][0x370] ;  /* 0x0000dc0000347ab9 */ /* 0x000fe20000000800 */
[----:B------:R-:W-:Y:S01]  /*08b0*/  ULDC UR51, c[0x0][0x268] ;  /* 0x00009a0000337ab9 */ /* 0x000fe20000000800 */
[----:B------:R-:W-:Y:S01]  /*08c0*/  ULDC UR50, c[0x0][0x374] ;  /* 0x0000dd0000327ab9 */ /* 0x000fe20000000800 */
[----:B------:R-:W-:Y:S01]  /*08d0*/  ULDC UR49, c[0x0][0x26c] ;  /* 0x00009b0000317ab9 */ /* 0x000fe20000000800 */
[----:B------:R-:W-:Y:S01]  /*08e0*/  ULDC UR48, c[0x0][0x378] ;  /* 0x0000de0000307ab9 */ /* 0x000fe20000000800 */
[----:B------:R-:W-:Y:S01]  /*08f0*/  ULDC UR47, c[0x0][0x280] ;  /* 0x0000a000002f7ab9 */ /* 0x000fe20000000800 */
[----:B------:R-:W-:Y:S01]  /*0900*/  ULDC UR46, c[0x0][0x37c] ;  /* 0x0000df00002e7ab9 */ /* 0x000fe20000000800 */
[----:B------:R-:W2:Y:S01]  /*0910*/  LDC.64 R22, c[0x0][0x210] ;  /* 0x00008400ff167b82 */ /* 0x000ea20000000a00 */
[----:B------:R-:W-:Y:S01]  /*0920*/  ULDC UR45, c[0x0][0x284] ;  /* 0x0000a100002d7ab9 */ /* 0x000fe20000000800 */
        /* <DEDUP_REMOVED lines=37> */
[----:B0-----:R-:W-:-:S05]  /*0b80*/  ULDC.64 UR32, c[0x0][0x240] ;  /* 0x0000900000207ab9 */ /* 0x001fca0000000a00 */
.L_x_17:
[----:B------:R-:W-:Y:S01]  /*0b90*/  VIADD R2, R2, 0x1 ;  /* 0x0000000102027836 */ /* 0x000fe20000000000 */
[----:B------:R-:W-:Y:S03]  /*0ba0*/  BSSY B0, `(.L_x_2) ;  /* 0x000000c000007945 */ /* 0x000fe60003800000 */
[C---:B------:R-:W-:Y:S01]  /*0bb0*/  IMAD.HI.U32 R25, R2.reuse, -0x2daee0ad, RZ ;  /* 0xd2511f5302197827 */ /* 0x040fe200078e00ff */
[----:B------:R-:W-:-:S13]  /*0bc0*/  ISETP.NE.AND P0, PT, R2, RZ, PT ;  /* 0x000000ff0200720c */ /* 0x000fda0003f05270 */
[----:B0-----:R-:W-:Y:S05]  /*0bd0*/  @P0 BRA `(.L_x_3) ;  /* 0x0000000000200947 */ /* 0x001fea0003800000 */
[----:B------:R-:W-:-:S04]  /*0be0*/  IADD3 R3, R3, 0x1, RZ ;  /* 0x0000000103037810 */ /* 0x000fc80007ffe0ff */
[----:B------:R-:W-:-:S13]  /*0bf0*/  ISETP.NE.AND P0, PT, R3, RZ, PT ;  /* 0x000000ff0300720c */ /* 0x000fda0003f05270 */
[----:B------:R-:W-:Y:S01]  /*0c00*/  @!P0 VIADD R16, R16, 0x1 ;  /* 0x0000000110108836 */ /* 0x000fe20000000000 */
[----:B------:R-:W-:Y:S02]  /*0c10*/  @!P0 IADD3 R24, R17, 0x1, RZ ;  /* 0x0000000111188810 */ /* 0x000fe40007ffe0ff */
[----:B------:R-:W-:Y:S02]  /*0c20*/  @!P0 MOV R3, RZ ;  /* 0x000000ff00038202 */ /* 0x000fe40000000f00 */
[----:B------:R-:W-:-:S13]  /*0c30*/  ISETP.NE.AND P1, PT, R16, RZ, !P0 ;  /* 0x000000ff1000720c */ /* 0x000fda0004725270 */
[----:B------:R-:W-:-:S04]  /*0c40*/  @P1 IMAD.MOV R24, RZ, RZ, R17 ;  /* 0x000000ffff181224 */ /* 0x000fc800078e0211 */
[----:B------:R-:W-:-:S07]  /*0c50*/  @!P0 IMAD.MOV.U32 R17, RZ, RZ, R24 ;  /* 0x000000ffff118224 */ /* 0x000fce00078e0018 */
.L_x_3:
[----:B------:R-:W-:Y:S05]  /*0c60*/  BSYNC B0 ;  /* 0x0000000000007941 */ /* 0x000fea0003800000 */
.L_x_2:
[----:B------:R-:W-:Y:S01]  /*0c70*/  IMAD.HI.U32 R24, R16, -0x326172a9, RZ ;  /* 0xcd9e8d5710187827 */ /* 0x000fe200078e00ff */
[----:B------:R-:W-:Y:S02]  /*0c80*/  LOP3.LUT R25, R25, R17, R19, 0x96, !PT ;  /* 0x0000001119197212 */ /* 0x000fe400078e9613 */
[----:B------:R-:W-:Y:S01]  /*0c90*/  IADD3 R26, R18, -0x61c88647, RZ ;  /* 0x9e3779b9121a7810 */ /* 0x000fe20007ffe0ff */
[----:B------:R-:W-:Y:S01]  /*0ca0*/  IMAD R27, R16, -0x326172a9, RZ ;  /* 0xcd9e8d57101b7824 */ /* 0x000fe200078e02ff */
[----:B------:R-:W-:Y:S01]  /*0cb0*/  LOP3.LUT R34, R24, R3, R18, 0x96, !PT ;  /* 0x0000000318227212 */ /* 0x000fe200078e9612 */
[----:B------:R-:W-:Y:S01]  /*0cc0*/  IMAD.WIDE.U32 R24, R25, -0x326172a9, RZ ;  /* 0xcd9e8d5719187825 */ /* 0x000fe200078e00ff */
[----:B------:R-:W-:-:S03]  /*0cd0*/  ISETP.NE.AND P0, PT, R30, 0x1, PT ;  /* 0x000000011e00780c */ /* 0x000fc60003f05270 */
[----:B------:R-:W-:Y:S01]  /*0ce0*/  IMAD R33, R2, -0x2daee0ad, RZ ;  /* 0xd2511f5302217824 */ /* 0x000fe200078e02ff */
[----:B------:R-:W-:Y:S01]  /*0cf0*/  LOP3.LUT R27, R25, R27, R26, 0x96, !PT ;  /* 0x0000001b191b7212 */ /* 0x000fe200078e961a */
[----:B------:R-:W-:-:S05]  /*0d00*/  IMAD.WIDE.U32 R34, R34, -0x2daee0ad, RZ ;  /* 0xd2511f5322227825 */ /* 0x000fca00078e00ff */
[----:B------:R-:W-:Y:S01]  /*0d10*/  LOP3.LUT R26, R35, R33, R4, 0x96, !PT ;  /* 0x00000021231a7212 */ /* 0x000fe200078e9604 */
[----:B------:R-:W-:-:S04]  /*0d20*/  IMAD.WIDE.U32 R32, R27, -0x2daee0ad, RZ ;  /* 0xd2511f531b207825 */ /* 0x000fc800078e00ff */
[----:B------:R-:W-:Y:S01]  /*0d30*/  IMAD.WIDE.U32 R26, R26, -0x326172a9, RZ ;  /* 0xcd9e8d571a1a7825 */ /* 0x000fe200078e00ff */
[----:B------:R-:W-:Y:S02]  /*0d40*/  LOP3.LUT R25, R33, R34, R5, 0x96, !PT ;  /* 0x0000002221197212 */ /* 0x000fe400078e9605 */
[C---:B------:R-:W-:Y:S01]  /*0d50*/  IADD3 R33, R18.reuse, -0x255992d5, RZ ;  /* 0xdaa66d2b12217810 */ /* 0x040fe20007ffe0ff */
[----:B------:R-:W-:-:S05]  /*0d60*/  VIADD R35, R18, 0x3c6ef372 ;  /* 0x3c6ef37212237836 */ /* 0x000fca0000000000 */
[----:B------:R-:W-:Y:S01]  /*0d70*/  LOP3.LUT R34, R27, R24, R35, 0x96, !PT ;  /* 0x000000181b227212 */ /* 0x000fe200078e9623 */
[----:B------:R-:W-:-:S04]  /*0d80*/  IMAD.WIDE.U32 R24, R25, -0x326172a9, RZ ;  /* 0xcd9e8d5719187825 */ /* 0x000fc800078e00ff */
[----:B------:R-:W-:Y:S01]  /*0d90*/  IMAD.WIDE.U32 R34, R34, -0x2daee0ad, RZ ;  /* 0xd2511f5322227825 */ /* 0x000fe200078e00ff */
[----:B------:R-:W-:-:S04]  /*0da0*/  LOP3.LUT R33, R25, R26, R33, 0x96, !PT ;  /* 0x0000001a19217212 */ /* 0x000fc800078e9621 */
[----:B------:R-:W-:Y:S01]  /*0db0*/  LOP3.LUT R26, R35, R32, R6, 0x96, !PT ;  /* 0x00000020231a7212 */ /* 0x000fe200078e9606 */
[----:B------:R-:W-:-:S04]  /*0dc0*/  IMAD.WIDE.U32 R32, R33, -0x2daee0ad, RZ ;  /* 0xd2511f5321207825 */ /* 0x000fc800078e00ff */
[----:B------:R-:W-:Y:S01]  /*0dd0*/  IMAD.WIDE.U32 R26, R26, -0x326172a9, RZ ;  /* 0xcd9e8d571a1a7825 */ /* 0x000fe200078e00ff */
[----:B------:R-:W-:Y:S02]  /*0de0*/  LOP3.LUT R25, R33, R34, R7, 0x96, !PT ;  /* 0x0000002221197212 */ /* 0x000fe400078e9607 */
[C---:B------:R-:W-:Y:S01]  /*0df0*/  IADD3 R33, R18.reuse, 0x1715609d, RZ ;  /* 0x1715609d12217810 */ /* 0x040fe20007ffe0ff */
        /* <DEDUP_REMOVED lines=8> */
[----:B------:R-:W-:-:S03]  /*0e80*/  LOP3.LUT R25, R33, R34, R9, 0x96, !PT ;  /* 0x0000002221197212 */ /* 0x000fc600078e9609 */
[----:B------:R-:W-:-:S05]  /*0e90*/  VIADD R35, R18, 0xb54cda56 ;  /* 0xb54cda5612237836 */ /* 0x000fca0000000000 */
[----:B------:R-:W-:Y:S01]  /*0ea0*/  LOP3.LUT R34, R27, R24, R35, 0x96, !PT ;  /* 0x000000181b227212 */ /* 0x000fe200078e9623 */
[----:B------:R-:W-:Y:S01]  /*0eb0*/  IMAD.WIDE.U32 R24, R25, -0x326172a9, RZ ;  /* 0xcd9e8d5719187825 */ /* 0x000fe200078e00ff */
[----:B------:R-:W-:-:S03]  /*0ec0*/  IADD3 R27, R18, 0x5384540f, RZ ;  /* 0x5384540f121b7810 */ /* 0x000fc60007ffe0ff */
[----:B------:R-:W-:Y:S01]  /*0ed0*/  IMAD.WIDE.U32 R34, R34, -0x2daee0ad, RZ ;  /* 0xd2511f5322227825 */ /* 0x000fe200078e00ff */
[----:B------:R-:W-:-:S04]  /*0ee0*/  LOP3.LUT R26, R25, R26, R27, 0x96, !PT ;  /* 0x0000001a191a7212 */ /* 0x000fc800078e961b */
[----:B------:R-:W-:Y:S01]  /*0ef0*/  LOP3.LUT R32, R35, R32, R10, 0x96, !PT ;  /* 0x0000002023207212 */ /* 0x000fe200078e960a */
[----:B------:R-:W-:-:S04]  /*0f00*/  IMAD.WIDE.U32 R26, R26, -0x2daee0ad, RZ ;  /* 0xd2511f531a1a7825 */ /* 0x000fc800078e00ff */
[----:B------:R-:W-:Y:S01]  /*0f10*/  IMAD.WIDE.U32 R32, R32, -0x326172a9, RZ ;  /* 0xcd9e8d5720207825 */ /* 0x000fe200078e00ff */
[----:B------:R-:W-:Y:S02]  /*0f20*/  LOP3.LUT R25, R27, R34, R11, 0x96, !PT ;  /* 0x000000221b197212 */ /* 0x000fe400078e960b */
[----:B------:R-:W-:Y:S01]  /*0f30*/  MOV R34, R36 ;  /* 0x0000002400227202 */ /* 0x000fe20000000f00 */
[----:B------:R-:W-:Y:S02]  /*0f40*/  VIADD R35, R18, 0xf1bbcdc8 ;  /* 0xf1bbcdc812237836 */ /* 0x000fe40000000000 */
[----:B------:R-:W-:-:S03]  /*0f50*/  IMAD R27, R12, -0x2daee0ad, RZ ;  /* 0xd2511f530c1b7824 */ /* 0x000fc600078e02ff */
[----:B------:R-:W-:Y:S01]  /*0f60*/  LOP3.LUT R12, R33, R24, R35, 0x96, !PT ;  /* 0x00000018210c7212 */ /* 0x000fe200078e9623 */
[----:B------:R-:W-:Y:S01]  /*0f70*/  IMAD.WIDE.U32 R24, R25, -0x326172a9, RZ ;  /* 0xcd9e8d5719187825 */ /* 0x000fe200078e00ff */
[----:B------:R-:W-:-:S03]  /*0f80*/  IADD3 R35, R18, -0x700cb87f, RZ ;  /* 0x8ff3478112237810 */ /* 0x000fc60007ffe0ff */
[----:B------:R-:W-:Y:S01]  /*0f90*/  IMAD.HI.U32 R33, R12, -0x2daee0ad, RZ ;  /* 0xd2511f530c217827 */ /* 0x000fe200078e00ff */
[----:B------:R-:W-:-:S03]  /*0fa0*/  LOP3.LUT R32, R25, R32, R35, 0x96, !PT ;  /* 0x0000002019207212 */ /* 0x000fc600078e9623 */
[----:B------:R-:W-:Y:S01]  /*0fb0*/  IMAD.MOV.U32 R35, RZ, RZ, R27 ;  /* 0x000000ffff237224 */ /* 0x000fe200078e001b */
[----:B------:R-:W-:Y:S01]  /*0fc0*/  LOP3.LUT R33, R33, R26, R15, 0x96, !PT ;  /* 0x0000001a21217212 */ /* 0x000fe200078e960f */
[----:B------:R-:W-:Y:S01]  /*0fd0*/  IMAD.MOV.U32 R26, RZ, RZ, R38 ;  /* 0x000000ffff1a7224 */ /* 0x000fe200078e0026 */
[----:B------:R-:W-:Y:S01]  /*0fe0*/  MOV R39, R32 ;  /* 0x0000002000277202 */ /* 0x000fe20000000f00 */
[----:B------:R-:W-:Y:S06]  /*0ff0*/  @!P0 BRA `(.L_x_4) ;  /* 0x0000000000408947 */ /* 0x000fec0003800000 */
[----:B------:R-:W-:-:S13]  /*1000*/  ISETP.NE.AND P0, PT, R30, 0x2, PT ;  /* 0x000000021e00780c */ /* 0x000fda0003f05270 */
[----:B------:R-:W-:Y:S05]  /*1010*/  @!P0 BRA `(.L_x_5) ;  /* 0x0000000000288947 */ /* 0x000fea0003800000 */
[----:B------:R-:W-:Y:S01]  /*1020*/  ISETP.NE.AND P0, PT, R30, 0x3, PT ;  /* 0x000000031e00780c */ /* 0x000fe20003f05270 */
[----:B------:R-:W-:Y:S01]  /*1030*/  IMAD.MOV.U32 R26, RZ, RZ, R27 ;  /* 0x000000ffff1a7224 */ /* 0x000fe200078e001b */
[----:B------:R-:W-:Y:S01]  /*1040*/  MOV R34, R32 ;  /* 0x0000002000227202 */ /* 0x000fe20000000f00 */
[----:B------:R-:W-:Y:S01]  /*1050*/  IMAD.MOV.U32 R35, RZ, RZ, R24 ;  /* 0x000000ffff237224 */ /* 0x000fe200078e0018 */
[----:B------:R-:W-:-:S09]  /*1060*/  MOV R39, R33 ;  /* 0x0000002100277202 */ /* 0x000fd20000000f00 */
[----:B------:R-:W-:Y:S01]  /*1070*/  @P0 IMAD.MOV.U32 R26, RZ, RZ, R37 ;  /* 0x000000ffff1a0224 */ /* 0x000fe200078e0025 */
[----:B------:R-:W-:Y:S01]  /*1080*/  @P0 MOV R34, R38 ;  /* 0x0000002600220202 */ /* 0x000fe20000000f00 */
[----:B------:R-:W-:Y:S01]  /*1090*/  @P0 IMAD.MOV.U32 R35, RZ, RZ, R36 ;  /* 0x000000ffff230224 */ /* 0x000fe200078e0024 */
[----:B------:R-:W-:Y:S01]  /*10a0*/  @P0 MOV R39, R27 ;  /* 0x0000001b00270202 */ /* 0x000fe20000000f00 */
[----:B------:R-:W-:Y:S06]  /*10b0*/  BRA `(.L_x_4) ;  /* 0x0000000000107947 */ /* 0x000fec0003800000 */
.L_x_5:
[----:B------:R-:W-:Y:S01]  /*10c0*/  IMAD.MOV.U32 R26, RZ, RZ, R36 ;  /* 0x000000ffff1a7224 */ /* 0x000fe200078e0024 */
[----:B------:R-:W-:Y:S01]  /*10d0*/  MOV R34, R27 ;  /* 0x0000001b00227202 */ /* 0x000fe20000000f00 */
[----:B------:R-:W-:Y:S01]  /*10e0*/  IMAD.MOV.U32 R35, RZ, RZ, R32 ;  /* 0x000000ffff237224 */ /* 0x000fe200078e0020 */
[----:B------:R-:W-:-:S07]  /*10f0*/  MOV R39, R24 ;  /* 0x0000001800277202 */ /* 0x000fce0000000f00 */
.L_x_4:
[----:B--2---:R-:W-:Y:S01]  /*1100*/  ISETP.GE.U32.AND P0, PT, R13, R22, PT ;  /* 0x000000160d00720c */ /* 0x004fe20003f06070 */
[----:B------:R-:W-:Y:S01]  /*1110*/  IMAD.MOV.U32 R27, RZ, RZ, 0x2f800000 ;  /* 0x2f800000ff1b7424 */ /* 0x000fe200078e00ff */
[----:B------:R-:W-:Y:S01]  /*1120*/  I2FP.F32.U32 R26, R26 ;  /* 0x0000001a001a7245 */ /* 0x000fe20000201000 */
[----:B------:R-:W-:Y:S01]  /*1130*/  BSSY B0, `(.L_x_6) ;  /* 0x0000113000007945 */ /* 0x000fe20003800000 */
[----:B------:R-:W-:Y:S02]  /*1140*/  ISETP.GE.AND.EX P0, PT, R14, R23, PT, P0 ;  /* 0x000000170e00720c */ /* 0x000fe40003f06300 */
[----:B------:R-:W-:Y:S01]  /*1150*/  I2FP.F32.U32 R34, R34 ;  /* 0x0000002200227245 */ /* 0x000fe20000201000 */
[----:B------:R-:W-:Y:S01]  /*1160*/  FFMA.FTZ R37, R26, R27, 1.1641532182693481445e-10 ;  /* 0x2f0000001a257423 */ /* 0x000fe2000001001b */
[----:B------:R-:W-:Y:S02]  /*1170*/  I2FP.F32.U32 R35, R35 ;  /* 0x0000002300237245 */ /* 0x000fe40000201000 */
[----:B------:R-:W-:Y:S01]  /*1180*/  I2FP.F32.U32 R36, R39 ;  /* 0x0000002700247245 */ /* 0x000fe20000201000 */
[----:B------:R-:W-:-:S02]  /*1190*/  FFMA.FTZ R34, R34, R27, 1.1641532182693481445e-10 ;  /* 0x2f00000022227423 */ /* 0x000fc4000001001b */
[-C--:B------:R-:W-:Y:S02]  /*11a0*/  FFMA.FTZ R35, R35, R27.reuse, 1.1641532182693481445e-10 ;  /* 0x2f00000023237423 */ /* 0x080fe4000001001b */
[----:B------:R-:W-:Y:S02]  /*11b0*/  FFMA.FTZ R36, R36, R27, 1.1641532182693481445e-10 ;  /* 0x2f00000024247423 */ /* 0x000fe4000001001b */
[----:B------:R-:W-:Y:S05]  /*11c0*/  @P0 BRA `(.L_x_7) ;  /* 0x0000001000240947 */ /* 0x000fea0003800000 */
[----:B------:R-:W-:Y:S01]  /*11d0*/  ISETP.NE.AND P0, PT, R31, RZ, PT ;  /* 0x000000ff1f00720c */ /* 0x000fe20003f05270 */
[----:B------:R-:W-:-:S12]  /*11e0*/  HFMA2.MMA R38, -RZ, RZ, 0, 0 ;  /* 0x00000000ff267435 */ /* 0x000fd800000001ff */
[----:B------:R-:W-:Y:S05]  /*11f0*/  @!P0 BRA `(.L_x_8) ;  /* 0x0000000c00dc8947 */ /* 0x000fea0003800000 */
[----:B------:R-:W-:Y:S01]  /*1200*/  MOV R27, R13 ;  /* 0x0000000d001b7202 */ /* 0x000fe20000000f00 */
[----:B------:R-:W-:Y:S01]  /*1210*/  IMAD.MOV.U32 R26, RZ, RZ, RZ ;  /* 0x000000ffff1a7224 */ /* 0x000fe200078e00ff */
[----:B------:R-:W-:-:S03]  /*1220*/  ISETP.NE.AND P0, PT, R31, 0x1, PT ;  /* 0x000000011f00780c */ /* 0x000fc60003f05270 */
[----:B------:R-:W-:-:S05]  /*1230*/  IMAD.HI.U32 R26, R13, UR32, R26 ;  /* 0x000000200d1a7c27 */ /* 0x000fca000f8e001a */
[----:B------:R-:W-:-:S05]  /*1240*/  SHF.R.U32.HI R39, RZ, UR33, R26 ;  /* 0x00000021ff277c19 */ /* 0x000fca000801161a */
[----:B------:R-:W-:-:S04]  /*1250*/  IMAD.MOV R38, RZ, RZ, -R39 ;  /* 0x000000ffff267224 */ /* 0x000fc800078e0a27 */
[----:B------:R-:W-:-:S04]  /*1260*/  IMAD R38, R38, UR57, R13 ;  /* 0x0000003926267c24 */ /* 0x000fc8000f8e020d */
[----:B------:R-:W-:Y:S01]  /*1270*/  IMAD R38, R38, UR56, RZ ;  /* 0x0000003826267c24 */ /* 0x000fe2000f8e02ff */
[----:B------:R-:W-:Y:S06]  /*1280*/  @!P0 BRA `(.L_x_8) ;  /* 0x0000000c00b88947 */ /* 0x000fec0003800000 */
[----:B------:R-:W-:Y:S01]  /*1290*/  MOV R26, RZ ;  /* 0x000000ff001a7202 */ /* 0x000fe20000000f00 */
[----:B------:R-:W-:Y:S01]  /*12a0*/  IMAD.MOV.U32 R27, RZ, RZ, R39 ;  /* 0x000000ffff1b7224 */ /* 0x000fe200078e0027 */
[----:B------:R-:W-:Y:S01]  /*12b0*/  ULDC.64 UR34, c[0x0][0x248] ;  /* 0x0000920000227ab9 */ /* 0x000fe20000000a00 */
[----:B------:R-:W-:Y:S02]  /*12c0*/  ISETP.NE.AND P0, PT, R31, 0x2, PT ;  /* 0x000000021f00780c */ /* 0x000fe40003f05270 */
[----:B------:R-:W-:-:S05]  /*12d0*/  IMAD.HI.U32 R26, R39, UR35, R26 ;  /* 0x00000023271a7c27 */ /* 0x000fca000f8e001a */
[----:B------:R-:W-:-:S04]  /*12e0*/  SHF.R.U32.HI R40, RZ, UR55, R26 ;  /* 0x00000037ff287c19 */ /* 0x000fc8000801161a */
[----:B------:R-:W-:-:S05]  /*12f0*/  IADD3 R27, -R40, RZ, RZ ;  /* 0x000000ff281b7210 */ /* 0x000fca0007ffe1ff */
[----:B------:R-:W-:-:S04]  /*1300*/  IMAD R27, R27, UR34, R39 ;  /* 0x000000221b1b7c24 */ /* 0x000fc8000f8e0227 */
[----:B------:R-:W-:Y:S01]  /*1310*/  IMAD R38, R27, UR54, R38 ;  /* 0x000000361b267c24 */ /* 0x000fe2000f8e0226 */
[----:B------:R-:W-:Y:S06]  /*1320*/  @!P0 BRA `(.L_x_8) ;  /* 0x0000000c00908947 */ /* 0x000fec0003800000 */
[----:B------:R-:W-:Y:S01]  /*1330*/  MOV R27, R40 ;  /* 0x00000028001b7202 */ /* 0x000fe20000000f00 */
[----:B------:R-:W-:Y:S01]  /*1340*/  IMAD.MOV.U32 R26, RZ, RZ, RZ ;  /* 0x000000ffff1a7224 */ /* 0x000fe200078e00ff */
[----:B------:R-:W-:Y:S01]  /*1350*/  ULDC.64 UR34, c[0x0][0x258] ;  /* 0x0000960000227ab9 */ /* 0x000fe20000000a00 */
[----:B------:R-:W-:Y:S02]  /*1360*/  ISETP.NE.AND P0, PT, R31, 0x3, PT ;  /* 0x000000031f00780c */ /* 0x000fe40003f05270 */
[----:B------:R-:W-:-:S05]  /*1370*/  IMAD.HI.U32 R26, R40, UR34, R26 ;  /* 0x00000022281a7c27 */ /* 0x000fca000f8e001a */
[----:B------:R-:W-:-:S05]  /*1380*/  SHF.R.U32.HI R39, RZ, UR35, R26 ;  /* 0x00000023ff277c19 */ /* 0x000fca000801161a */
[----:B------:R-:W-:-:S04]  /*1390*/  IMAD.MOV R27, RZ, RZ, -R39 ;  /* 0x000000ffff1b7224 */ /* 0x000fc800078e0a27 */
[----:B------:R-:W-:-:S04]  /*13a0*/  IMAD R27, R27, UR53, R40 ;  /* 0x000000351b1b7c24 */ /* 0x000fc8000f8e0228 */
[----:B------:R-:W-:Y:S01]  /*13b0*/  IMAD R38, R27, UR52, R38 ;  /* 0x000000341b267c24 */ /* 0x000fe2000f8e0226 */
[----:B------:R-:W-:Y:S06]  /*13c0*/  @!P0 BRA `(.L_x_8) ;  /* 0x0000000c00688947 */ /* 0x000fec0003800000 */
[----:B------:R-:W-:Y:S01]  /*13d0*/  HFMA2.MMA R26, -RZ, RZ, 0, 0 ;  /* 0x00000000ff1a7435 */ /* 0x000fe200000001ff */
[----:B------:R-:W-:Y:S01]  /*13e0*/  IMAD.MOV.U32 R27, RZ, RZ, R39 ;  /* 0x000000ffff1b7224 */ /* 0x000fe200078e0027 */
[----:B------:R-:W-:Y:S01]  /*13f0*/  ULDC.64 UR34, c[0x0][0x260] ;  /* 0x0000980000227ab9 */ /* 0x000fe20000000a00 */
[----:B------:R-:W-:-:S07]  /*1400*/  ISETP.NE.AND P0, PT, R31, 0x4, PT ;  /* 0x000000041f00780c */ /* 0x000fce0003f05270 */
        /* <DEDUP_REMOVED lines=208> */
[----:B------:R-:W-:-:S03]  /*2110*/  ULDC.64 UR34, c[0x0][0x360] ;  /* 0x0000d80000227ab9 */ /* 0x000fc60000000a00 */
[----:B------:R-:W-:-:S05]  /*2120*/  IMAD.HI.U32 R26, R41, UR34, R26 ;  /* 0x00000022291a7c27 */ /* 0x000fca000f8e001a */
[----:B------:R-:W-:-:S05]  /*2130*/  SHF.R.U32.HI R26, RZ, UR35, R26 ;  /* 0x00000023ff1a7c19 */ /* 0x000fca000801161a */
[----:B------:R-:W-:-:S04]  /*2140*/  IMAD.MOV R26, RZ, RZ, -R26 ;  /* 0x000000ffff1a7224 */ /* 0x000fc800078e0a1a */
[----:B------:R-:W-:-:S04]  /*2150*/  IMAD R27, R26, UR29, R41 ;  /* 0x0000001d1a1b7c24 */ /* 0x000fc8000f8e0229 */
[----:B------:R-:W-:-:S07]  /*2160*/  IMAD R38, R27, UR30, R38 ;  /* 0x0000001e1b267c24 */ /* 0x000fce000f8e0226 */
.L_x_8:
[----:B------:R-:W-:Y:S01]  /*2170*/  FMNMX.NAN R37, R37, 0.99999988079071044922, PT ;  /* 0x3f7ffffe25257809 */ /* 0x000fe20003820000 */
[----:B------:R-:W-:Y:S02]  /*2180*/  ULDC.64 UR34, c[0x0][0x3d0] ;  /* 0x0000f40000227ab9 */ /* 0x000fe40000000a00 */
[----:B------:R-:W-:Y:S02]  /*2190*/  IADD3 R38, P0, R38, UR34, RZ ;  /* 0x0000002226267c10 */ /* 0x000fe4000ff1e0ff */
[----:B------:R-:W-:Y:S02]  /*21a0*/  FMNMX.NAN R37, R37, 1.1920928955078125e-07, !PT ;  /* 0x3400000025257809 */ /* 0x000fe40007820000 */
[----:B------:R-:W-:-:S03]  /*21b0*/  IADD3.X R39, RZ, UR35, RZ, P0, !PT ;  /* 0x00000023ff277c10 */ /* 0x000fc600087fe4ff */
[----:B------:R-:W-:-:S04]  /*21c0*/  FADD.FTZ R37, R37, -0.5 ;  /* 0xbf00000025257421 */ /* 0x000fc80000010000 */
[----:B------:R-:W-:-:S04]  /*21d0*/  FMUL.FTZ R37, R37, 3.1415927410125732422 ;  /* 0x40490fdb25257820 */ /* 0x000fc80000410000 */
[----:B------:R-:W-:-:S04]  /*21e0*/  FMUL.RZ R40, R37, 0.15915493667125701904 ;  /* 0x3e22f98325287820 */ /* 0x000fc8000040c000 */
[----:B------:R-:W0:Y:S08]  /*21f0*/  MUFU.COS R27, R40 ;  /* 0x00000028001b7308 */ /* 0x000e300000000000 */
[----:B------:R-:W-:Y:S08]  /*2200*/  MUFU.SIN R26, R40 ;  /* 0x00000028001a7308 */ /* 0x000ff00000000400 */
[----:B0-----:R-:W0:Y:S02]  /*2210*/  MUFU.RCP R27, R27 ;  /* 0x0000001b001b7308 */ /* 0x001e240000001000 */
[----:B0-----:R-:W-:-:S04]  /*2220*/  FMUL.FTZ R37, R26, R27 ;  /* 0x0000001b1a257220 */ /* 0x001fc80000410000 */
[----:B-1----:R-:W-:-:S05]  /*2230*/  FFMA.FTZ R37, R37, R21, R20 ;  /* 0x0000001525257223 */ /* 0x002fca0000010014 */
[----:B------:R-:W-:-:S05]  /*2240*/  F2FP.BF16.F32.PACK_AB R37, RZ, R37 ;  /* 0x00000025ff25723e */ /* 0x000fca00000010ff */
[----:B------:R0:W-:Y:S02]  /*2250*/  STG.E.U16 desc[UR58][R38.64], R37 ;  /* 0x0000002526007986 */ /* 0x0001e4000c10153a */
.L_x_7:
[----:B------:R-:W-:Y:S05]  /*2260*/  BSYNC B0 ;  /* 0x0000000000007941 */ /* 0x000fea0003800000 */
.L_x_6:
[----:B------:R-:W-:Y:S01]  /*2270*/  ULDC UR34, c[0x0][0xc] ;  /* 0x0000030000227ab9 */ /* 0x000fe20000000800 */
[----:B------:R-:W-:Y:S01]  /*2280*/  BSSY B0, `(.L_x_9) ;  /* 0x0000105000007945 */ /* 0x000fe20003800000 */
[----:B0-----:R-:W-:-:S05]  /*2290*/  IMAD R38, R0, UR34, RZ ;  /* 0x0000002200267c24 */ /* 0x001fca000f8e02ff */
[----:B------:R-:W-:-:S04]  /*22a0*/  IADD3 R27, P1, R38, R13, RZ ;  /* 0x0000000d261b7210 */ /* 0x000fc80007f3e0ff */
[----:B------:R-:W-:Y:S01]  /*22b0*/  ISETP.GE.U32.AND P0, PT, R27, R22, PT ;  /* 0x000000161b00720c */ /* 0x000fe20003f06070 */
[----:B------:R-:W-:-:S05]  /*22c0*/  IMAD.X R26, RZ, RZ, R14, P1 ;  /* 0x000000ffff1a7224 */ /* 0x000fca00008e060e */
[----:B------:R-:W-:-:S13]  /*22d0*/  ISETP.GE.AND.EX P0, PT, R26, R23, PT, P0 ;  /* 0x000000171a00720c */ /* 0x000fda0003f06300 */
[----:B------:R-:W-:Y:S05]  /*22e0*/  @P0 BRA `(.L_x_10) ;  /* 0x0000000c00f80947 */ /* 0x000fea0003800000 */
[----:B------:R-:W-:Y:S02]  /*22f0*/  ISETP.NE.AND P0, PT, R31, RZ, PT ;  /* 0x000000ff1f00720c */ /* 0x000fe40003f05270 */
[----:B------:R-:W-:-:S11]  /*2300*/  MOV R37, RZ ;  /* 0x000000ff00257202 */ /* 0x000fd60000000f00 */
[----:B------:R-:W-:Y:S05]  /*2310*/  @!P0 BRA `(.L_x_11) ;  /* 0x0000000c00b08947 */ /* 0x000fea0003800000 */
[----:B------:R-:W-:Y:S01]  /*2320*/  ULDC UR34, c[0x0][0xc] ;  /* 0x0000030000227ab9 */ /* 0x000fe20000000800 */
[----:B------:R-:W-:Y:S01]  /*2330*/  IMAD.MOV.U32 R26, RZ, RZ, RZ ;  /* 0x000000ffff1a7224 */ /* 0x000fe200078e00ff */
[----:B------:R-:W-:Y:S01]  /*2340*/  ISETP.NE.AND P0, PT, R31, 0x1, PT ;  /* 0x000000011f00780c */ /* 0x000fe20003f05270 */
[----:B------:R-:W-:-:S04]  /*2350*/  IMAD R27, R0, UR34, R13 ;  /* 0x00000022001b7c24 */ /* 0x000fc8000f8e020d */
[----:B------:R-:W-:-:S05]  /*2360*/  IMAD.HI.U32 R39, R27, UR32, R26 ;  /* 0x000000201b277c27 */ /* 0x000fca000f8e001a */
[----:B------:R-:W-:-:S04]  /*2370*/  SHF.R.U32.HI R39, RZ, UR33, R39 ;  /* 0x00000021ff277c19 */ /* 0x000fc80008011627 */
[----:B------:R-:W-:-:S05]  /*2380*/  IADD3 R26, -R39, RZ, RZ ;  /* 0x000000ff271a7210 */ /* 0x000fca0007ffe1ff */
[----:B------:R-:W-:-:S04]  /*2390*/  IMAD R26, R26, UR57, R27 ;  /* 0x000000391a1a7c24 */ /* 0x000fc8000f8e021b */
[----:B------:R-:W-:Y:S01]  /*23a0*/  IMAD R37, R26, UR56, RZ ;  /* 0x000000381a257c24 */ /* 0x000fe2000f8e02ff */
        /* <DEDUP_REMOVED lines=12> */
[----:B------:R-:W-:Y:S01]  /*2470*/  ULDC.64 UR34, c[0x0][0x258] ;  /* 0x0000960000227ab9 */ /* 0x000fe20000000a00 */
[----:B------:R-:W-:-:S08]  /*2480*/  ISETP.NE.AND P0, PT, R31, 0x3, PT ;  /* 0x000000031f00780c */ /* 0x000fd00003f05270 */
        /* <DEDUP_REMOVED lines=16> */
[----:B------:R-:W-:Y:S01]  /*2590*/  IMAD.MOV.U32 R26, RZ, RZ, RZ ;  /* 0x000000ffff1a7224 */ /* 0x000fe200078e00ff */
        /* <DEDUP_REMOVED lines=28> */
[----:B------:R-:W-:Y:S01]  /*2760*/  ULDC.64 UR34, c[0x0][0x290] ;  /* 0x0000a40000227ab9 */ /* 0x000fe20000000a00 */
[----:B------:R-:W-:Y:S02]  /*2770*/  MOV R27, R39 ;  /* 0x00000027001b7202 */ /* 0x000fe40000000f00 */
[----:B------:R-:W-:Y:S01]  /*2780*/  ISETP.NE.AND P0, PT, R31, 0x8, PT ;  /* 0x000000081f00780c */ /* 0x000fe20003f05270 */
        /* <DEDUP_REMOVED lines=8> */
[----:B------:R-:W-:-:S03]  /*2810*/  ISETP.NE.AND P0, PT, R31, 0x9, PT ;  /* 0x000000091f00780c */ /* 0x000fc60003f05270 */
        /* <DEDUP_REMOVED lines=35> */
[----:B------:R-:W-:Y:S01]  /*2a50*/  MOV R26, RZ ;  /* 0x000000ff001a7202 */ /* 0x000fe20000000f00 */
[----:B------:R-:W-:Y:S01]  /*2a60*/  ULDC.64 UR34, c[0x0][0x2d0] ;  /* 0x0000b40000227ab9 */ /* 0x000fe20000000a00 */
[----:B------:R-:W-:-:S03]  /*2a70*/  ISETP.NE.AND P0, PT, R31, 0xd, PT ;  /* 0x0000000d1f00780c */ /* 0x000fc60003f05270 */
        /* <DEDUP_REMOVED lines=112> */
[----:B------:R-:W-:-:S04]  /*3180*/  ULDC.64 UR34, c[0x0][0x360] ;  /* 0x0000d80000227ab9 */ /* 0x000fc80000000a00 */
[----:B------:R-:W-:-:S05]  /*3190*/  IMAD.HI.U32 R26, R27, UR34, R26 ;  /* 0x000000221b1a7c27 */ /* 0x000fca000f8e001a */
[----:B------:R-:W-:-:S05]  /*31a0*/  SHF.R.U32.HI R26, RZ, UR35, R26 ;  /* 0x00000023ff1a7c19 */ /* 0x000fca000801161a */
[----:B------:R-:W-:-:S04]  /*31b0*/  IMAD.MOV R26, RZ, RZ, -R26 ;  /* 0x000000ffff1a7224 */ /* 0x000fc800078e0a1a */
[----:B------:R-:W-:-:S04]  /*31c0*/  IMAD R26, R26, UR29, R27 ;  /* 0x0000001d1a1a7c24 */ /* 0x000fc8000f8e021b */
[----:B------:R-:W-:-:S07]  /*31d0*/  IMAD R37, R26, UR30, R37 ;  /* 0x0000001e1a257c24 */ /* 0x000fce000f8e0225 */
.L_x_11:
[----:B------:R-:W-:Y:S01]  /*31e0*/  FMNMX.NAN R34, R34, 0.99999988079071044922, PT ;  /* 0x3f7ffffe22227809 */ /* 0x000fe20003820000 */
[----:B------:R-:W-:-:S03]  /*31f0*/  ULDC.64 UR34, c[0x0][0x3d0] ;  /* 0x0000f40000227ab9 */ /* 0x000fc60000000a00 */
[----:B------:R-:W-:-:S05]  /*3200*/  FMNMX.NAN R34, R34, 1.1920928955078125e-07, !PT ;  /* 0x3400000022227809 */ /* 0x000fca0007820000 */
[----:B------:R-:W-:-:S04]  /*3210*/  FADD.FTZ R34, R34, -0.5 ;  /* 0xbf00000022227421 */ /* 0x000fc80000010000 */
[----:B------:R-:W-:-:S04]  /*3220*/  FMUL.FTZ R34, R34, 3.1415927410125732422 ;  /* 0x40490fdb22227820 */ /* 0x000fc80000410000 */
[----:B------:R-:W-:-:S04]  /*3230*/  FMUL.RZ R39, R34, 0.15915493667125701904 ;  /* 0x3e22f98322277820 */ /* 0x000fc8000040c000 */
[----:B------:R-:W0:Y:S08]  /*3240*/  MUFU.COS R34, R39 ;  /* 0x0000002700227308 */ /* 0x000e300000000000 */
[----:B------:R-:W-:Y:S08]  /*3250*/  MUFU.SIN R26, R39 ;  /* 0x00000027001a7308 */ /* 0x000ff00000000400 */
[----:B0-----:R-:W0:Y:S02]  /*3260*/  MUFU.RCP R27, R34 ;  /* 0x00000022001b7308 */ /* 0x001e240000001000 */
[----:B0-----:R-:W-:Y:S01]  /*3270*/  FMUL.FTZ R27, R26, R27 ;  /* 0x0000001b1a1b7220 */ /* 0x001fe20000410000 */
[----:B------:R-:W-:-:S03]  /*3280*/  IADD3 R26, P0, R37, UR34, RZ ;  /* 0x00000022251a7c10 */ /* 0x000fc6000ff1e0ff */
[----:B-1----:R-:W-:-:S05]  /*3290*/  FFMA.FTZ R27, R27, R21, R20 ;  /* 0x000000151b1b7223 */ /* 0x002fca0000010014 */
[----:B------:R-:W-:Y:S02]  /*32a0*/  F2FP.BF16.F32.PACK_AB R37, RZ, R27 ;  /* 0x0000001bff25723e */ /* 0x000fe400000010ff */
[----:B------:R-:W-:-:S05]  /*32b0*/  IADD3.X R27, RZ, UR35, RZ, P0, !PT ;  /* 0x00000023ff1b7c10 */ /* 0x000fca00087fe4ff */
[----:B------:R0:W-:Y:S02]  /*32c0*/  STG.E.U16 desc[UR58][R26.64], R37 ;  /* 0x000000251a007986 */ /* 0x0001e4000c10153a */
.L_x_10:
[----:B------:R-:W-:Y:S05]  /*32d0*/  BSYNC B0 ;  /* 0x0000000000007941 */ /* 0x000fea0003800000 */
.L_x_9:
[----:B0-----:R-:W-:Y:S01]  /*32e0*/  LEA R27, P1, R38, R13, 0x1 ;  /* 0x0000000d261b7211 */ /* 0x001fe200078208ff */
[----:B------:R-:W-:Y:S03]  /*32f0*/  BSSY B0, `(.L_x_12) ;  /* 0x000010d000007945 */ /* 0x000fe60003800000 */
[----:B------:R-:W-:Y:S02]  /*3300*/  ISETP.GE.U32.AND P0, PT, R27, R22, PT ;  /* 0x000000161b00720c */ /* 0x000fe40003f06070 */
[----:B------:R-:W-:-:S04]  /*3310*/  IADD3.X R26, RZ, R14, RZ, P1, !PT ;  /* 0x0000000eff1a7210 */ /* 0x000fc80000ffe4ff */
[----:B------:R-:W-:-:S13]  /*3320*/  ISETP.GE.AND.EX P0, PT, R26, R23, PT, P0 ;  /* 0x000000171a00720c */ /* 0x000fda0003f06300 */
[----:B------:R-:W-:Y:S05]  /*3330*/  @P0 BRA `(.L_x_13) ;  /* 0x0000001000200947 */ /* 0x000fea0003800000 */
[----:B------:R-:W-:Y:S01]  /*3340*/  ISETP.NE.AND P0, PT, R31, RZ, PT ;  /* 0x000000ff1f00720c */ /* 0x000fe20003f05270 */
[----:B------:R-:W-:-:S12]  /*3350*/  IMAD.MOV.U32 R34, RZ, RZ, RZ ;  /* 0x000000ffff227224 */ /* 0x000fd800078e00ff */
[----:B------:R-:W-:Y:S05]  /*3360*/  @!P0 BRA `(.L_x_14) ;  /* 0x0000000c00d88947 */ /* 0x000fea0003800000 */
[----:B------:R-:W-:Y:S02]  /*3370*/  MOV R26, RZ ;  /* 0x000000ff001a7202 */ /* 0x000fe40000000f00 */
[----:B------:R-:W-:-:S03]  /*3380*/  ISETP.NE.AND P0, PT, R31, 0x1, PT ;  /* 0x000000011f00780c */ /* 0x000fc60003f05270 */
        /* <DEDUP_REMOVED lines=240> */
[----:B------:R-:W-:-:S04]  /*4290*/  SHF.R.U32.HI R26, RZ, UR35, R26 ;  /* 0x00000023ff1a7c19 */ /* 0x000fc8000801161a */
[----:B------:R-:W-:-:S05]  /*42a0*/  IADD3 R26, -R26, RZ, RZ ;  /* 0x000000ff1a1a7210 */ /* 0x000fca0007ffe1ff */
[----:B------:R-:W-:-:S04]  /*42b0*/  IMAD R27, R26, UR29, R39 ;  /* 0x0000001d1a1b7c24 */ /* 0x000fc8000f8e0227 */
[----:B------:R-:W-:-:S07]  /*42c0*/  IMAD R34, R27, UR30, R34 ;  /* 0x0000001e1b227c24 */ /* 0x000fce000f8e0222 */
.L_x_14:
[----:B------:R-:W-:Y:S01]  /*42d0*/  FMNMX.NAN R35, R35, 0.99999988079071044922, PT ;  /* 0x3f7ffffe23237809 */ /* 0x000fe20003820000 */
[----:B------:R-:W-:Y:S02]  /*42e0*/  ULDC.64 UR34, c[0x0][0x3d0] ;  /* 0x0000f40000227ab9 */ /* 0x000fe40000000a00 */
[----:B------:R-:W-:Y:S02]  /*42f0*/  IADD3 R34, P0, R34, UR34, RZ ;  /* 0x0000002222227c10 */ /* 0x000fe4000ff1e0ff */
[----:B------:R-:W-:-:S05]  /*4300*/  FMNMX.NAN R35, R35, 1.1920928955078125e-07, !PT ;  /* 0x3400000023237809 */ /* 0x000fca0007820000 */
        /* <DEDUP_REMOVED lines=8> */
[----:B------:R-:W-:Y:S01]  /*4390*/  F2FP.BF16.F32.PACK_AB R26, RZ, R35 ;  /* 0x00000023ff1a723e */ /* 0x000fe200000010ff */
[----:B------:R-:W-:-:S05]  /*43a0*/  IMAD.X R35, RZ, RZ, UR35, P0 ;  /* 0x00000023ff237e24 */ /* 0x000fca00080e06ff */
[----:B------:R0:W-:Y:S02]  /*43b0*/  STG.E.U16 desc[UR58][R34.64], R26 ;  /* 0x0000001a22007986 */ /* 0x0001e4000c10153a */
.L_x_13:
[----:B------:R-:W-:Y:S05]  /*43c0*/  BSYNC B0 ;  /* 0x0000000000007941 */ /* 0x000fea0003800000 */
.L_x_12:
[----:B0-----:R-:W-:-:S05]  /*43d0*/  IMAD R26, R38, 0x3, RZ ;  /* 0x00000003261a7824 */ /* 0x001fca00078e02ff */
[----:B------:R-:W-:-:S04]  /*43e0*/  IADD3 R27, P1, R26, R13, RZ ;  /* 0x0000000d1a1b7210 */ /* 0x000fc80007f3e0ff */
[----:B------:R-:W-:Y:S02]  /*43f0*/  ISETP.GE.U32.AND P0, PT, R27, R22, PT ;  /* 0x000000161b00720c */ /* 0x000fe40003f06070 */
[----:B------:R-:W-:-:S04]  /*4400*/  IADD3.X R26, RZ, R14, RZ, P1, !PT ;  /* 0x0000000eff1a7210 */ /* 0x000fc80000ffe4ff */
[----:B------:R-:W-:-:S13]  /*4410*/  ISETP.GE.AND.EX P0, PT, R26, R23, PT, P0 ;  /* 0x000000171a00720c */ /* 0x000fda0003f06300 */
[----:B------:R-:W-:Y:S05]  /*4420*/  @P0 BRA `(.L_x_15) ;  /* 0x0000001000200947 */ /* 0x000fea0003800000 */
[----:B------:R-:W-:Y:S01]  /*4430*/  ISETP.NE.AND P0, PT, R31, RZ, PT ;  /* 0x000000ff1f00720c */ /* 0x000fe20003f05270 */
[----:B------:R-:W-:-:S12]  /*4440*/  HFMA2.MMA R34, -RZ, RZ, 0, 0 ;  /* 0x00000000ff227435 */ /* 0x000fd800000001ff */
[----:B------:R-:W-:Y:S05]  /*4450*/  @!P0 BRA `(.L_x_16) ;  /* 0x0000000c00d88947 */ /* 0x000fea0003800000 */
[----:B------:R-:W-:Y:S01]  /*4460*/  IMAD.MOV.U32 R26, RZ, RZ, RZ ;  /* 0x000000ffff1a7224 */ /* 0x000fe200078e00ff */
[----:B------:R-:W-:-:S03]  /*4470*/  ISETP.NE.AND P0, PT, R31, 0x1, PT ;  /* 0x000000011f00780c */ /* 0x000fc60003f05270 */
[----:B------:R-:W-:-:S05]  /*4480*/  IMAD.HI.U32 R26, R27, UR32, R26 ;  /* 0x000000201b1a7c27 */ /* 0x000fca000f8e001a */
[----:B------:R-:W-:-:S04]  /*4490*/  SHF.R.U32.HI R35, RZ, UR33, R26 ;  /* 0x00000021ff237c19 */ /* 0x000fc8000801161a */
[----:B------:R-:W-:-:S05]  /*44a0*/  IADD3 R34, -R35, RZ, RZ ;  /* 0x000000ff23227210 */ /* 0x000fca0007ffe1ff */
        /* <DEDUP_REMOVED lines=235> */
[----:B------:R-:W-:-:S03]  /*5360*/  ULDC.64 UR34, c[0x0][0x360] ;  /* 0x0000d80000227ab9 */ /* 0x000fc60000000a00 */
[----:B------:R-:W-:-:S05]  /*5370*/  IMAD.HI.U32 R26, R37, UR34, R26 ;  /* 0x00000022251a7c27 */ /* 0x000fca000f8e001a */
[----:B------:R-:W-:-:S04]  /*5380*/  SHF.R.U32.HI R26, RZ, UR35, R26 ;  /* 0x00000023ff1a7c19 */ /* 0x000fc8000801161a */
[----:B------:R-:W-:-:S05]  /*5390*/  IADD3 R26, -R26, RZ, RZ ;  /* 0x000000ff1a1a7210 */ /* 0x000fca0007ffe1ff */
[----:B------:R-:W-:-:S04]  /*53a0*/  IMAD R27, R26, UR29, R37 ;  /* 0x0000001d1a1b7c24 */ /* 0x000fc8000f8e0225 */
[----:B------:R-:W-:-:S07]  /*53b0*/  IMAD R34, R27, UR30, R34 ;  /* 0x0000001e1b227c24 */ /* 0x000fce000f8e0222 */
.L_x_16:
        /* <DEDUP_REMOVED lines=12> */
[----:B------:R-:W-:Y:S02]  /*5480*/  F2FP.BF16.F32.PACK_AB R26, RZ, R35 ;  /* 0x00000023ff1a723e */ /* 0x000fe400000010ff */
[----:B------:R-:W-:-:S05]  /*5490*/  IADD3.X R35, RZ, UR35, RZ, P0, !PT ;  /* 0x00000023ff237c10 */ /* 0x000fca00087fe4ff */
[----:B------:R0:W-:Y:S02]  /*54a0*/  STG.E.U16 desc[UR58][R34.64], R26 ;  /* 0x0000001a22007986 */ /* 0x0001e4000c10153a */
.L_x_15:
[----:B------:R-:W-:Y:S01]  /*54b0*/  LEA R13, P0, R38, R13, 0x2 ;  /* 0x0000000d260d7211 */ /* 0x000fe200078010ff */
[----:B------:R-:W-:Y:S05]  /*54c0*/  WARPSYNC.ALL ;  /* 0x0000000000007948 */ /* 0x000fea0003800000 */
[----:B------:R-:W-:Y:S01]  /*54d0*/  IMAD.X R14, RZ, RZ, R14, P0 ;  /* 0x000000ffff0e7224 */ /* 0x000fe200000e060e */
[----:B------:R-:W-:Y:S01]  /*54e0*/  BAR.SYNC.DEFER_BLOCKING 0x0 ;  /* 0x0000000000007b1d */ /* 0x000fe20000010000 */
[----:B------:R-:W-:Y:S01]  /*54f0*/  ISETP.GE.U32.AND P0, PT, R13, R28, PT ;  /* 0x0000001c0d00720c */ /* 0x000fe20003f06070 */
[----:B------:R-:W-:Y:S01]  /*5500*/  IMAD.MOV.U32 R36, RZ, RZ, R33 ;  /* 0x000000ffff247224 */ /* 0x000fe200078e0021 */
[----:B------:R-:W-:-:S02]  /*5510*/  MOV R38, R24 ;  /* 0x0000001800267202 */ /* 0x000fc40000000f00 */
[----:B------:R-:W-:Y:S02]  /*5520*/  ISETP.GE.AND.EX P0, PT, R14, R29, PT, P0 ;  /* 0x0000001d0e00720c */ /* 0x000fe40003f06300 */
[----:B------:R-:W-:-:S11]  /*5530*/  MOV R37, R32 ;  /* 0x0000002000257202 */ /* 0x000fd60000000f00 */
[----:B------:R-:W-:Y:S05]  /*5540*/  @!P0 BRA `(.L_x_17) ;  /* 0xffffffb400908947 */ /* 0x000fea000383ffff */
[----:B------:R-:W-:Y:S05]  /*5550*/  EXIT ;  /* 0x000000000000794d */ /* 0x000fea0003800000 */
        .weak           $__internal_0_$__cuda_sm20_div_s64
        .type           $__internal_0_$__cuda_sm20_div_s64,@function
        .size           $__internal_0_$__cuda_sm20_div_s64,(.L_x_308 - $__internal_0_$__cuda_sm20_div_s64)
$__internal_0_$__cuda_sm20_div_s64:
[----:B------:R-:W-:Y:S01]  /*5560*/  MOV R24, R27 ;  /* 0x0000001b00187202 */ /* 0x000fe20000000f00 */
[----:B------:R-:W-:-:S06]  /*5570*/  HFMA2.MMA R25, -RZ, RZ, 0, 0 ;  /* 0x00000000ff197435 */ /* 0x000fcc00000001ff */
[----:B------:R-:W0:Y:S08]  /*5580*/  I2F.U64.RP R24, R24 ;  /* 0x0000001800187312 */ /* 0x000e300000309000 */
[----:B0-----:R-:W0:Y:S02]  /*5590*/  MUFU.RCP R20, R24 ;  /* 0x0000001800147308 */ /* 0x001e240000001000 */
[----:B0-----:R-:W-:-:S06]  /*55a0*/  VIADD R20, R20, 0x1ffffffe ;  /* 0x1ffffffe14147836 */ /* 0x001fcc0000000000 */
[----:B------:R-:W0:Y:S02]  /*55b0*/  F2I.U64.TRUNC R20, R20 ;  /* 0x0000001400147311 */ /* 0x000e24000020d800 */
[----:B0-----:R-:W-:-:S04]  /*55c0*/  IMAD.WIDE.U32 R22, R20, R27, RZ ;  /* 0x0000001b14167225 */ /* 0x001fc800078e00ff */
[----:B------:R-:W-:Y:S01]  /*55d0*/  IMAD R23, R27, R21, R23 ;  /* 0x000000151b177224 */ /* 0x000fe200078e0217 */
[----:B------:R-:W-:-:S04]  /*55e0*/  IADD3 R29, P0, RZ, -R22, RZ ;  /* 0x80000016ff1d7210 */ /* 0x000fc80007f1e0ff */
[----:B------:R-:W-:Y:S01]  /*55f0*/  IADD3.X R31, RZ, ~R23, RZ, P0, !PT ;  /* 0x80000017ff1f7210 */ /* 0x000fe200007fe4ff */
[----:B------:R-:W-:Y:S01]  /*5600*/  IMAD.HI.U32 R22, R20, R29, RZ ;  /* 0x0000001d14167227 */ /* 0x000fe200078e00ff */
[----:B------:R-:W-:-:S03]  /*5610*/  MOV R23, R20 ;  /* 0x0000001400177202 */ /* 0x000fc60000000f00 */
[-C--:B------:R-:W-:Y:S02]  /*5620*/  IMAD R25, R21, R31.reuse, RZ ;  /* 0x0000001f15197224 */ /* 0x080fe400078e02ff */
[----:B------:R-:W-:-:S04]  /*5630*/  IMAD.WIDE.U32 R22, P0, R20, R31, R22 ;  /* 0x0000001f14167225 */ /* 0x000fc80007800016 */
[----:B------:R-:W-:-:S04]  /*5640*/  IMAD.HI.U32 R31, R21, R31, RZ ;  /* 0x0000001f151f7227 */ /* 0x000fc800078e00ff */
[----:B------:R-:W-:-:S05]  /*5650*/  IMAD.HI.U32 R22, P1, R21, R29, R22 ;  /* 0x0000001d15167227 */ /* 0x000fca0007820016 */
[----:B------:R-:W-:Y:S01]  /*5660*/  IADD3 R23, P2, R25, R22, RZ ;  /* 0x0000001619177210 */ /* 0x000fe20007f5e0ff */
[----:B------:R-:W-:-:S04]  /*5670*/  IMAD.X R22, R31, 0x1, R21, P0 ;  /* 0x000000011f167824 */ /* 0x000fc800000e0615 */
[----:B------:R-:W-:Y:S01]  /*5680*/  IMAD.WIDE.U32 R20, R23, R27, RZ ;  /* 0x0000001b17147225 */ /* 0x000fe200078e00ff */
[----:B------:R-:W-:Y:S02]  /*5690*/  IADD3.X R25, RZ, RZ, R22, P2, P1 ;  /* 0x000000ffff197210 */ /* 0x000fe400017e2416 */
[----:B------:R-:W-:Y:S02]  /*56a0*/  ISETP.LE.AND P1, PT, RZ, UR5, PT ;  /* 0x00000005ff007c0c */ /* 0x000fe4000bf23270 */
[----:B------:R-:W-:Y:S01]  /*56b0*/  IADD3 R29, P0, RZ, -R20, RZ ;  /* 0x80000014ff1d7210 */ /* 0x000fe20007f1e0ff */
[----:B------:R-:W-:-:S04]  /*56c0*/  IMAD R20, R27, R25, R21 ;  /* 0x000000191b147224 */ /* 0x000fc800078e0215 */
[----:B------:R-:W-:Y:S01]  /*56d0*/  IMAD.HI.U32 R22, R23, R29, RZ ;  /* 0x0000001d17167227 */ /* 0x000fe200078e00ff */
[----:B------:R-:W-:Y:S02]  /*56e0*/  IADD3.X R24, RZ, ~R20, RZ, P0, !PT ;  /* 0x80000014ff187210 */ /* 0x000fe400007fe4ff */
[----:B------:R-:W-:-:S03]  /*56f0*/  IADD3 R20, P4, RZ, -UR4, RZ ;  /* 0x80000004ff147c10 */ /* 0x000fc6000ff9e0ff */
[----:B------:R-:W-:Y:S01]  /*5700*/  IMAD.WIDE.U32 R22, P0, R23, R24, R22 ;  /* 0x0000001817167225 */ /* 0x000fe20007800016 */
[----:B------:R-:W-:-:S03]  /*5710*/  IADD3.X R32, RZ, ~UR5, RZ, P4, !PT ;  /* 0x80000005ff207c10 */ /* 0x000fc6000a7fe4ff */
[C---:B------:R-:W-:Y:S01]  /*5720*/  IMAD R21, R25.reuse, R24, RZ ;  /* 0x0000001819157224 */ /* 0x040fe200078e02ff */
[----:B------:R-:W-:Y:S01]  /*5730*/  SEL R32, R32, UR5, !P1 ;  /* 0x0000000520207c07 */ /* 0x000fe2000c800000 */
[----:B------:R-:W-:Y:S01]  /*5740*/  IMAD.HI.U32 R22, P2, R25, R29, R22 ;  /* 0x0000001d19167227 */ /* 0x000fe20007840016 */
[----:B------:R-:W-:-:S03]  /*5750*/  SEL R23, R20, UR4, !P1 ;  /* 0x0000000414177c07 */ /* 0x000fc6000c800000 */
[----:B------:R-:W-:Y:S01]  /*5760*/  IMAD.HI.U32 R24, R25, R24, RZ ;  /* 0x0000001819187227 */ /* 0x000fe200078e00ff */
[----:B------:R-:W-:Y:S01]  /*5770*/  IADD3 R22, P3, R21, R22, RZ ;  /* 0x0000001615167210 */ /* 0x000fe20007f7e0ff */
[----:B------:R-:W-:Y:S02]  /*5780*/  HFMA2.MMA R21, -RZ, RZ, 0, 0 ;  /* 0x00000000ff157435 */ /* 0x000fe400000001ff */
[----:B------:R-:W-:Y:S02]  /*5790*/  IMAD.X R25, R24, 0x1, R25, P0 ;  /* 0x0000000118197824 */ /* 0x000fe400000e0619 */
[----:B------:R-:W-:-:S03]  /*57a0*/  IMAD.HI.U32 R20, R22, R23, RZ ;  /* 0x0000001716147227 */ /* 0x000fc600078e00ff */
[----:B------:R-:W-:Y:S01]  /*57b0*/  IADD3.X R25, RZ, RZ, R25, P3, P2 ;  /* 0x000000ffff197210 */ /* 0x000fe20001fe4419 */
[----:B------:R-:W-:-:S04]  /*57c0*/  IMAD.WIDE.U32 R20, R22, R32, R20 ;  /* 0x0000002016147225 */ /* 0x000fc800078e0014 */
[C---:B------:R-:W-:Y:S02]  /*57d0*/  IMAD R29, R25.reuse, R32, RZ ;  /* 0x00000020191d7224 */ /* 0x040fe400078e02ff */
[----:B------:R-:W-:-:S04]  /*57e0*/  IMAD.HI.U32 R20, P0, R25, R23, R20 ;  /* 0x0000001719147227 */ /* 0x000fc80007800014 */
[----:B------:R-:W-:Y:S01]  /*57f0*/  IMAD.HI.U32 R25, R25, R32, RZ ;  /* 0x0000002019197227 */ /* 0x000fe200078e00ff */
[----:B------:R-:W-:-:S04]  /*5800*/  IADD3 R22, P2, R29, R20, RZ ;  /* 0x000000141d167210 */ /* 0x000fc80007f5e0ff */
[----:B------:R-:W-:-:S05]  /*5810*/  IADD3.X R20, R25, RZ, RZ, P0, !PT ;  /* 0x000000ff19147210 */ /* 0x000fca00007fe4ff */
[----:B------:R-:W-:Y:S02]  /*5820*/  IMAD.X R24, RZ, RZ, R20, P2 ;  /* 0x000000ffff187224 */ /* 0x000fe400010e0614 */
[----:B------:R-:W-:-:S04]  /*5830*/  IMAD.WIDE.U32 R20, R22, R27, RZ ;  /* 0x0000001b16147225 */ /* 0x000fc800078e00ff */
[----:B------:R-:W-:Y:S01]  /*5840*/  IMAD R21, R27, R24, R21 ;  /* 0x000000181b157224 */ /* 0x000fe200078e0215 */
[----:B------:R-:W-:Y:S02]  /*5850*/  IADD3 R28, P0, -R20, R23, RZ ;  /* 0x00000017141c7210 */ /* 0x000fe40007f1e1ff */
[----:B------:R-:W-:Y:S02]  /*5860*/  IADD3 R23, P3, R22, 0x1, RZ ;  /* 0x0000000116177810 */ /* 0x000fe40007f7e0ff */
[----:B------:R-:W-:Y:S02]  /*5870*/  IADD3.X R32, ~R21, R32, RZ, P0, !PT ;  /* 0x0000002015207210 */ /* 0x000fe400007fe5ff */
[----:B------:R-:W-:Y:S02]  /*5880*/  ISETP.GE.U32.AND P0, PT, R28, R27, PT ;  /* 0x0000001b1c00720c */ /* 0x000fe40003f06070 */
[----:B------:R-:W-:Y:S02]  /*5890*/  IADD3 R20, P2, -R27, R28, RZ ;  /* 0x0000001c1b147210 */ /* 0x000fe40007f5e1ff */
[----:B------:R-:W-:-:S02]  /*58a0*/  ISETP.GE.U32.AND.EX P0, PT, R32, RZ, PT, P0 ;  /* 0x000000ff2000720c */ /* 0x000fc40003f06100 */
[----:B------:R-:W-:Y:S02]  /*58b0*/  IADD3.X R25, R32, -0x1, RZ, P2, !PT ;  /* 0xffffffff20197810 */ /* 0x000fe400017fe4ff */
[----:B------:R-:W-:Y:S02]  /*58c0*/  SEL R20, R20, R28, P0 ;  /* 0x0000001c14147207 */ /* 0x000fe40000000000 */
[----:B------:R-:W-:Y:S02]  /*58d0*/  IADD3.X R21, RZ, R24, RZ, P3, !PT ;  /* 0x00000018ff157210 */ /* 0x000fe40001ffe4ff */
[----:B------:R-:W-:Y:S02]  /*58e0*/  SEL R23, R23, R22, P0 ;  /* 0x0000001617177207 */ /* 0x000fe40000000000 */
[----:B------:R-:W-:Y:S02]  /*58f0*/  SEL R25, R25, R32, P0 ;  /* 0x0000002019197207 */ /* 0x000fe40000000000 */
[----:B------:R-:W-:-:S02]  /*5900*/  ISETP.GE.U32.AND P2, PT, R20, R27, PT ;  /* 0x0000001b1400720c */ /* 0x000fc40003f46070 */
[----:B------:R-:W-:Y:S02]  /*5910*/  SEL R24, R21, R24, P0 ;  /* 0x0000001815187207 */ /* 0x000fe40000000000 */
[----:B------:R-:W-:Y:S02]  /*5920*/  IADD3 R20, P3, R23, 0x1, RZ ;  /* 0x0000000117147810 */ /* 0x000fe40007f7e0ff */
[----:B------:R-:W-:-:S03]  /*5930*/  ISETP.GE.U32.AND.EX P0, PT, R25, RZ, PT, P2 ;  /* 0x000000ff1900720c */ /* 0x000fc60003f06120 */
[----:B------:R-:W-:Y:S01]  /*5940*/  IMAD.X R21, RZ, RZ, R24, P3 ;  /* 0x000000ffff157224 */ /* 0x000fe200018e0618 */
[----:B------:R-:W-:-:S04]  /*5950*/  SEL R20, R20, R23, P0 ;  /* 0x0000001714147207 */ /* 0x000fc80000000000 */
[----:B------:R-:W-:Y:S02]  /*5960*/  SEL R21, R21, R24, P0 ;  /* 0x0000001815157207 */ /* 0x000fe40000000000 */
[----:B------:R-:W-:Y:S02]  /*5970*/  IADD3 R23, P2, RZ, -R20, RZ ;  /* 0x80000014ff177210 */ /* 0x000fe40007f5e0ff */
[----:B------:R-:W-:Y:S02]  /*5980*/  ISETP.NE.U32.AND P0, PT, R27, RZ, PT ;  /* 0x000000ff1b00720c */ /* 0x000fe40003f05070 */
[----:B------:R-:W-:Y:S02]  /*5990*/  IADD3.X R22, RZ, ~R21, RZ, P2, !PT ;  /* 0x80000015ff167210 */ /* 0x000fe400017fe4ff */
[----:B------:R-:W-:Y:S02]  /*59a0*/  MOV R27, 0x0 ;  /* 0x00000000001b7802 */ /* 0x000fe40000000f00 */
[----:B------:R-:W-:-:S02]  /*59b0*/  ISETP.NE.AND.EX P0, PT, RZ, RZ, PT, P0 ;  /* 0x000000ffff00720c */ /* 0x000fc40003f05300 */
[----:B------:R-:W-:Y:S02]  /*59c0*/  SEL R20, R23, R20, !P1 ;  /* 0x0000001417147207 */ /* 0x000fe40004800000 */
[----:B------:R-:W-:Y:S02]  /*59d0*/  SEL R21, R22, R21, !P1 ;  /* 0x0000001516157207 */ /* 0x000fe40004800000 */
[----:B------:R-:W-:Y:S02]  /*59e0*/  SEL R20, R20, 0xffffffff, P0 ;  /* 0xffffffff14147807 */ /* 0x000fe40000000000 */
[----:B------:R-:W-:Y:S01]  /*59f0*/  SEL R21, R21, 0xffffffff, P0 ;  /* 0xffffffff15157807 */ /* 0x000fe20000000000 */
[----:B------:R-:W-:Y:S06]  /*5a00*/  RET.REL.NODEC R26 `(_ZN2at6native60_GLOBAL__N__2075b504_27_DistributionCauchyKernel_cu_d62eea8743distribution_elementwise_grid_stride_kernelIfLi4EZNS0_9templates4cuda21uniform_and_transformIN3c108BFloat16EfPNS_17CUDAGeneratorImplEZZZNS4_13cauchy_kernelIS9_EEvRNS_18TensorIteratorBaseEddT_ENKUlvE_clEvENKUlvE2_clEvEUlfE_EEvSC_T1_T2_EUlP24curandStatePhilox4_32_10E0_ZNS1_27distribution_nullary_kernelIS7_f6float4S9_SL_SG_EEvSC_SI_RKT3_T4_EUlifE0_EEvlNS_15PhiloxCudaStateESH_SI_) ;  /* 0xffffffa41a7c7950 */ /* 0x000fec0003c3ffff */
.L_x_18:
[----:B------:R-:W-:-:S00]  /*5a10*/  BRA `(.L_x_18) ;  /* 0xfffffffc00fc7947 */ /* 0x000fc0000383ffff */
[----:B------:R-:W-:-:S00]  /*5a20*/  NOP ;  /* 0x0000000000007918 */ /* 0x000fc00000000000 */
        /* <DEDUP_REMOVED lines=13> */
.L_x_308:


//--------------------- .text._ZN2at6native60_GLOBAL__N__2075b504_27_DistributionCauchyKernel_cu_d62eea8743distribution_elementwise_grid_stride_kernelIfLi4EZNS0_9templates4cuda21uniform_and_transformIN3c108BFloat16EfPNS_17CUDAGeneratorImplEZZZNS4_13cauchy_kernelIS9_EEvRNS_18TensorIteratorBaseEddT_ENKUlvE_clEvENKUlvE2_clEvEUlfE_EEvSC_T1_T2_EUlP24curandStatePhilox4_32_10E0_ZNS1_27distribution_nullary_kernelIS7_f6float4S9_SL_SG_EEvSC_SI_RKT3_T4_EUlifE_EEvlNS_15PhiloxCudaStateESH_SI_ --------------------------
	.section	.text._ZN2at6native60_GLOBAL__N__2075b504_27_DistributionCauchyKernel_cu_d62eea8743distribution_elementwise_grid_stride_kernelIfLi4EZNS0_9templates4cuda21uniform_and_transformIN3c108BFloat16EfPNS_17CUDAGeneratorImplEZZZNS4_13cauchy_kernelIS9_EEvRNS_18TensorIteratorBaseEddT_ENKUlvE_clEvENKUlvE2_clEvEUlfE_EEvSC_T1_T2_EUlP24curandStatePhilox4_32_10E0_ZNS1_27distribution_nullary_kernelIS7_f6float4S9_SL_SG_EEvSC_SI_RKT3_T4_EUlifE_EEvlNS_15PhiloxCudaStateESH_SI_,"ax",@progbits
	.align	128
.text._ZN2at6native60_GLOBAL__N__2075b504_27_DistributionCauchyKernel_cu_d62eea8743distribution_elementwise_grid_stride_kernelIfLi4EZNS0_9templates4cuda21uniform_and_transformIN3c108BFloat16EfPNS_17CUDAGeneratorImplEZZZNS4_13cauchy_kernelIS9_EEvRNS_18TensorIteratorBaseEddT_ENKUlvE_clEvENKUlvE2_clEvEUlfE_EEvSC_T1_T2_EUlP24curandStatePhilox4_32_10E0_ZNS1_27distribution_nullary_kernelIS7_f6float4S9_SL_SG_EEvSC_SI_RKT3_T4_EUlifE_EEvlNS_15PhiloxCudaStateESH_SI_:
        .type           _ZN2at6native60_GLOBAL__N__2075b504_27_DistributionCauchyKernel_cu_d62eea8743distribution_elementwise_grid_stride_kernelIfLi4EZNS0_9templates4cuda21uniform_and_transformIN3c108BFloat16EfPNS_17CUDAGeneratorImplEZZZNS4_13cauchy_kernelIS9_EEvRNS_18TensorIteratorBaseEddT_ENKUlvE_clEvENKUlvE2_clEvEUlfE_EEvSC_T1_T2_EUlP24curandStatePhilox4_32_10E0_ZNS1_27distribution_nullary_kernelIS7_f6float4S9_SL_SG_EEvSC_SI_RKT3_T4_EUlifE_EEvlNS_15PhiloxCudaStateESH_SI_,@function
        .size           _ZN2at6native60_GLOBAL__N__2075b504_27_DistributionCauchyKernel_cu_d62eea8743distribution_elementwise_grid_stride_kernelIfLi4EZNS0_9templates4cuda21uniform_and_transformIN3c108BFloat16EfPNS_17CUDAGeneratorImplEZZZNS4_13cauchy_kernelIS9_EEvRNS_18TensorIteratorBaseEddT_ENKUlvE_clEvENKUlvE2_clEvEUlfE_EEvSC_T1_T2_EUlP24curandStatePhilox4_32_10E0_ZNS1_27distribution_nullary_kernelIS7_f6float4S9_SL_SG_EEvSC_SI_RKT3_T4_EUlifE_EEvlNS_15PhiloxCudaStateESH_SI_,(.L_x_310 - _ZN2at6native60_GLOBAL__N__2075b504_27_DistributionCauchyKernel_cu_d62eea8743distribution_elementwise_grid_stride_kernelIfLi4EZNS0_9templates4cuda21uniform_and_transformIN3c108BFloat16EfPNS_17CUDAGeneratorImplEZZZNS4_13cauchy_kernelIS9_EEvRNS_18TensorIteratorBaseEddT_ENKUlvE_clEvENKUlvE2_clEvEUlfE_EEvSC_T1_T2_EUlP24curandStatePhilox4_32_10E0_ZNS1_27distribution_nullary_kernelIS7_f6float4S9_SL_SG_EEvSC_SI_RKT3_T4_EUlifE_EEvlNS_15PhiloxCudaStateESH_SI_)
        .other          _ZN2at6native60_GLOBAL__N__2075b504_27_DistributionCauchyKernel_cu_d62eea8743distribution_elementwise_grid_stride_kernelIfLi4EZNS0_9templates4cuda21uniform_and_transformIN3c108BFloat16EfPNS_17CUDAGeneratorImplEZZZNS4_13cauchy_kernelIS9_EEvRNS_18TensorIteratorBaseEddT_ENKUlvE_clEvENKUlvE2_clEvEUlfE_EEvSC_T1_T2_EUlP24curandStatePhilox4_32_10E0_ZNS1_27distribution_nullary_kernelIS7_f6float4S9_SL_SG_EEvSC_SI_RKT3_T4_EUlifE_EEvlNS_15PhiloxCudaStateESH_SI_,@"STO_CUDA_ENTRY STV_DEFAULT"
_ZN2at6native60_GLOBAL__N__2075b504_27_DistributionCauchyKernel_cu_d62eea8743distribution_elementwise_grid_stride_kernelIfLi4EZNS0_9templates4cuda21uniform_and_transformIN3c108BFloat16EfPNS_17CUDAGeneratorImplEZZZNS4_13cauchy_kernelIS9_EEvRNS_18TensorIteratorBaseEddT_ENKUlvE_clEvENKUlvE2_clEvEUlfE_EEvSC_T1_T2_EUlP24curandStatePhilox4_32_10E0_ZNS1_27distribution_nullary_kernelIS7_f6float4S9_SL_SG_EEvSC_SI_RKT3_T4_EUlifE_EEvlNS_15PhiloxCudaStateESH_SI_:
[----:B------:R-:W-:Y:S08]  /*0000*/  LDC R1, c[0x0][0x28] ;  /* 0x00000a00ff017b82 */ /* 0x000ff00000000800 */
[----:B------:R-:W0:Y:S01]  /*0010*/  LDC R28, c[0x0][0x220] ;  /* 0x00008800ff1c7b82 */ /* 0x000e220000000800 */
[----:B------:R-:W-:Y:S01]  /*0020*/  ULDC.U8 UR4, c[0x0][0x22c] ;  /* 0x00008b0000047ab9 */ /* 0x000fe20000000000 */
[----:B------:R-:W-:Y:S01]  /*0030*/  ULDC.64 UR6, c[0x0][0x208] ;  /* 0x0000820000067ab9 */ /* 0x000fe20000000a00 */
[----:B------:R-:W-:-:S05]  /*0040*/  ISETP.NE.AND P0, PT, RZ, UR4, PT ;  /* 0x00000004ff007c0c */ /* 0x000fca000bf05270 */
[----:B------:R-:W0:Y:S01]  /*0050*/  LDC R29, c[0x0][0x224] ;  /* 0x00008900ff1d7b82 */ /* 0x000e220000000800 */
[----:B------:R-:W-:Y:S02]  /*0060*/  ULDC.64 UR4, c[0x0][0x218] ;  /* 0x0000860000047ab9 */ /* 0x000fe40000000a00 */
[----:B------:R-:W-:Y:S02]  /*0070*/  IMAD.U32 R22, RZ, RZ, UR4 ;  /* 0x00000004ff167e24 */ /* 0x000fe4000f8e00ff */
[----:B------:R-:W-:Y:S01]  /*0080*/  IMAD.U32 R23, RZ, RZ, UR5 ;  /* 0x00000005ff177e24 */ /* 0x000fe2000f8e00ff */
[----:B------:R-:W1:Y:S02]  /*0090*/  S2R R20, SR_TID.X ;  /* 0x0000000000147919 */ /* 0x000e640000002100 */
[----:B------:R-:W2:Y:S03]  /*00a0*/  @P0 LDC R5, c[0x0][0x228] ;  /* 0x00008a00ff050b82 */ /* 0x000ea60000000800 */
[----:B------:R-:W3:Y:S04]  /*00b0*/  @P0 LDG.E.64 R22, desc[UR6][R22.64] ;  /* 0x0000000616160981 */ /* 0x000ee8000c1e1b00 */
[----:B0-----:R-:W2:Y:S01]  /*00c0*/  @P0 LDG.E.64 R2, desc[UR6][R28.64] ;  /* 0x000000061c020981 */ /* 0x001ea2000c1e1b00 */
[----:B------:R-:W1:Y:S08]  /*00d0*/  S2UR UR4, SR_CTAID.X ;  /* 0x00000000000479c3 */ /* 0x000e700000002500 */
[----:B------:R-:W1:Y:S01]  /*00e0*/  LDC R34, c[0x0][RZ] ;  /* 0x00000000ff227b82 */ /* 0x000e620000000800 */
[----:B------:R-:W-:-:S08]  /*00f0*/  HFMA2.MMA R21, -RZ, RZ, 0, 0 ;  /* 0x00000000ff157435 */ /* 0x000fd000000001ff */
[----:B-1----:R-:W-:Y:S01]  /*0100*/  IMAD.WIDE.U32 R20, R34, UR4, R20 ;  /* 0x0000000422147c25 */ /* 0x002fe2000f8e0014 */
[----:B------:R-:W-:-:S03]  /*0110*/  ULDC.64 UR4, c[0x0][0x210] ;  /* 0x0000840000047ab9 */ /* 0x000fc60000000a00 */
[----:B------:R-:W-:Y:S01]  /*0120*/  IMAD.WIDE.U32 R6, R20, -0x326172a9, RZ ;  /* 0xcd9e8d5714067825 */ /* 0x000fe200078e00ff */
[----:B------:R-:W-:-:S04]  /*0130*/  UIADD3 UR4, UP0, UR4, -0x1, URZ ;  /* 0xffffffff04047890 */ /* 0x000fc8000ff1e03f */
[----:B------:R-:W-:Y:S01]  /*0140*/  UIADD3.X UR5, UR5, -0x1, URZ, UP0, !UPT ;  /* 0xffffffff05057890 */ /* 0x000fe200087fe43f */
[----:B--2---:R-:W-:-:S05]  /*0150*/  @P0 IADD3 R28, P1, R2, R5, RZ ;  /* 0x00000005021c0210 */ /* 0x004fca0007f3e0ff */
[----:B------:R-:W-:-:S05]  /*0160*/  @P0 IMAD.X R29, RZ, RZ, R3, P1 ;  /* 0x000000ffff1d0224 */ /* 0x000fca00008e0603 */
[--C-:B------:R-:W-:Y:S02]  /*0170*/  SHF.R.U64 R4, R28, 0x2, R29.reuse ;  /* 0x000000021c047819 */ /* 0x100fe4000000121d */
[----:B------:R-:W-:-:S03]  /*0180*/  SHF.R.U32.HI R0, RZ, 0x2, R29 ;  /* 0x00000002ff007819 */ /* 0x000fc6000001161d */
[----:B------:R-:W-:Y:S01]  /*0190*/  IMAD.WIDE.U32 R4, R4, -0x2daee0ad, RZ ;  /* 0xd2511f5304047825 */ /* 0x000fe200078e00ff */
[----:B---3--:R-:W-:-:S04]  /*01a0*/  LOP3.LUT R8, R7, R0, R22, 0x96, !PT ;  /* 0x0000000007087212 */ /* 0x008fc800078e9616 */
[----:B------:R-:W-:Y:S01]  /*01b0*/  LOP3.LUT R10, R23, R5, R21, 0x96, !PT ;  /* 0x00000005170a7212 */ /* 0x000fe200078e9615 */
[----:B------:R-:W-:Y:S01]  /*01c0*/  IMAD.WIDE.U32 R8, R8, -0x2daee0ad, RZ ;  /* 0xd2511f5308087825 */ /* 0x000fe200078e00ff */
[----:B------:R-:W-:-:S03]  /*01d0*/  IADD3 R3, R22, -0x61c88647, RZ ;  /* 0x9e3779b916037810 */ /* 0x000fc60007ffe0ff */
[----:B------:R-:W-:Y:S02]  /*01e0*/  VIADD R2, R23, 0xbb67ae85 ;  /* 0xbb67ae8517027836 */ /* 0x000fe40000000000 */
[----:B------:R-:W-:-:S03]  /*01f0*/  IMAD.WIDE.U32 R10, R10, -0x326172a9, RZ ;  /* 0xcd9e8d570a0a7825 */ /* 0x000fc600078e00ff */
[----:B------:R-:W-:Y:S02]  /*0200*/  LOP3.LUT R14, R9, R4, R2, 0x96, !PT ;  /* 0x00000004090e7212 */ /* 0x000fe400078e9602 */
[----:B------:R-:W-:Y:S01]  /*0210*/  LOP3.LUT R12, R11, R3, R6, 0x96, !PT ;  /* 0x000000030b0c7212 */ /* 0x000fe200078e9606 */
[----:B------:R-:W-:Y:S02]  /*0220*/  VIADD R4, R22, 0x3c6ef372 ;  /* 0x3c6ef37216047836 */ /* 0x000fe40000000000 */
[----:B------:R-:W-:-:S04]  /*0230*/  IMAD.WIDE.U32 R14, R14, -0x326172a9, RZ ;  /* 0xcd9e8d570e0e7825 */ /* 0x000fc800078e00ff */
[----:B------:R-:W-:-:S04]  /*0240*/  IMAD.WIDE.U32 R12, R12, -0x2daee0ad, RZ ;  /* 0xd2511f530c0c7825 */ /* 0x000fc800078e00ff */
[----:B------:R-:W-:Y:S01]  /*0250*/  VIADD R5, R23, 0x76cf5d0a ;  /* 0x76cf5d0a17057836 */ /* 0x000fe20000000000 */
[----:B------:R-:W-:-:S04]  /*0260*/  LOP3.LUT R10, R15, R10, R4, 0x96, !PT ;  /* 0x0000000a0f0a7212 */ /* 0x000fc800078e9604 */
[----:B------:R-:W-:Y:S01]  /*0270*/  LOP3.LUT R16, R13, R8, R5, 0x96, !PT ;  /* 0x000000080d107212 */ /* 0x000fe200078e9605 */
[----:B------:R-:W-:Y:S01]  /*0280*/  IMAD.WIDE.U32 R10, R10, -0x2daee0ad, RZ ;  /* 0xd2511f530a0a7825 */ /* 0x000fe200078e00ff */
[----:B------:R-:W-:-:S03]  /*0290*/  IADD3 R6, R23, 0x32370b8f, RZ ;  /* 0x32370b8f17067810 */ /* 0x000fc60007ffe0ff */
[----:B------:R-:W-:-:S04]  /*02a0*/  IMAD.WIDE.U32 R16, R16, -0x326172a9, RZ ;  /* 0xcd9e8d5710107825 */ /* 0x000fc800078e00ff */
[----:B------:R-:W-:Y:S01]  /*02b0*/  VIADD R7, R22, 0xdaa66d2b ;  /* 0xdaa66d2b16077836 */ /* 0x000fe20000000000 */
[----:B------:R-:W-:-:S04]  /*02c0*/  LOP3.LUT R18, R11, R12, R6, 0x96, !PT ;  /* 0x0000000c0b127212 */ /* 0x000fc800078e9606 */
        /* <DEDUP_REMOVED lines=14> */
[----:B------:R-:W-:-:S03]  /*03b0*/  IADD3 R12, R22, -0x4ab325aa, RZ ;  /* 0xb54cda56160c7810 */ /* 0x000fc60007ffe0ff */
[----:B------:R-:W-:-:S04]  /*03c0*/  IMAD.WIDE.U32 R18, R18, -0x2daee0ad, RZ ;  /* 0xd2511f5312127825 */ /* 0x000fc800078e00ff */
[----:B------:R-:W-:Y:S01]  /*03d0*/  VIADD R13, R23, 0x646e171e ;  /* 0x646e171e170d7836 */ /* 0x000fe20000000000 */
[----:B------:R-:W-:-:S04]  /*03e0*/  LOP3.LUT R32, R17, R24, R12, 0x96, !PT ;  /* 0x0000001811207212 */ /* 0x000fc800078e960c */
[----:B------:R-:W-:Y:S01]  /*03f0*/  LOP3.LUT R44, R19, R14, R13, 0x96, !PT ;  /* 0x0000000e132c7212 */ /* 0x000fe200078e960d */
[----:B------:R-:W-:Y:S01]  /*0400*/  IMAD.WIDE.U32 R32, R32, -0x2daee0ad, RZ ;  /* 0xd2511f5320207825 */ /* 0x000fe200078e00ff */
[----:B------:R-:W-:Y:S02]  /*0410*/  ISETP.NE.U32.AND P0, PT, RZ, UR5, PT ;  /* 0x00000005ff007c0c */ /* 0x000fe4000bf05070 */
[----:B------:R-:W-:Y:S01]  /*0420*/  IADD3 R15, R22, 0x5384540f, RZ ;  /* 0x5384540f160f7810 */ /* 0x000fe20007ffe0ff */
[----:B------:R-:W-:Y:S02]  /*0430*/  VIADD R14, R23, 0x1fd5c5a3 ;  /* 0x1fd5c5a3170e7836 */ /* 0x000fe40000000000 */
[----:B------:R-:W-:-:S03]  /*0440*/  IMAD.WIDE.U32 R44, R44, -0x326172a9, RZ ;  /* 0xcd9e8d572c2c7825 */ /* 0x000fc600078e00ff */
[----:B------:R-:W-:Y:S02]  /*0450*/  LOP3.LUT R33, R33, R18, R14, 0x96, !PT ;  /* 0x0000001221217212 */ /* 0x000fe400078e960e */
[----:B------:R-:W-:Y:S01]  /*0460*/  LOP3.LUT R37, R45, R16, R15, 0x96, !PT ;  /* 0x000000102d257212 */ /* 0x000fe200078e960f */
[----:B------:R-:W-:Y:S01]  /*0470*/  VIADD R19, R23, 0xdb3d7428 ;  /* 0xdb3d742817137836 */ /* 0x000fe20000000000 */
[----:B------:R-:W-:Y:S01]  /*0480*/  IADD3 R18, R22, -0xe443238, RZ ;  /* 0xf1bbcdc816127810 */ /* 0x000fe20007ffe0ff */
[----:B------:R-:W-:-:S04]  /*0490*/  IMAD.HI.U32 R25, R33, -0x326172a9, RZ ;  /* 0xcd9e8d5721197827 */ /* 0x000fc800078e00ff */
[----:B------:R-:W-:Y:S01]  /*04a0*/  IMAD.HI.U32 R24, R37, -0x2daee0ad, RZ ;  /* 0xd2511f5325187827 */ /* 0x000fe200078e00ff */
[----:B------:R-:W-:-:S03]  /*04b0*/  LOP3.LUT R44, R25, R44, R18, 0x96, !PT ;  /* 0x0000002c192c7212 */ /* 0x000fc600078e9612 */
[----:B------:R-:W-:Y:S01]  /*04c0*/  IMAD.MOV.U32 R16, RZ, RZ, R20 ;  /* 0x000000ffff107224 */ /* 0x000fe200078e0014 */
[----:B------:R-:W-:Y:S01]  /*04d0*/  LOP3.LUT R32, R24, R32, R19, 0x96, !PT ;  /* 0x0000002018207212 */ /* 0x000fe200078e9613 */
[----:B------:R-:W-:Y:S01]  /*04e0*/  IMAD.MOV.U32 R17, RZ, RZ, R21 ;  /* 0x000000ffff117224 */ /* 0x000fe200078e0015 */
[----:B------:R-:W-:Y:S06]  /*04f0*/  @!P0 BRA `(.L_x_19) ;  /* 0x0000000000208947 */ /* 0x000fec0003800000 */
[----:B------:R-:W-:Y:S01]  /*0500*/  ULDC UR8, c[0x0][0xc] ;  /* 0x0000030000087ab9 */ /* 0x000fe20000000800 */
[----:B------:R-:W-:Y:S01]  /*0510*/  MOV R36, 0x550 ;  /* 0x0000055000247802 */ /* 0x000fe20000000f00 */
[----:B------:R-:W-:-:S04]  /*0520*/  IMAD R35, R34, UR8, RZ ;  /* 0x0000000822237c24 */ /* 0x000fc8000f8e02ff */
[----:B------:R-:W-:-:S07]  /*0530*/  IMAD.SHL.U32 R35, R35, 0x4, RZ ;  /* 0x0000000423237824 */ /* 0x000fce00078e00ff */
[----:B------:R-:W-:Y:S05]  /*0540*/  CALL.REL.NOINC `($__internal_1_$__cuda_sm20_div_s64) ;  /* 0x0000000c00c47944 */ /* 0x000fea0003c00000 */
[----:B------:R-:W-:Y:S01]  /*0550*/  MOV R24, R26 ;  /* 0x0000001a00187202 */ /* 0x000fe20000000f00 */
[----:B------:R-:W-:Y:S01]  /*0560*/  IMAD.MOV.U32 R25, RZ, RZ, R27 ;  /* 0x000000ffff197224 */ /* 0x000fe200078e001b */
[----:B------:R-:W-:Y:S06]  /*0570*/  BRA `(.L_x_20) ;  /* 0x0000000000587947 */ /* 0x000fec0003800000 */
.L_x_19:
        /* <DEDUP_REMOVED lines=9> */
[----:B0-----:R-:W-:Y:S02]  /*0610*/  IMAD.MOV.U32 R24, RZ, RZ, RZ ;  /* 0x000000ffff187224 */ /* 0x001fe400078e00ff */
[----:B-1----:R-:W-:-:S04]  /*0620*/  IMAD R31, R31, R25, RZ ;  /* 0x000000191f1f7224 */ /* 0x002fc800078e02ff */
[----:B------:R-:W-:-:S06]  /*0630*/  IMAD.HI.U32 R25, R25, R31, R24 ;  /* 0x0000001f19197227 */ /* 0x000fcc00078e0018 */
[----:B------:R-:W-:-:S05]  /*0640*/  IMAD.HI.U32 R24, R25, UR4, RZ ;  /* 0x0000000419187c27 */ /* 0x000fca000f8e00ff */
[----:B------:R-:W-:-:S05]  /*0650*/  IADD3 R25, -R24, RZ, RZ ;  /* 0x000000ff18197210 */ /* 0x000fca0007ffe1ff */
[----:B------:R-:W-:-:S05]  /*0660*/  IMAD R25, R26, R25, UR4 ;  /* 0x000000041a197e24 */ /* 0x000fca000f8e0219 */
[----:B------:R-:W-:-:S13]  /*0670*/  ISETP.GE.U32.AND P0, PT, R25, R26, PT ;  /* 0x0000001a1900720c */ /* 0x000fda0003f06070 */
[----:B------:R-:W-:Y:S02]  /*0680*/  @P0 IMAD.IADD R25, R25, 0x1, -R26 ;  /* 0x0000000119190824 */ /* 0x000fe400078e0a1a */
[----:B------:R-:W-:-:S03]  /*0690*/  @P0 VIADD R24, R24, 0x1 ;  /* 0x0000000118180836 */ /* 0x000fc60000000000 */
[----:B------:R-:W-:Y:S01]  /*06a0*/  ISETP.GE.U32.AND P1, PT, R25, R26, PT ;  /* 0x0000001a1900720c */ /* 0x000fe20003f26070 */
[----:B------:R-:W-:-:S12]  /*06b0*/  IMAD.MOV.U32 R25, RZ, RZ, RZ ;  /* 0x000000ffff197224 */ /* 0x000fd800078e00ff */
[----:B------:R-:W-:Y:S02]  /*06c0*/  @P1 IADD3 R24, R24, 0x1, RZ ;  /* 0x0000000118181810 */ /* 0x000fe40007ffe0ff */
[----:B------:R-:W-:-:S07]  /*06d0*/  @!P2 LOP3.LUT R24, RZ, R26, RZ, 0x33, !PT ;  /* 0x0000001aff18a212 */ /* 0x000fce00078e33ff */
.L_x_20:
[----:B------:R-:W-:Y:S01]  /*06e0*/  ULDC UR4, c[0x0][0xc] ;  /* 0x0000030000047ab9 */ /* 0x000fe20000000800 */
[----:B------:R-:W-:Y:S01]  /*06f0*/  IADD3 R27, P0, R24, 0x1, RZ ;  /* 0x00000001181b7810 */ /* 0x000fe20007f1e0ff */
[----:B------:R-:W-:-:S04]  /*0700*/  IMAD.WIDE.U32 R34, R34, UR4, RZ ;  /* 0x0000000422227c25 */ /* 0x000fc8000f8e00ff */
[----:B------:R-:W-:Y:S02]  /*0710*/  IMAD.X R31, RZ, RZ, R25, P0 ;  /* 0x000000ffff1f7224 */ /* 0x000fe400000e0619 */
[-C--:B------:R-:W-:Y:S02]  /*0720*/  IMAD R26, R35, R27.reuse, RZ ;  /* 0x0000001b231a7224 */ /* 0x080fe400078e02ff */
[----:B------:R-:W-:-:S04]  /*0730*/  IMAD.WIDE.U32 R24, R34, R27, RZ ;  /* 0x0000001b22187225 */ /* 0x000fc800078e00ff */
[----:B------:R-:W-:Y:S01]  /*0740*/  IMAD R31, R34, R31, R26 ;  /* 0x0000001f221f7224 */ /* 0x000fe200078e021a */
[----:B------:R-:W-:-:S03]  /*0750*/  SHF.L.U32 R35, R24, 0x2, RZ ;  /* 0x0000000218237819 */ /* 0x000fc600000006ff */
[----:B------:R-:W-:Y:S01]  /*0760*/  IMAD.IADD R25, R25, 0x1, R31 ;  /* 0x0000000119197824 */ /* 0x000fe200078e021f */
[----:B------:R-:W-:-:S04]  /*0770*/  ISETP.GE.U32.AND P0, PT, R16, R35, PT ;  /* 0x000000231000720c */ /* 0x000fc80003f06070 */
[----:B------:R-:W-:-:S04]  /*0780*/  SHF.L.U64.HI R34, R24, 0x2, R25 ;  /* 0x0000000218227819 */ /* 0x000fc80000010219 */
[----:B------:R-:W-:-:S13]  /*0790*/  ISETP.GE.AND.EX P0, PT, R17, R34, PT, P0 ;  /* 0x000000221100720c */ /* 0x000fda0003f06300 */
[----:B------:R-:W-:Y:S05]  /*07a0*/  @P0 EXIT ;  /* 0x000000000000094d */ /* 0x000fea0003800000 */
[----:B------:R-:W0:Y:S01]  /*07b0*/  LDC R36, c[0x0][0x248] ;  /* 0x00009200ff247b82 */ /* 0x000e220000000800 */
[----:B------:R-:W-:Y:S01]  /*07c0*/  IMAD R30, R37, -0x2daee0ad, RZ ;  /* 0xd2511f53251e7824 */ /* 0x000fe200078e02ff */
[----:B------:R-:W-:Y:S01]  /*07d0*/  IADD3 R39, R23, -0x695add53, RZ ;  /* 0x96a522ad17277810 */ /* 0x000fe20007ffe0ff */
[----:B------:R-:W-:Y:S01]  /*07e0*/  IMAD R38, R33, -0x326172a9, RZ ;  /* 0xcd9e8d5721267824 */ /* 0x000fe200078e02ff */
[----:B------:R-:W-:Y:S01]  /*07f0*/  SHF.R.U64 R42, R28, 0x2, R29 ;  /* 0x000000021c2a7819 */ /* 0x000fe2000000121d */
[----:B------:R-:W-:Y:S01]  /*0800*/  VIADD R37, R22, 0x8ff34781 ;  /* 0x8ff3478116257836 */ /* 0x000fe20000000000 */
[----:B------:R-:W-:Y:S01]  /*0810*/  LOP3.LUT R30, R30, R39, RZ, 0x3c, !PT ;  /* 0x000000271e1e7212 */ /* 0x000fe200078e3cff */
[----:B------:R-:W-:Y:S01]  /*0820*/  IMAD.WIDE.U32 R26, R32, -0x326172a9, RZ ;  /* 0xcd9e8d57201a7825 */ /* 0x000fe200078e00ff */
[----:B------:R-:W1:Y:S01]  /*0830*/  LDC.64 R24, c[0x0][0x210] ;  /* 0x00008400ff187b82 */ /* 0x000e620000000a00 */
[----:B------:R-:W-:Y:S01]  /*0840*/  LOP3.LUT R43, R28, 0x3, RZ, 0xc0, !PT ;  /* 0x000000031c2b7812 */ /* 0x000fe200078ec0ff */
[----:B------:R-:W-:Y:S01]  /*0850*/  ULDC.64 UR8, c[0x0][0x240] ;  /* 0x0000900000087ab9 */ /* 0x000fe20000000a00 */
[----:B------:R-:W-:Y:S01]  /*0860*/  IMAD.HI.U32 R41, R44, -0x2daee0ad, RZ ;  /* 0xd2511f532c297827 */ /* 0x000fe200078e00ff */
[----:B------:R-:W-:Y:S01]  /*0870*/  LOP3.LUT R31, R38, R37, RZ, 0x3c, !PT ;  /* 0x00000025261f7212 */ /* 0x000fe200078e3cff */
[----:B------:R-:W-:-:S02]  /*0880*/  ULDC.64 UR10, c[0x0][0x238] ;  /* 0x00008e00000a7ab9 */ /* 0x000fc40000000a00 */
[----:B------:R-:W-:Y:S01]  /*0890*/  IMAD.MOV.U32 R38, RZ, RZ, R26 ;  /* 0x000000ffff267224 */ /* 0x000fe200078e001a */
[----:B------:R-:W-:Y:S02]  /*08a0*/  LOP3.LUT R40, R31, R27, RZ, 0x3c, !PT ;  /* 0x0000001b1f287212 */ /* 0x000fe400078e3cff */
[----:B------:R-:W-:-:S07]  /*08b0*/  LOP3.LUT R41, R30, R41, RZ, 0x3c, !PT ;  /* 0x000000291e297212 */ /* 0x000fce00078e3cff */
.L_x_32:
[----:B------:R-:W-:Y:S01]  /*08c0*/  VIADD R42, R42, 0x1 ;  /* 0x000000012a2a7836 */ /* 0x000fe20000000000 */
[----:B------:R-:W-:Y:S03]  /*08d0*/  BSSY B0, `(.L_x_21) ;  /* 0x000000c000007945 */ /* 0x000fe60003800000 */
[C---:B-1----:R-:W-:Y:S01]  /*08e0*/  IMAD.HI.U32 R26, R42.reuse, -0x2daee0ad, RZ ;  /* 0xd2511f532a1a7827 */ /* 0x042fe200078e00ff */
[----:B------:R-:W-:-:S13]  /*08f0*/  ISETP.NE.AND P0, PT, R42, RZ, PT ;  /* 0x000000ff2a00720c */ /* 0x000fda0003f05270 */
[----:B------:R-:W-:Y:S05]  /*0900*/  @P0 BRA `(.L_x_22) ;  /* 0x0000000000200947 */ /* 0x000fea0003800000 */
[----:B------:R-:W-:-:S04]  /*0910*/  IADD3 R0, R0, 0x1, RZ ;  /* 0x0000000100007810 */ /* 0x000fc80007ffe0ff */
[----:B------:R-:W-:-:S13]  /*0920*/  ISETP.NE.AND P0, PT, R0, RZ, PT ;  /* 0x000000ff0000720c */ /* 0x000fda0003f05270 */
[----:B------:R-:W-:Y:S02]  /*0930*/  @!P0 VIADD R20, R20, 0x1 ;  /* 0x0000000114148836 */ /* 0x000fe40000000000 */
[----:B------:R-:W-:Y:S02]  /*0940*/  @!P0 VIADD R27, R21, 0x1 ;  /* 0x00000001151b8836 */ /* 0x000fe40000000000 */
[----:B------:R-:W-:Y:S01]  /*0950*/  @!P0 IMAD.MOV.U32 R0, RZ, RZ, RZ ;  /* 0x000000ffff008224 */ /* 0x000fe200078e00ff */
[----:B------:R-:W-:-:S13]  /*0960*/  ISETP.NE.AND P1, PT, R20, RZ, !P0 ;  /* 0x000000ff1400720c */ /* 0x000fda0004725270 */
[----:B------:R-:W-:-:S05]  /*0970*/  @P1 IADD3 R27, R21, RZ, RZ ;  /* 0x000000ff151b1210 */ /* 0x000fca0007ffe0ff */
[----:B------:R-:W-:-:S07]  /*0980*/  @!P0 IMAD.MOV.U32 R21, RZ, RZ, R27 ;  /* 0x000000ffff158224 */ /* 0x000fce00078e001b */
.L_x_22:
[----:B------:R-:W-:Y:S05]  /*0990*/  BSYNC B0 ;  /* 0x0000000000007941 */ /* 0x000fea0003800000 */
.L_x_21:
[----:B------:R-:W-:Y:S01]  /*09a0*/  IMAD.HI.U32 R27, R20, -0x326172a9, RZ ;  /* 0xcd9e8d57141b7827 */ /* 0x000fe200078e00ff */
[----:B------:R-:W-:Y:S02]  /*09b0*/  LOP3.LUT R26, R26, R21, R23, 0x96, !PT ;  /* 0x000000151a1a7212 */ /* 0x000fe400078e9617 */
[----:B------:R-:W-:Y:S01]  /*09c0*/  ISETP.NE.AND P0, PT, R43, 0x1, PT ;  /* 0x000000012b00780c */ /* 0x000fe20003f05270 */
[----:B------:R-:W-:Y:S01]  /*09d0*/  IMAD R28, R20, -0x326172a9, RZ ;  /* 0xcd9e8d57141c7824 */ /* 0x000fe200078e02ff */
[----:B------:R-:W-:Y:S01]  /*09e0*/  LOP3.LUT R27, R27, R0, R22, 0x96, !PT ;  /* 0x000000001b1b7212 */ /* 0x000fe200078e9616 */
[----:B------:R-:W-:-:S04]  /*09f0*/  IMAD.WIDE.U32 R30, R26, -0x326172a9, RZ ;  /* 0xcd9e8d571a1e7825 */ /* 0x000fc800078e00ff */
[----:B------:R-:W-:Y:S01]  /*0a00*/  IMAD R29, R42, -0x2daee0ad, RZ ;  /* 0xd2511f532a1d7824 */ /* 0x000fe200078e02ff */
[----:B------:R-:W-:Y:S01]  /*0a10*/  LOP3.LUT R28, R31, R28, R3, 0x96, !PT ;  /* 0x0000001c1f1c7212 */ /* 0x000fe200078e9603 */
[----:B------:R-:W-:-:S04]  /*0a20*/  IMAD.WIDE.U32 R32, R27, -0x2daee0ad, RZ ;  /* 0xd2511f531b207825 */ /* 0x000fc800078e00ff */
[----:B------:R-:W-:Y:S01]  /*0a30*/  IMAD.MOV.U32 R46, RZ, RZ, R41 ;  /* 0x000000ffff2e7224 */ /* 0x000fe200078e0029 */
[----:B------:R-:W-:Y:S01]  /*0a40*/  LOP3.LUT R26, R33, R29, R2, 0x96, !PT ;  /* 0x0000001d211a7212 */ /* 0x000fe200078e9602 */
[----:B------:R-:W-:-:S04]  /*0a50*/  IMAD.WIDE.U32 R28, R28, -0x2daee0ad, RZ ;  /* 0xd2511f531c1c7825 */ /* 0x000fc800078e00ff */
[----:B------:R-:W-:Y:S01]  /*0a60*/  IMAD.WIDE.U32 R26, R26, -0x326172a9, RZ ;  /* 0xcd9e8d571a1a7825 */ /* 0x000fe200078e00ff */
[----:B------:R-:W-:-:S04]  /*0a70*/  LOP3.LUT R31, R29, R32, R5, 0x96, !PT ;  /* 0x000000201d1f7212 */ /* 0x000fc800078e9605 */
        /* <DEDUP_REMOVED lines=24> */
[----:B------:R-:W-:Y:S01]  /*0c00*/  IMAD R33, R44, -0x2daee0ad, RZ ;  /* 0xd2511f532c217824 */ /* 0x000fe200078e02ff */
[----:B------:R-:W-:Y:S01]  /*0c10*/  LOP3.LUT R44, R29, R30, R18, 0x96, !PT ;  /* 0x0000001e1d2c7212 */ /* 0x000fe200078e9612 */
[----:B------:R-:W-:-:S04]  /*0c20*/  IMAD.WIDE.U32 R30, R31, -0x326172a9, RZ ;  /* 0xcd9e8d571f1e7825 */ /* 0x000fc800078e00ff */
[----:B------:R-:W-:Y:S01]  /*0c30*/  IMAD.HI.U32 R29, R44, -0x2daee0ad, RZ ;  /* 0xd2511f532c1d7827 */ /* 0x000fe200078e00ff */
[----:B------:R-:W-:-:S03]  /*0c40*/  LOP3.LUT R28, R31, R28, R37, 0x96, !PT ;  /* 0x0000001c1f1c7212 */ /* 0x000fc600078e9625 */
[----:B------:R-:W-:Y:S01]  /*0c50*/  IMAD.MOV.U32 R45, RZ, RZ, R33 ;  /* 0x000000ffff2d7224 */ /* 0x000fe200078e0021 */
[----:B------:R-:W-:Y:S02]  /*0c60*/  LOP3.LUT R29, R29, R26, R39, 0x96, !PT ;  /* 0x0000001a1d1d7212 */ /* 0x000fe400078e9627 */
[----:B------:R-:W-:Y:S02]  /*0c70*/  MOV R26, R38 ;  /* 0x00000026001a7202 */ /* 0x000fe40000000f00 */
[----:B------:R-:W-:Y:S01]  /*0c80*/  MOV R32, R28 ;  /* 0x0000001c00207202 */ /* 0x000fe20000000f00 */
[----:B------:R-:W-:Y:S06]  /*0c90*/  @!P0 BRA `(.L_x_23) ;  /* 0x0000000000408947 */ /* 0x000fec0003800000 */
[----:B------:R-:W-:-:S13]  /*0ca0*/  ISETP.NE.AND P0, PT, R43, 0x2, PT ;  /* 0x000000022b00780c */ /* 0x000fda0003f05270 */
[----:B------:R-:W-:Y:S05]  /*0cb0*/  @!P0 BRA `(.L_x_24) ;  /* 0x0000000000288947 */ /* 0x000fea0003800000 */
[----:B------:R-:W-:Y:S01]  /*0cc0*/  ISETP.NE.AND P0, PT, R43, 0x3, PT ;  /* 0x000000032b00780c */ /* 0x000fe20003f05270 */
[----:B------:R-:W-:Y:S01]  /*0cd0*/  IMAD.MOV.U32 R26, RZ, RZ, R33 ;  /* 0x000000ffff1a7224 */ /* 0x000fe200078e0021 */
[----:B------:R-:W-:Y:S01]  /*0ce0*/  MOV R45, R30 ;  /* 0x0000001e002d7202 */ /* 0x000fe20000000f00 */
[----:B------:R-:W-:Y:S02]  /*0cf0*/  IMAD.MOV.U32 R46, RZ, RZ, R28 ;  /* 0x000000ffff2e7224 */ /* 0x000fe400078e001c */
[----:B------:R-:W-:-:S08]  /*0d00*/  IMAD.MOV.U32 R32, RZ, RZ, R29 ;  /* 0x000000ffff207224 */ /* 0x000fd000078e001d */
[----:B------:R-:W-:Y:S01]  /*0d10*/  @P0 IMAD.MOV.U32 R26, RZ, RZ, R40 ;  /* 0x000000ffff1a0224 */ /* 0x000fe200078e0028 */
[----:B------:R-:W-:Y:S01]  /*0d20*/  @P0 MOV R46, R38 ;  /* 0x00000026002e0202 */ /* 0x000fe20000000f00 */
[----:B------:R-:W-:Y:S02]  /*0d30*/  @P0 IMAD.MOV.U32 R45, RZ, RZ, R41 ;  /* 0x000000ffff2d0224 */ /* 0x000fe400078e0029 */
[----:B------:R-:W-:Y:S01]  /*0d40*/  @P0 IMAD.MOV.U32 R32, RZ, RZ, R33 ;  /* 0x000000ffff200224 */ /* 0x000fe200078e0021 */
[----:B------:R-:W-:Y:S06]  /*0d50*/  BRA `(.L_x_23) ;  /* 0x0000000000107947 */ /* 0x000fec0003800000 */
.L_x_24:
[----:B------:R-:W-:Y:S01]  /*0d60*/  MOV R26, R41 ;  /* 0x00000029001a7202 */ /* 0x000fe20000000f00 */
[----:B------:R-:W-:Y:S01]  /*0d70*/  IMAD.MOV.U32 R46, RZ, RZ, R33 ;  /* 0x000000ffff2e7224 */ /* 0x000fe200078e0021 */
[----:B------:R-:W-:Y:S01]  /*0d80*/  MOV R32, R30 ;  /* 0x0000001e00207202 */ /* 0x000fe20000000f00 */
[----:B------:R-:W-:-:S07]  /*0d90*/  IMAD.MOV.U32 R45, RZ, RZ, R28 ;  /* 0x000000ffff2d7224 */ /* 0x000fce00078e001c */
.L_x_23:
[----:B-1----:R-:W-:Y:S01]  /*0da0*/  ISETP.GE.U32.AND P0, PT, R16, R24, PT ;  /* 0x000000181000720c */ /* 0x002fe20003f06070 */
[----:B------:R-:W-:Y:S01]  /*0db0*/  IMAD.MOV.U32 R33, RZ, RZ, 0x2f800000 ;  /* 0x2f800000ff217424 */ /* 0x000fe200078e00ff */
[----:B------:R-:W-:Y:S01]  /*0dc0*/  I2FP.F32.U32 R26, R26 ;  /* 0x0000001a001a7245 */ /* 0x000fe20000201000 */
[----:B------:R-:W-:Y:S01]  /*0dd0*/  BSSY B0, `(.L_x_25) ;  /* 0x0000013000007945 */ /* 0x000fe20003800000 */
[----:B------:R-:W-:-:S03]  /*0de0*/  ISETP.GE.AND.EX P0, PT, R17, R25, PT, P0 ;  /* 0x000000191100720c */ /* 0x000fc60003f06300 */
[----:B------:R-:W-:-:S10]  /*0df0*/  FFMA.FTZ R26, R26, R33, 1.1641532182693481445e-10 ;  /* 0x2f0000001a1a7423 */ /* 0x000fd40000010021 */
[----:B------:R-:W-:Y:S05]  /*0e00*/  @P0 BRA `(.L_x_26) ;  /* 0x00000000003c0947 */ /* 0x000fea0003800000 */
[----:B------:R-:W-:Y:S01]  /*0e10*/  FMNMX.NAN R26, R26, 0.99999988079071044922, PT ;  /* 0x3f7ffffe1a1a7809 */ /* 0x000fe20003820000 */
[----:B------:R-:W-:-:S03]  /*0e20*/  IMAD R27, R16, UR8, RZ ;  /* 0x00000008101b7c24 */ /* 0x000fc6000f8e02ff */
[----:B------:R-:W-:-:S05]  /*0e30*/  FMNMX.NAN R26, R26, 1.1920928955078125e-07, !PT ;  /* 0x340000001a1a7809 */ /* 0x000fca0007820000 */
[----:B------:R-:W-:-:S04]  /*0e40*/  FADD.FTZ R26, R26, -0.5 ;  /* 0xbf0000001a1a7421 */ /* 0x000fc80000010000 */
[----:B------:R-:W-:-:S04]  /*0e50*/  FMUL.FTZ R26, R26, 3.1415927410125732422 ;  /* 0x40490fdb1a1a7820 */ /* 0x000fc80000410000 */
[----:B------:R-:W-:-:S04]  /*0e60*/  FMUL.RZ R40, R26, 0.15915493667125701904 ;  /* 0x3e22f9831a287820 */ /* 0x000fc8000040c000 */
[----:B------:R-:W1:Y:S08]  /*0e70*/  MUFU.COS R38, R40 ;  /* 0x0000002800267308 */ /* 0x000e700000000000 */
[----:B------:R-:W-:Y:S08]  /*0e80*/  MUFU.SIN R26, R40 ;  /* 0x00000028001a7308 */ /* 0x000ff00000000400 */
[----:B-1----:R-:W1:Y:S02]  /*0e90*/  MUFU.RCP R41, R38 ;  /* 0x0000002600297308 */ /* 0x002e640000001000 */
[----:B-1----:R-:W-:Y:S01]  /*0ea0*/  FMUL.FTZ R41, R26, R41 ;  /* 0x000000291a297220 */ /* 0x002fe20000410000 */
[----:B------:R-:W-:-:S03]  /*0eb0*/  IADD3 R26, P0, R27, UR10, RZ ;  /* 0x0000000a1b1a7c10 */ /* 0x000fc6000ff1e0ff */
[----:B0-----:R-:W-:Y:S01]  /*0ec0*/  FFMA.FTZ R41, R41, R36, UR9 ;  /* 0x0000000929297e23 */ /* 0x001fe20008010024 */
[----:B------:R-:W-:-:S04]  /*0ed0*/  LEA.HI.X.SX32 R27, R27, UR11, 0x1, P0 ;  /* 0x0000000b1b1b7c11 */ /* 0x000fc800080f0eff */
[----:B------:R-:W-:-:S05]  /*0ee0*/  F2FP.BF16.F32.PACK_AB R41, RZ, R41 ;  /* 0x00000029ff29723e */ /* 0x000fca00000010ff */
[----:B------:R1:W-:Y:S02]  /*0ef0*/  STG.E.U16 desc[UR6][R26.64], R41 ;  /* 0x000000291a007986 */ /* 0x0003e4000c101506 */
.L_x_26:
[----:B------:R-:W-:Y:S05]  /*0f00*/  BSYNC B0 ;  /* 0x0000000000007941 */ /* 0x000fea0003800000 */
.L_x_25:
[----:B------:R-:W-:Y:S01]  /*0f10*/  ULDC UR4, c[0x0][0xc] ;  /* 0x0000030000047ab9 */ /* 0x000fe20000000800 */
[----:B-1----:R-:W1:Y:S01]  /*0f20*/  LDC R41, c[0x0][RZ] ;  /* 0x00000000ff297b82 */ /* 0x002e620000000800 */
[----:B------:R-:W-:Y:S01]  /*0f30*/  BSSY B0, `(.L_x_27) ;  /* 0x0000022000007945 */ /* 0x000fe20003800000 */
[----:B-1----:R-:W-:-:S04]  /*0f40*/  IMAD R41, R41, UR4, RZ ;  /* 0x0000000429297c24 */ /* 0x002fc8000f8e02ff */
[C---:B------:R-:W-:Y:S01]  /*0f50*/  IMAD R47, R41.reuse, 0x3, RZ ;  /* 0x00000003292f7824 */ /* 0x040fe200078e02ff */
[CC--:B------:R-:W-:Y:S02]  /*0f60*/  IADD3 R27, P0, R41.reuse, R16.reuse, RZ ;  /* 0x00000010291b7210 */ /* 0x0c0fe40007f1e0ff */
[----:B------:R-:W-:Y:S02]  /*0f70*/  LEA R49, P4, R41, R16, 0x1 ;  /* 0x0000001029317211 */ /* 0x000fe400078808ff */
[----:B------:R-:W-:Y:S01]  /*0f80*/  ISETP.GE.U32.AND P2, PT, R27, R24, PT ;  /* 0x000000181b00720c */ /* 0x000fe20003f46070 */
[--C-:B------:R-:W-:Y:S01]  /*0f90*/  IMAD.X R40, RZ, RZ, R17.reuse, P0 ;  /* 0x000000ffff287224 */ /* 0x100fe200000e0611 */
[----:B------:R-:W-:Y:S02]  /*0fa0*/  IADD3 R47, P3, R47, R16, RZ ;  /* 0x000000102f2f7210 */ /* 0x000fe40007f7e0ff */
[-C--:B------:R-:W-:Y:S02]  /*0fb0*/  ISETP.GE.U32.AND P1, PT, R49, R24.reuse, PT ;  /* 0x000000183100720c */ /* 0x080fe40003f26070 */
[----:B------:R-:W-:Y:S01]  /*0fc0*/  ISETP.GE.AND.EX P2, PT, R40, R25, PT, P2 ;  /* 0x000000192800720c */ /* 0x000fe20003f46320 */
[----:B------:R-:W-:Y:S01]  /*0fd0*/  IMAD.X R26, RZ, RZ, R17, P3 ;  /* 0x000000ffff1a7224 */ /* 0x000fe200018e0611 */
[----:B------:R-:W-:-:S02]  /*0fe0*/  ISETP.GE.U32.AND P0, PT, R47, R24, PT ;  /* 0x000000182f00720c */ /* 0x000fc40003f06070 */
[----:B------:R-:W-:Y:S02]  /*0ff0*/  IADD3.X R38, RZ, R17, RZ, P4, !PT ;  /* 0x00000011ff267210 */ /* 0x000fe400027fe4ff */
[-C--:B------:R-:W-:Y:S02]  /*1000*/  ISETP.GE.AND.EX P0, PT, R26, R25.reuse, PT, P0 ;  /* 0x000000191a00720c */ /* 0x080fe40003f06300 */
[----:B------:R-:W-:Y:S02]  /*1010*/  I2FP.F32.U32 R26, R46 ;  /* 0x0000002e001a7245 */ /* 0x000fe40000201000 */
[----:B------:R-:W-:Y:S02]  /*1020*/  ISETP.GE.AND.EX P1, PT, R38, R25, PT, P1 ;  /* 0x000000192600720c */ /* 0x000fe40003f26310 */
[----:B------:R-:W-:Y:S01]  /*1030*/  I2FP.F32.U32 R38, R45 ;  /* 0x0000002d00267245 */ /* 0x000fe20000201000 */
[----:B------:R-:W-:Y:S01]  /*1040*/  FFMA.FTZ R26, R26, R33, 1.1641532182693481445e-10 ;  /* 0x2f0000001a1a7423 */ /* 0x000fe20000010021 */
[----:B------:R-:W-:Y:S09]  /*1050*/  @P2 BRA `(.L_x_28) ;  /* 0x00000000003c2947 */ /* 0x000ff20003800000 */
        /* <DEDUP_REMOVED lines=15> */
.L_x_28:
[----:B------:R-:W-:Y:S05]  /*1150*/  BSYNC B0 ;  /* 0x0000000000007941 */ /* 0x000fea0003800000 */
.L_x_27:
[----:B------:R-:W-:Y:S01]  /*1160*/  BSSY B0, `(.L_x_29) ;  /* 0x0000013000007945 */ /* 0x000fe20003800000 */
[----:B------:R-:W-:Y:S01]  /*1170*/  I2FP.F32.U32 R32, R32 ;  /* 0x0000002000207245 */ /* 0x000fe20000201000 */
[----:B-1----:R-:W-:Y:S02]  /*1180*/  FFMA.FTZ R26, R38, R33, 1.1641532182693481445e-10 ;  /* 0x2f000000261a7423 */ /* 0x002fe40000010021 */
        /* <DEDUP_REMOVED lines=12> */
[----:B0-----:R-:W-:-:S05]  /*1250*/  FFMA.FTZ R27, R27, R36, UR9 ;  /* 0x000000091b1b7e23 */ /* 0x001fca0008010024 */
[----:B------:R-:W-:Y:S02]  /*1260*/  F2FP.BF16.F32.PACK_AB R40, RZ, R27 ;  /* 0x0000001bff28723e */ /* 0x000fe400000010ff */
[----:B------:R-:W-:-:S05]  /*1270*/  LEA.HI.X.SX32 R27, R49, UR11, 0x1, P1 ;  /* 0x0000000b311b7c11 */ /* 0x000fca00088f0eff */
[----:B------:R1:W-:Y:S02]  /*1280*/  STG.E.U16 desc[UR6][R26.64], R40 ;  /* 0x000000281a007986 */ /* 0x0003e4000c101506 */
.L_x_30:
[----:B------:R-:W-:Y:S05]  /*1290*/  BSYNC B0 ;  /* 0x0000000000007941 */ /* 0x000fea0003800000 */
.L_x_29:
[----:B-1----:R-:W-:Y:S01]  /*12a0*/  FFMA.FTZ R26, R32, R33, 1.1641532182693481445e-10 ;  /* 0x2f000000201a7423 */ /* 0x002fe20000010021 */
[----:B------:R-:W-:Y:S06]  /*12b0*/  @P0 BRA `(.L_x_31) ;  /* 0x00000000003c0947 */ /* 0x000fec0003800000 */
        /* <DEDUP_REMOVED lines=15> */
.L_x_31:
[----:B------:R-:W-:Y:S01]  /*13b0*/  LEA R16, P0, R41, R16, 0x2 ;  /* 0x0000001029107211 */ /* 0x000fe200078010ff */
[----:B------:R-:W-:Y:S05]  /*13c0*/  WARPSYNC.ALL ;  /* 0x0000000000007948 */ /* 0x000fea0003800000 */
[----:B------:R-:W-:Y:S01]  /*13d0*/  IMAD.X R17, RZ, RZ, R17, P0 ;  /* 0x000000ffff117224 */ /* 0x000fe200000e0611 */
[----:B------:R-:W-:Y:S01]  /*13e0*/  BAR.SYNC.DEFER_BLOCKING 0x0 ;  /* 0x0000000000007b1d */ /* 0x000fe20000010000 */
[----:B------:R-:W-:Y:S01]  /*13f0*/  ISETP.GE.U32.AND P0, PT, R16, R35, PT ;  /* 0x000000231000720c */ /* 0x000fe20003f06070 */
[----:B------:R-:W-:Y:S01]  /*1400*/  IMAD.MOV.U32 R40, RZ, RZ, R28 ;  /* 0x000000ffff287224 */ /* 0x000fe200078e001c */
[----:B------:R-:W-:Y:S01]  /*1410*/  MOV R38, R30 ;  /* 0x0000001e00267202 */ /* 0x000fe20000000f00 */
[----:B------:R-:W-:Y:S01]  /*1420*/  IMAD.MOV.U32 R41, RZ, RZ, R29 ;  /* 0x000000ffff297224 */ /* 0x000fe200078e001d */
[----:B------:R-:W-:-:S13]  /*1430*/  ISETP.GE.AND.EX P0, PT, R17, R34, PT, P0 ;  /* 0x000000221100720c */ /* 0x000fda0003f06300 */
[----:B------:R-:W-:Y:S05]  /*1440*/  @!P0 BRA `(.L_x_32) ;  /* 0xfffffff4001c8947 */ /* 0x000fea000383ffff */
[----:B------:R-:W-:Y:S05]  /*1450*/  EXIT ;  /* 0x000000000000794d */ /* 0x000fea0003800000 */
        .weak           $__internal_1_$__cuda_sm20_div_s64
        .type           $__internal_1_$__cuda_sm20_div_s64,@function
        .size           $__internal_1_$__cuda_sm20_div_s64,(.L_x_310 - $__internal_1_$__cuda_sm20_div_s64)
$__internal_1_$__cuda_sm20_div_s64:
[----:B------:R-:W-:Y:S01]  /*1460*/  MOV R30, R35 ;  /* 0x00000023001e7202 */ /* 0x000fe20000000f00 */
[----:B------:R-:W-:-:S05]  /*1470*/  IMAD.MOV.U32 R31, RZ, RZ, RZ ;  /* 0x000000ffff1f7224 */ /* 0x000fca00078e00ff */
        /* <DEDUP_REMOVED lines=8> */
[----:B------:R-:W-:-:S04]  /*1500*/  IMAD.HI.U32 R26, R24, R39, RZ ;  /* 0x00000027181a7227 */ /* 0x000fc800078e00ff */
[----:B------:R-:W-:Y:S02]  /*1510*/  IMAD.MOV.U32 R27, RZ, RZ, R24 ;  /* 0x000000ffff1b7224 */ /* 0x000fe400078e0018 */
[-C--:B------:R-:W-:Y:S02]  /*1520*/  IMAD R31, R25, R41.reuse, RZ ;  /* 0x00000029191f7224 */ /* 0x080fe400078e02ff */
[----:B------:R-:W-:-:S04]  /*1530*/  IMAD.WIDE.U32 R26, P0, R24, R41, R26 ;  /* 0x00000029181a7225 */ /* 0x000fc8000780001a */
[----:B------:R-:W-:-:S04]  /*1540*/  IMAD.HI.U32 R41, R25, R41, RZ ;  /* 0x0000002919297227 */ /* 0x000fc800078e00ff */
[----:B------:R-:W-:-:S05]  /*1550*/  IMAD.HI.U32 R26, P1, R25, R39, R26 ;  /* 0x00000027191a7227 */ /* 0x000fca000782001a */
[----:B------:R-:W-:Y:S02]  /*1560*/  IADD3 R27, P2, R31, R26, RZ ;  /* 0x0000001a1f1b7210 */ /* 0x000fe40007f5e0ff */
[----:B------:R-:W-:-:S03]  /*1570*/  IADD3.X R26, R41, R25, RZ, P0, !PT ;  /* 0x00000019291a7210 */ /* 0x000fc600007fe4ff */
[----:B------:R-:W-:Y:S01]  /*1580*/  IMAD.WIDE.U32 R24, R27, R35, RZ ;  /* 0x000000231b187225 */ /* 0x000fe200078e00ff */
[----:B------:R-:W-:Y:S02]  /*1590*/  IADD3.X R31, RZ, RZ, R26, P2, P1 ;  /* 0x000000ffff1f7210 */ /* 0x000fe400017e241a */
[----:B------:R-:W-:Y:S02]  /*15a0*/  ISETP.LE.AND P1, PT, RZ, UR5, PT ;  /* 0x00000005ff007c0c */ /* 0x000fe4000bf23270 */
[----:B------:R-:W-:Y:S01]  /*15b0*/  IADD3 R39, P0, RZ, -R24, RZ ;  /* 0x80000018ff277210 */ /* 0x000fe20007f1e0ff */
[----:B------:R-:W-:-:S04]  /*15c0*/  IMAD R24, R35, R31, R25 ;  /* 0x0000001f23187224 */ /* 0x000fc800078e0219 */
[----:B------:R-:W-:-:S04]  /*15d0*/  IMAD.HI.U32 R26, R27, R39, RZ ;  /* 0x000000271b1a7227 */ /* 0x000fc800078e00ff */
[----:B------:R-:W-:Y:S01]  /*15e0*/  IMAD.X R30, RZ, RZ, ~R24, P0 ;  /* 0x000000ffff1e7224 */ /* 0x000fe200000e0e18 */
        /* <DEDUP_REMOVED lines=17> */
[----:B------:R-:W-:-:S03]  /*1700*/  IADD3 R26, P2, R39, R24, RZ ;  /* 0x00000018271a7210 */ /* 0x000fc60007f5e0ff */
[----:B------:R-:W-:-:S05]  /*1710*/  IMAD.X R24, RZ, RZ, R31, P0 ;  /* 0x000000ffff187224 */ /* 0x000fca00000e061f */
[----:B------:R-:W-:Y:S01]  /*1720*/  IADD3.X R30, RZ, R24, RZ, P2, !PT ;  /* 0x00000018ff1e7210 */ /* 0x000fe200017fe4ff */
[----:B------:R-:W-:-:S04]  /*1730*/  IMAD.WIDE.U32 R24, R26, R35, RZ ;  /* 0x000000231a187225 */ /* 0x000fc800078e00ff */
[----:B------:R-:W-:Y:S01]  /*1740*/  IMAD R25, R35, R30, R25 ;  /* 0x0000001e23197224 */ /* 0x000fe200078e0219 */
[----:B------:R-:W-:-:S04]  /*1750*/  IADD3 R38, P0, -R24, R27, RZ ;  /* 0x0000001b18267210 */ /* 0x000fc80007f1e1ff */
[-C--:B------:R-:W-:Y:S01]  /*1760*/  IADD3 R24, P2, -R35, R38.reuse, RZ ;  /* 0x0000002623187210 */ /* 0x080fe20007f5e1ff */
[----:B------:R-:W-:Y:S01]  /*1770*/  IMAD.X R40, R40, 0x1, ~R25, P0 ;  /* 0x0000000128287824 */ /* 0x000fe200000e0e19 */
[----:B------:R-:W-:Y:S02]  /*1780*/  ISETP.GE.U32.AND P0, PT, R38, R35, PT ;  /* 0x000000232600720c */ /* 0x000fe40003f06070 */
[----:B------:R-:W-:Y:S02]  /*1790*/  IADD3 R25, P3, R26, 0x1, RZ ;  /* 0x000000011a197810 */ /* 0x000fe40007f7e0ff */
[C---:B------:R-:W-:Y:S02]  /*17a0*/  ISETP.GE.U32.AND.EX P0, PT, R40.reuse, RZ, PT, P0 ;  /* 0x000000ff2800720c */ /* 0x040fe40003f06100 */
[----:B------:R-:W-:Y:S02]  /*17b0*/  IADD3.X R31, R40, -0x1, RZ, P2, !PT ;  /* 0xffffffff281f7810 */ /* 0x000fe400017fe4ff */
[----:B------:R-:W-:-:S02]  /*17c0*/  SEL R24, R24, R38, P0 ;  /* 0x0000002618187207 */ /* 0x000fc40000000000 */
[----:B------:R-:W-:Y:S02]  /*17d0*/  IADD3.X R27, RZ, R30, RZ, P3, !PT ;  /* 0x0000001eff1b7210 */ /* 0x000fe40001ffe4ff */
[----:B------:R-:W-:Y:S02]  /*17e0*/  SEL R25, R25, R26, P0 ;  /* 0x0000001a19197207 */ /* 0x000fe40000000000 */
[----:B------:R-:W-:Y:S02]  /*17f0*/  SEL R31, R31, R40, P0 ;  /* 0x000000281f1f7207 */ /* 0x000fe40000000000 */
[----:B------:R-:W-:Y:S02]  /*1800*/  ISETP.GE.U32.AND P2, PT, R24, R35, PT ;  /* 0x000000231800720c */ /* 0x000fe40003f46070 */
[----:B------:R-:W-:Y:S02]  /*1810*/  SEL R30, R27, R30, P0 ;  /* 0x0000001e1b1e7207 */ /* 0x000fe40000000000 */
[----:B------:R-:W-:-:S02]  /*1820*/  IADD3 R26, P3, R25, 0x1, RZ ;  /* 0x00000001191a7810 */ /* 0x000fc40007f7e0ff */
[----:B------:R-:W-:-:S03]  /*1830*/  ISETP.GE.U32.AND.EX P0, PT, R31, RZ, PT, P2 ;  /* 0x000000ff1f00720c */ /* 0x000fc60003f06120 */
[----:B------:R-:W-:Y:S01]  /*1840*/  IMAD.X R27, RZ, RZ, R30, P3 ;  /* 0x000000ffff1b7224 */ /* 0x000fe200018e061e */
[----:B------:R-:W-:-:S04]  /*1850*/  SEL R26, R26, R25, P0 ;  /* 0x000000191a1a7207 */ /* 0x000fc80000000000 */
[----:B------:R-:W-:Y:S02]  /*1860*/  SEL R27, R27, R30, P0 ;  /* 0x0000001e1b1b7207 */ /* 0x000fe40000000000 */
[-C--:B------:R-:W-:Y:S02]  /*1870*/  IADD3 R25, P2, RZ, -R26.reuse, RZ ;  /* 0x8000001aff197210 */ /* 0x080fe40007f5e0ff */
[----:B------:R-:W-:Y:S02]  /*1880*/  ISETP.NE.U32.AND P0, PT, R35, RZ, PT ;  /* 0x000000ff2300720c */ /* 0x000fe40003f05070 */
[-C--:B------:R-:W-:Y:S02]  /*1890*/  IADD3.X R24, RZ, ~R27.reuse, RZ, P2, !PT ;  /* 0x8000001bff187210 */ /* 0x080fe400017fe4ff */
[----:B------:R-:W-:Y:S02]  /*18a0*/  SEL R26, R25, R26, !P1 ;  /* 0x0000001a191a7207 */ /* 0x000fe40004800000 */
[----:B------:R-:W-:Y:S01]  /*18b0*/  SEL R27, R24, R27, !P1 ;  /* 0x0000001b181b7207 */ /* 0x000fe20004800000 */
[----:B------:R-:W-:Y:S01]  /*18c0*/  IMAD.MOV.U32 R24, RZ, RZ, R36 ;  /* 0x000000ffff187224 */ /* 0x000fe200078e0024 */
[----:B------:R-:W-:-:S02]  /*18d0*/  MOV R25, 0x0 ;  /* 0x0000000000197802 */ /* 0x000fc40000000f00 */
[----:B------:R-:W-:-:S04]  /*18e0*/  ISETP.NE.AND.EX P0, PT, RZ, RZ, PT, P0 ;  /* 0x000000ffff00720c */ /* 0x000fc80003f05300 */
[----:B------:R-:W-:Y:S02]  /*18f0*/  SEL R26, R26, 0xffffffff, P0 ;  /* 0xffffffff1a1a7807 */ /* 0x000fe40000000000 */
[----:B------:R-:W-:Y:S01]  /*1900*/  SEL R27, R27, 0xffffffff, P0 ;  /* 0xffffffff1b1b7807 */ /* 0x000fe20000000000 */
[----:B------:R-:W-:Y:S06]  /*1910*/  RET.REL.NODEC R24 `(_ZN2at6native60_GLOBAL__N__2075b504_27_DistributionCauchyKernel_cu_d62eea8743distribution_elementwise_grid_stride_kernelIfLi4EZNS0_9templates4cuda21uniform_and_transformIN3c108BFloat16EfPNS_17CUDAGeneratorImplEZZZNS4_13cauchy_kernelIS9_EEvRNS_18TensorIteratorBaseEddT_ENKUlvE_clEvENKUlvE2_clEvEUlfE_EEvSC_T1_T2_EUlP24curandStatePhilox4_32_10E0_ZNS1_27distribution_nullary_kernelIS7_f6float4S9_SL_SG_EEvSC_SI_RKT3_T4_EUlifE_EEvlNS_15PhiloxCudaStateESH_SI_) ;  /* 0xffffffe418b87950 */ /* 0x000fec0003c3ffff */
.L_x_33:
        /* <DEDUP_REMOVED lines=14> */
.L_x_310:


//--------------------- .text._ZN2at6native60_GLOBAL__N__2075b504_27_DistributionCauchyKernel_cu_d62eea8743distribution_elementwise_grid_stride_kernelIfLi4EZNS0_9templates4cuda21uniform_and_transformIN3c108BFloat16EfPNS_17CUDAGeneratorImplEZZZNS4_13cauchy_kernelIS9_EEvRNS_18TensorIteratorBaseEddT_ENKUlvE_clEvENKUlvE2_clEvEUlfE_EEvSC_T1_T2_EUlP24curandStatePhilox4_32_10E_ZNS1_27distribution_nullary_kernelIS7_f7double2S9_SL_SG_EEvSC_SI_RKT3_T4_EUlifE0_EEvlNS_15PhiloxCudaStateESH_SI_ --------------------------
	.section	.text._ZN2at6native60_GLOBAL__N__2075b504_27_DistributionCauchyKernel_cu_d62eea8743distribution_elementwise_grid_stride_kernelIfLi4EZNS0_9templates4cuda21uniform_and_transformIN3c108BFloat16EfPNS_17CUDAGeneratorImplEZZZNS4_13cauchy_kernelIS9_EEvRNS_18TensorIteratorBaseEddT_ENKUlvE_clEvENKUlvE2_clEvEUlfE_EEvSC_T1_T2_EUlP24curandStatePhilox4_32_10E_ZNS1_27distribution_nullary_kernelIS7_f7double2S9_SL_SG_EEvSC_SI_RKT3_T4_EUlifE0_EEvlNS_15PhiloxCudaStateESH_SI_,"ax",@progbits
	.align	128
.text._ZN2at6native60_GLOBAL__N__2075b504_27_DistributionCauchyKernel_cu_d62eea8743distribution_elementwise_grid_stride_kernelIfLi4EZNS0_9templates4cuda21uniform_and_transformIN3c108BFloat16EfPNS_17CUDAGeneratorImplEZZZNS4_13cauchy_kernelIS9_EEvRNS_18TensorIteratorBaseEddT_ENKUlvE_clEvENKUlvE2_clEvEUlfE_EEvSC_T1_T2_EUlP24curandStatePhilox4_32_10E_ZNS1_27distribution_nullary_kernelIS7_f7double2S9_SL_SG_EEvSC_SI_RKT3_T4_EUlifE0_EEvlNS_15PhiloxCudaStateESH_SI_:
        .type           _ZN2at6native60_GLOBAL__N__2075b504_27_DistributionCauchyKernel_cu_d62eea8743distribution_elementwise_grid_stride_kernelIfLi4EZNS0_9templates4cuda21uniform_and_transformIN3c108BFloat16EfPNS_17CUDAGeneratorImplEZZZNS4_13cauchy_kernelIS9_EEvRNS_18TensorIteratorBaseEddT_ENKUlvE_clEvENKUlvE2_clEvEUlfE_EEvSC_T1_T2_EUlP24curandStatePhilox4_32_10E_ZNS1_27distribution_nullary_kernelIS7_f7double2S9_SL_SG_EEvSC_SI_RKT3_T4_EUlifE0_EEvlNS_15PhiloxCudaStateESH_SI_,@function
        .size           _ZN2at6native60_GLOBAL__N__2075b504_27_DistributionCauchyKernel_cu_d62eea8743distribution_elementwise_grid_stride_kernelIfLi4EZNS0_9templates4cuda21uniform_and_transformIN3c108BFloat16EfPNS_17CUDAGeneratorImplEZZZNS4_13cauchy_kernelIS9_EEvRNS_18TensorIteratorBaseEddT_ENKUlvE_clEvENKUlvE2_clEvEUlfE_EEvSC_T1_T2_EUlP24curandStatePhilox4_32_10E_ZNS1_27distribution_nullary_kernelIS7_f7double2S9_SL_SG_EEvSC_SI_RKT3_T4_EUlifE0_EEvlNS_15PhiloxCudaStateESH_SI_,(.L_x_312 - _ZN2at6native60_GLOBAL__N__2075b504_27_DistributionCauchyKernel_cu_d62eea8743distribution_elementwise_grid_stride_kernelIfLi4EZNS0_9templates4cuda21uniform_and_transformIN3c108BFloat16EfPNS_17CUDAGeneratorImplEZZZNS4_13cauchy_kernelIS9_EEvRNS_18TensorIteratorBaseEddT_ENKUlvE_clEvENKUlvE2_clEvEUlfE_EEvSC_T1_T2_EUlP24curandStatePhilox4_32_10E_ZNS1_27distribution_nullary_kernelIS7_f7double2S9_SL_SG_EEvSC_SI_RKT3_T4_EUlifE0_EEvlNS_15PhiloxCudaStateESH_SI_)
        .other          _ZN2at6native60_GLOBAL__N__2075b504_27_DistributionCauchyKernel_cu_d62eea8743distribution_elementwise_grid_stride_kernelIfLi4EZNS0_9templates4cuda21uniform_and_transformIN3c108BFloat16EfPNS_17CUDAGeneratorImplEZZZNS4_13cauchy_kernelIS9_EEvRNS_18TensorIteratorBaseEddT_ENKUlvE_clEvENKUlvE2_clEvEUlfE_EEvSC_T1_T2_EUlP24curandStatePhilox4_32_10E_ZNS1_27distribution_nullary_kernelIS7_f7double2S9_SL_SG_EEvSC_SI_RKT3_T4_EUlifE0_EEvlNS_15PhiloxCudaStateESH_SI_,@"STO_CUDA_ENTRY STV_DEFAULT"
_ZN2at6native60_GLOBAL__N__2075b504_27_DistributionCauchyKernel_cu_d62eea8743distribution_elementwise_grid_stride_kernelIfLi4EZNS0_9templates4cuda21uniform_and_transformIN3c108BFloat16EfPNS_17CUDAGeneratorImplEZZZNS4_13cauchy_kernelIS9_EEvRNS_18TensorIteratorBaseEddT_ENKUlvE_clEvENKUlvE2_clEvEUlfE_EEvSC_T1_T2_EUlP24curandStatePhilox4_32_10E_ZNS1_27distribution_nullary_kernelIS7_f7double2S9_SL_SG_EEvSC_SI_RKT3_T4_EUlifE0_EEvlNS_15PhiloxCudaStateESH_SI_:
        /* <DEDUP_REMOVED lines=92> */
[----:B------:R-:W-:Y:S05]  /*05c0*/  CALL.REL.NOINC `($__internal_2_$__cuda_sm20_div_s64) ;  /* 0x0000005000007944 */ /* 0x000fea0003c00000 */
[----:B------:R-:W-:Y:S05]  /*05d0*/  BRA `(.L_x_35) ;  /* 0x0000000000587947 */ /* 0x000fea0003800000 */
.L_x_34:
        /* <DEDUP_REMOVED lines=22> */
.L_x_35:
        /* <DEDUP_REMOVED lines=69> */
.L_x_51:
[----:B------:R-:W-:Y:S01]  /*0b90*/  VIADD R2, R2, 0x1 ;  /* 0x0000000102027836 */ /* 0x000fe20000000000 */
[----:B------:R-:W-:Y:S03]  /*0ba0*/  BSSY B0, `(.L_x_36) ;  /* 0x000000c000007945 */ /* 0x000fe60003800000 */
[C---:B------:R-:W-:Y:S01]  /*0bb0*/  IMAD.HI.U32 R25, R2.reuse, -0x2daee0ad, RZ ;  /* 0xd2511f5302197827 */ /* 0x040fe200078e00ff */
[----:B------:R-:W-:-:S13]  /*0bc0*/  ISETP.NE.AND P0, PT, R2, RZ, PT ;  /* 0x000000ff0200720c */ /* 0x000fda0003f05270 */
[----:B------:R-:W-:Y:S05]  /*0bd0*/  @P0 BRA `(.L_x_37) ;  /* 0x0000000000200947 */ /* 0x000fea0003800000 */
        /* <DEDUP_REMOVED lines=8> */
.L_x_37:
[----:B------:R-:W-:Y:S05]  /*0c60*/  BSYNC B0 ;  /* 0x0000000000007941 */ /* 0x000fea0003800000 */
.L_x_36:
[----:B------:R-:W-:Y:S01]  /*0c70*/  IMAD.HI.U32 R24, R16, -0x326172a9, RZ ;  /* 0xcd9e8d5710187827 */ /* 0x000fe200078e00ff */
[----:B------:R-:W-:Y:S02]  /*0c80*/  LOP3.LUT R25, R25, R17, R19, 0x96, !PT ;  /* 0x0000001119197212 */ /* 0x000fe400078e9613 */
[----:B------:R-:W-:Y:S01]  /*0c90*/  IADD3 R26, R18, -0x61c88647, RZ ;  /* 0x9e3779b9121a7810 */ /* 0x000fe20007ffe0ff */
[----:B------:R-:W-:Y:S01]  /*0ca0*/  IMAD R27, R16, -0x326172a9, RZ ;  /* 0xcd9e8d57101b7824 */ /* 0x000fe200078e02ff */
[----:B------:R-:W-:Y:S01]  /*0cb0*/  LOP3.LUT R28, R24, R3, R18, 0x96, !PT ;  /* 0x00000003181c7212 */ /* 0x000fe200078e9612 */
[----:B------:R-:W-:Y:S01]  /*0cc0*/  IMAD.WIDE.U32 R24, R25, -0x326172a9, RZ ;  /* 0xcd9e8d5719187825 */ /* 0x000fe200078e00ff */
[----:B------:R-:W-:Y:S02]  /*0cd0*/  ISETP.NE.AND P0, PT, R32, 0x1, PT ;  /* 0x000000012000780c */ /* 0x000fe40003f05270 */
[----:B------:R-:W-:Y:S01]  /*0ce0*/  MOV R40, R36 ;  /* 0x0000002400287202 */ /* 0x000fe20000000f00 */
[----:B------:R-:W-:Y:S01]  /*0cf0*/  IMAD R35, R2, -0x2daee0ad, RZ ;  /* 0xd2511f5302237824 */ /* 0x000fe200078e02ff */
[----:B------:R-:W-:Y:S01]  /*0d00*/  LOP3.LUT R27, R25, R27, R26, 0x96, !PT ;  /* 0x0000001b191b7212 */ /* 0x000fe200078e961a */
[----:B------:R-:W-:-:S04]  /*0d10*/  IMAD.WIDE.U32 R28, R28, -0x2daee0ad, RZ ;  /* 0xd2511f531c1c7825 */ /* 0x000fc800078e00ff */
[----:B------:R-:W-:Y:S01]  /*0d20*/  IMAD.MOV.U32 R39, RZ, RZ, R38 ;  /* 0x000000ffff277224 */ /* 0x000fe200078e0026 */
        /* <DEDUP_REMOVED lines=33> */
[----:B------:R-:W-:-:S03]  /*0f40*/  LOP3.LUT R25, R27, R28, R11, 0x96, !PT ;  /* 0x0000001c1b197212 */ /* 0x000fc600078e960b */
        /* <DEDUP_REMOVED lines=8> */
[----:B------:R-:W-:Y:S02]  /*0fd0*/  LOP3.LUT R35, R35, R26, R15, 0x96, !PT ;  /* 0x0000001a23237212 */ /* 0x000fe400078e960f */
        /* <DEDUP_REMOVED lines=14> */
.L_x_39:
[----:B------:R-:W-:Y:S01]  /*10c0*/  IMAD.MOV.U32 R39, RZ, RZ, R36 ;  /* 0x000000ffff277224 */ /* 0x000fe200078e0024 */
[----:B------:R-:W-:Y:S01]  /*10d0*/  MOV R40, R27 ;  /* 0x0000001b00287202 */ /* 0x000fe20000000f00 */
[----:B------:R-:W-:Y:S01]  /*10e0*/  IMAD.MOV.U32 R41, RZ, RZ, R34 ;  /* 0x000000ffff297224 */ /* 0x000fe200078e0022 */
[----:B------:R-:W-:-:S07]  /*10f0*/  MOV R26, R24 ;  /* 0x00000018001a7202 */ /* 0x000fce0000000f00 */
.L_x_38:
[----:B------:R-:W-:Y:S01]  /*1100*/  IMAD.WIDE.U32 R28, R26, 0x200000, RZ ;  /* 0x002000001a1c7825 */ /* 0x000fe200078e00ff */
[----:B--2---:R-:W-:Y:S01]  /*1110*/  ISETP.GE.U32.AND P0, PT, R13, R22, PT ;  /* 0x000000160d00720c */ /* 0x004fe20003f06070 */
[----:B------:R-:W-:Y:S01]  /*1120*/  HFMA2.MMA R37, -RZ, RZ, 1.15625, 0 ;  /* 0x3ca00000ff257435 */ /* 0x000fe200000001ff */
[----:B------:R-:W-:Y:S01]  /*1130*/  BSSY B0, `(.L_x_40) ;  /* 0x0000119000007945 */ /* 0x000fe20003800000 */
[----:B------:R-:W-:Y:S01]  /*1140*/  IMAD.MOV.U32 R36, RZ, RZ, 0x0 ;  /* 0x00000000ff247424 */ /* 0x000fe200078e00ff */
[----:B------:R-:W-:Y:S02]  /*1150*/  LOP3.LUT R28, R28, R41, RZ, 0x3c, !PT ;  /* 0x000000291c1c7212 */ /* 0x000fe400078e3cff */
[----:B------:R-:W-:Y:S02]  /*1160*/  ISETP.GE.AND.EX P0, PT, R14, R23, PT, P0 ;  /* 0x000000170e00720c */ /* 0x000fe40003f06300 */
[----:B------:R-:W0:Y:S02]  /*1170*/  I2F.F64.U64 R26, R28 ;  /* 0x0000001c001a7312 */ /* 0x000e240000301800 */
[----:B0-----:R-:W-:-:S09]  /*1180*/  DFMA R26, R26, R36, 5.5511151231257827021e-17 ;  /* 0x3c9000001a1a742b */ /* 0x001fd20000000024 */
[----:B------:R-:W-:Y:S05]  /*1190*/  @P0 BRA `(.L_x_41) ;  /* 0x0000001000480947 */ /* 0x000fea0003800000 */
[----:B------:R-:W-:Y:S01]  /*11a0*/  IMAD.WIDE.U32 R28, R40, 0x200000, RZ ;  /* 0x00200000281c7825 */ /* 0x000fe200078e00ff */
[----:B------:R-:W-:-:S03]  /*11b0*/  ISETP.NE.AND P0, PT, R33, RZ, PT ;  /* 0x000000ff2100720c */ /* 0x000fc60003f05270 */
[----:B------:R-:W-:Y:S01]  /*11c0*/  IMAD.MOV.U32 R38, RZ, RZ, RZ ;  /* 0x000000ffff267224 */ /* 0x000fe200078e00ff */
[----:B------:R-:W-:-:S06]  /*11d0*/  LOP3.LUT R28, R28, R39, RZ, 0x3c, !PT ;  /* 0x000000271c1c7212 */ /* 0x000fcc00078e3cff */
[----:B------:R-:W0:Y:S02]  /*11e0*/  I2F.F64.U64 R28, R28 ;  /* 0x0000001c001c7312 */ /* 0x000e240000301800 */
[----:B0-----:R-:W-:Y:S01]  /*11f0*/  DFMA R36, R28, R36, 5.5511151231257827021e-17 ;  /* 0x3c9000001c24742b */ /* 0x001fe20000000024 */
[----:B------:R-:W-:Y:S10]  /*1200*/  @!P0 BRA `(.L_x_42) ;  /* 0x0000000c00dc8947 */ /* 0x000ff40003800000 */
[----:B------:R-:W-:Y:S01]  /*1210*/  MOV R28, RZ ;  /* 0x000000ff001c7202 */ /* 0x000fe20000000f00 */
[----:B------:R-:W-:Y:S01]  /*1220*/  IMAD.MOV.U32 R29, RZ, RZ, R13 ;  /* 0x000000ffff1d7224 */ /* 0x000fe200078e000d */
        /* <DEDUP_REMOVED lines=245> */
.L_x_42:
[----:B------:R-:W-:Y:S01]  /*2180*/  UMOV UR34, 0xf0000000 ;  /* 0xf000000000227882 */ /* 0x000fe20000000000 */
[----:B------:R-:W-:Y:S01]  /*2190*/  UMOV UR35, 0x380fffff ;  /* 0x380fffff00237882 */ /* 0x000fe20000000000 */
[----:B------:R-:W0:Y:S01]  /*21a0*/  F2F.F32.F64 R28, R36 ;  /* 0x00000024001c7310 */ /* 0x000e220000301000 */
[----:B------:R-:W-:Y:S01]  /*21b0*/  DSETP.GEU.AND P0, PT, |R36|, UR34, PT ;  /* 0x0000002224007e2a */ /* 0x000fe2000bf0e200 */
[----:B------:R-:W-:-:S13]  /*21c0*/  ULDC.64 UR34, c[0x0][0x3d0] ;  /* 0x0000f40000227ab9 */ /* 0x000fda0000000a00 */
[----:B0-----:R-:W-:Y:S01]  /*21d0*/  @!P0 FMUL R28, R28, 1.175494350822287508e-38 ;  /* 0x008000001c1c8820 */ /* 0x001fe20000400000 */
[----:B------:R-:W-:-:S04]  /*21e0*/  IADD3 R38, P0, R38, UR34, RZ ;  /* 0x0000002226267c10 */ /* 0x000fc8000ff1e0ff */
[----:B------:R-:W-:Y:S01]  /*21f0*/  FMNMX.NAN R28, R28, 0.99999988079071044922, PT ;  /* 0x3f7ffffe1c1c7809 */ /* 0x000fe20003820000 */
[----:B------:R-:W-:-:S03]  /*2200*/  IMAD.X R39, RZ, RZ, UR35, P0 ;  /* 0x00000023ff277e24 */ /* 0x000fc600080e06ff */
        /* <DEDUP_REMOVED lines=11> */
.L_x_41:
[----:B------:R-:W-:Y:S05]  /*22c0*/  BSYNC B0 ;  /* 0x0000000000007941 */ /* 0x000fea0003800000 */
.L_x_40:
[----:B------:R-:W-:Y:S01]  /*22d0*/  ULDC UR34, c[0x0][0xc] ;  /* 0x0000030000227ab9 */ /* 0x000fe20000000800 */
[----:B------:R-:W-:Y:S01]  /*22e0*/  BSSY B0, `(.L_x_43) ;  /* 0x000010a000007945 */ /* 0x000fe20003800000 */
[----:B------:R-:W-:-:S05]  /*22f0*/  IMAD R36, R0, UR34, RZ ;  /* 0x0000002200247c24 */ /* 0x000fca000f8e02ff */
[----:B------:R-:W-:-:S04]  /*2300*/  IADD3 R29, P1, R36, R13, RZ ;  /* 0x0000000d241d7210 */ /* 0x000fc80007f3e0ff */
[----:B------:R-:W-:Y:S02]  /*2310*/  ISETP.GE.U32.AND P0, PT, R29, R22, PT ;  /* 0x000000161d00720c */ /* 0x000fe40003f06070 */
[----:B------:R-:W-:-:S04]  /*2320*/  IADD3.X R28, RZ, R14, RZ, P1, !PT ;  /* 0x0000000eff1c7210 */ /* 0x000fc80000ffe4ff */
[----:B------:R-:W-:-:S13]  /*2330*/  ISETP.GE.AND.EX P0, PT, R28, R23, PT, P0 ;  /* 0x000000171c00720c */ /* 0x000fda0003f06300 */
[----:B------:R-:W-:Y:S05]  /*2340*/  @P0 BRA `(.L_x_44) ;  /* 0x00000010000c0947 */ /* 0x000fea0003800000 */
[----:B------:R-:W-:Y:S01]  /*2350*/  ISETP.NE.AND P0, PT, R33, RZ, PT ;  /* 0x000000ff2100720c */ /* 0x000fe20003f05270 */
[----:B0-----:R-:W-:-:S12]  /*2360*/  IMAD.MOV.U32 R37, RZ, RZ, RZ ;  /* 0x000000ffff257224 */ /* 0x001fd800078e00ff */
[----:B------:R-:W-:Y:S05]  /*2370*/  @!P0 BRA `(.L_x_45) ;  /* 0x0000000c00b08947 */ /* 0x000fea0003800000 */
[----:B------:R-:W-:Y:S01]  /*2380*/  ULDC UR34, c[0x0][0xc] ;  /* 0x0000030000227ab9 */ /* 0x000fe20000000800 */
[----:B------:R-:W-:Y:S01]  /*2390*/  MOV R28, RZ ;  /* 0x000000ff001c7202 */ /* 0x000fe20000000f00 */
[----:B------:R-:W-:Y:S01]  /*23a0*/  IMAD R29, R0, UR34, R13 ;  /* 0x00000022001d7c24 */ /* 0x000fe2000f8e020d */
[----:B------:R-:W-:-:S03]  /*23b0*/  ISETP.NE.AND P0, PT, R33, 0x1, PT ;  /* 0x000000012100780c */ /* 0x000fc60003f05270 */
[----:B------:R-:W-:-:S05]  /*23c0*/  IMAD.HI.U32 R28, R29, UR32, R28 ;  /* 0x000000201d1c7c27 */ /* 0x000fca000f8e001c */
[----:B------:R-:W-:-:S05]  /*23d0*/  SHF.R.U32.HI R39, RZ, UR33, R28 ;  /* 0x00000021ff277c19 */ /* 0x000fca000801161c */
[----:B------:R-:W-:-:S04]  /*23e0*/  IMAD.MOV R28, RZ, RZ, -R39 ;  /* 0x000000ffff1c7224 */ /* 0x000fc800078e0a27 */
[----:B------:R-:W-:-:S04]  /*23f0*/  IMAD R28, R28, UR57, R29 ;  /* 0x000000391c1c7c24 */ /* 0x000fc8000f8e021d */
[----:B------:R-:W-:Y:S01]  /*2400*/  IMAD R37, R28, UR56, RZ ;  /* 0x000000381c257c24 */ /* 0x000fe2000f8e02ff */
        /* <DEDUP_REMOVED lines=221> */
[----:B------:R-:W-:-:S03]  /*31e0*/  ULDC.64 UR34, c[0x0][0x360] ;  /* 0x0000d80000227ab9 */ /* 0x000fc60000000a00 */
[----:B------:R-:W-:-:S05]  /*31f0*/  IMAD.HI.U32 R28, R29, UR34, R28 ;  /* 0x000000221d1c7c27 */ /* 0x000fca000f8e001c */
[----:B------:R-:W-:-:S04]  /*3200*/  SHF.R.U32.HI R28, RZ, UR35, R28 ;  /* 0x00000023ff1c7c19 */ /* 0x000fc8000801161c */
[----:B------:R-:W-:-:S05]  /*3210*/  IADD3 R28, -R28, RZ, RZ ;  /* 0x000000ff1c1c7210 */ /* 0x000fca0007ffe1ff */
[----:B------:R-:W-:-:S04]  /*3220*/  IMAD R28, R28, UR29, R29 ;  /* 0x0000001d1c1c7c24 */ /* 0x000fc8000f8e021d */
[----:B------:R-:W-:-:S07]  /*3230*/  IMAD R37, R28, UR30, R37 ;  /* 0x0000001e1c257c24 */ /* 0x000fce000f8e0225 */
.L_x_45:
[----:B------:R-:W-:Y:S01]  /*3240*/  UMOV UR34, 0xf0000000 ;  /* 0xf000000000227882 */ /* 0x000fe20000000000 */
[----:B------:R-:W-:Y:S01]  /*3250*/  UMOV UR35, 0x380fffff ;  /* 0x380fffff00237882 */ /* 0x000fe20000000000 */
[----:B------:R-:W0:Y:S01]  /*3260*/  F2F.F32.F64 R28, R26 ;  /* 0x0000001a001c7310 */ /* 0x000e220000301000 */
[----:B------:R-:W-:Y:S01]  /*3270*/  DSETP.GEU.AND P0, PT, |R26|, UR34, PT ;  /* 0x000000221a007e2a */ /* 0x000fe2000bf0e200 */
[----:B------:R-:W-:-:S13]  /*3280*/  ULDC.64 UR34, c[0x0][0x3d0] ;  /* 0x0000f40000227ab9 */ /* 0x000fda0000000a00 */
[----:B0-----:R-:W-:Y:S01]  /*3290*/  @!P0 FMUL R28, R28, 1.175494350822287508e-38 ;  /* 0x008000001c1c8820 */ /* 0x001fe20000400000 */
[----:B------:R-:W-:-:S04]  /*32a0*/  IADD3 R26, P0, R37, UR34, RZ ;  /* 0x00000022251a7c10 */ /* 0x000fc8000ff1e0ff */
[----:B------:R-:W-:-:S04]  /*32b0*/  FMNMX.NAN R28, R28, 0.99999988079071044922, PT ;  /* 0x3f7ffffe1c1c7809 */ /* 0x000fc80003820000 */
        /* <DEDUP_REMOVED lines=12> */
.L_x_44:
[----:B------:R-:W-:Y:S05]  /*3380*/  BSYNC B0 ;  /* 0x0000000000007941 */ /* 0x000fea0003800000 */
.L_x_43:
[----:B--2---:R-:W-:Y:S01]  /*3390*/  LEA R27, P1, R36, R13, 0x1 ;  /* 0x0000000d241b7211 */ /* 0x004fe200078208ff */
[----:B------:R-:W-:Y:S03]  /*33a0*/  BSSY B0, `(.L_x_46) ;  /* 0x000010b000007945 */ /* 0x000fe60003800000 */
[----:B------:R-:W-:Y:S01]  /*33b0*/  ISETP.GE.U32.AND P0, PT, R27, R22, PT ;  /* 0x000000161b00720c */ /* 0x000fe20003f06070 */
[----:B------:R-:W-:-:S05]  /*33c0*/  IMAD.X R26, RZ, RZ, R14, P1 ;  /* 0x000000ffff1a7224 */ /* 0x000fca00008e060e */
[----:B------:R-:W-:-:S13]  /*33d0*/  ISETP.GE.AND.EX P0, PT, R26, R23, PT, P0 ;  /* 0x000000171a00720c */ /* 0x000fda0003f06300 */
[----:B------:R-:W-:Y:S05]  /*33e0*/  @P0 BRA `(.L_x_47) ;  /* 0x0000001000180947 */ /* 0x000fea0003800000 */
[----:B------:R-:W-:Y:S02]  /*33f0*/  ISETP.NE.AND P0, PT, R33, RZ, PT ;  /* 0x000000ff2100720c */ /* 0x000fe40003f05270 */
[----:B------:R-:W-:-:S11]  /*3400*/  MOV R28, RZ ;  /* 0x000000ff001c7202 */ /* 0x000fd60000000f00 */
[----:B------:R-:W-:Y:S05]  /*3410*/  @!P0 BRA `(.L_x_48) ;  /* 0x0000000c00d88947 */ /* 0x000fea0003800000 */
[----:B------:R-:W-:Y:S01]  /*3420*/  HFMA2.MMA R26, -RZ, RZ, 0, 0 ;  /* 0x00000000ff1a7435 */ /* 0x000fe200000001ff */
[----:B------:R-:W-:-:S09]  /*3430*/  ISETP.NE.AND P0, PT, R33, 0x1, PT ;  /* 0x000000012100780c */ /* 0x000fd20003f05270 */
[----:B------:R-:W-:-:S05]  /*3440*/  IMAD.HI.U32 R26, R27, UR32, R26 ;  /* 0x000000201b1a7c27 */ /* 0x000fca000f8e001a */
[----:B------:R-:W-:-:S05]  /*3450*/  SHF.R.U32.HI R29, RZ, UR33, R26 ;  /* 0x00000021ff1d7c19 */ /* 0x000fca000801161a */
[----:B------:R-:W-:-:S04]  /*3460*/  IMAD.MOV R28, RZ, RZ, -R29 ;  /* 0x000000ffff1c7224 */ /* 0x000fc800078e0a1d */
[----:B------:R-:W-:-:S04]  /*3470*/  IMAD R28, R28, UR57, R27 ;  /* 0x000000391c1c7c24 */ /* 0x000fc8000f8e021b */
[----:B------:R-:W-:Y:S01]  /*3480*/  IMAD R28, R28, UR56, RZ ;  /* 0x000000381c1c7c24 */ /* 0x000fe2000f8e02ff */
[----:B------:R-:W-:Y:S06]  /*3490*/  @!P0 BRA `(.L_x_48) ;  /* 0x0000000c00b88947 */ /* 0x000fec0003800000 */
[----:B------:R-:W-:Y:S01]  /*34a0*/  MOV R26, RZ ;  /* 0x000000ff001a7202 */ /* 0x000fe20000000f00 */
[----:B------:R-:W-:Y:S01]  /*34b0*/  ULDC.64 UR34, c[0x0][0x248] ;  /* 0x0000920000227ab9 */ /* 0x000fe20000000a00 */
[----:B------:R-:W-:Y:S02]  /*34c0*/  MOV R27, R29 ;  /* 0x0000001d001b7202 */ /* 0x000fe40000000f00 */
[----:B------:R-:W-:Y:S01]  /*34d0*/  ISETP.NE.AND P0, PT, R33, 0x2, PT ;  /* 0x000000022100780c */ /* 0x000fe20003f05270 */
[----:B------:R-:W-:-:S05]  /*34e0*/  IMAD.HI.U32 R26, R29, UR35, R26 ;  /* 0x000000231d1a7c27 */ /* 0x000fca000f8e001a */
[----:B0-----:R-:W-:-:S05]  /*34f0*/  SHF.R.U32.HI R37, RZ, UR55, R26 ;  /* 0x00000037ff257c19 */ /* 0x001fca000801161a */
        /* <DEDUP_REMOVED lines=15> */
[----:B------:R-:W-:Y:S01]  /*35f0*/  MOV R27, R29 ;  /* 0x0000001d001b7202 */ /* 0x000fe20000000f00 */
[----:B------:R-:W-:Y:S01]  /*3600*/  ULDC.64 UR34, c[0x0][0x260] ;  /* 0x0000980000227ab9 */ /* 0x000fe20000000a00 */
[----:B------:R-:W-:-:S07]  /*3610*/  ISETP.NE.AND P0, PT, R33, 0x4, PT ;  /* 0x000000042100780c */ /* 0x000fce0003f05270 */
        /* <DEDUP_REMOVED lines=208> */
[----:B------:R-:W-:-:S03]  /*4320*/  MOV R27, R37 ;  /* 0x00000025001b7202 */ /* 0x000fc60000000f00 */
[----:B------:R-:W-:-:S05]  /*4330*/  IMAD.HI.U32 R26, R37, UR34, R26 ;  /* 0x00000022251a7c27 */ /* 0x000fca000f8e001a */
[----:B------:R-:W-:-:S05]  /*4340*/  SHF.R.U32.HI R26, RZ, UR35, R26 ;  /* 0x00000023ff1a7c19 */ /* 0x000fca000801161a */
[----:B------:R-:W-:-:S04]  /*4350*/  IMAD.MOV R26, RZ, RZ, -R26 ;  /* 0x000000ffff1a7224 */ /* 0x000fc800078e0a1a */
[----:B------:R-:W-:-:S04]  /*4360*/  IMAD R27, R26, UR29, R37 ;  /* 0x0000001d1a1b7c24 */ /* 0x000fc8000f8e0225 */
[----:B------:R-:W-:-:S07]  /*4370*/  IMAD R28, R27, UR30, R28 ;  /* 0x0000001e1b1c7c24 */ /* 0x000fce000f8e021c */
.L_x_48:
[----:B------:R-:W-:Y:S01]  /*4380*/  MOV R26, 0x40490fdb ;  /* 0x40490fdb001a7802 */ /* 0x000fe20000000f00 */
[----:B------:R-:W-:Y:S02]  /*4390*/  ULDC.64 UR34, c[0x0][0x3d0] ;  /* 0x0000f40000227ab9 */ /* 0x000fe40000000a00 */
[----:B------:R-:W-:Y:S02]  /*43a0*/  IADD3 R28, P0, R28, UR34, RZ ;  /* 0x000000221c1c7c10 */ /* 0x000fe4000ff1e0ff */
[----:B------:R-:W-:Y:S02]  /*43b0*/  FMUL.FTZ R26, R26, +QNAN ;  /* 0x7fc000001a1a7820 */ /* 0x000fe40000410000 */
[----:B------:R-:W-:Y:S02]  /*43c0*/  IADD3.X R29, RZ, UR35, RZ, P0, !PT ;  /* 0x00000023ff1d7c10 */ /* 0x000fe400087fe4ff */
[----:B0-----:R-:W-:-:S04]  /*43d0*/  FMUL.RZ R37, R26, 0.15915493667125701904 ;  /* 0x3e22f9831a257820 */ /* 0x001fc8000040c000 */
[----:B------:R-:W0:Y:S08]  /*43e0*/  MUFU.COS R26, R37 ;  /* 0x00000025001a7308 */ /* 0x000e300000000000 */
[----:B------:R-:W-:Y:S08]  /*43f0*/  MUFU.SIN R27, R37 ;  /* 0x00000025001b7308 */ /* 0x000ff00000000400 */
[----:B0-----:R-:W0:Y:S02]  /*4400*/  MUFU.RCP R26, R26 ;  /* 0x0000001a001a7308 */ /* 0x001e240000001000 */
[----:B0-----:R-:W-:-:S04]  /*4410*/  FMUL.FTZ R27, R27, R26 ;  /* 0x0000001a1b1b7220 */ /* 0x001fc80000410000 */
[----:B-1----:R-:W-:-:S05]  /*4420*/  FFMA.FTZ R27, R27, R21, R20 ;  /* 0x000000151b1b7223 */ /* 0x002fca0000010014 */
[----:B------:R-:W-:-:S05]  /*4430*/  F2FP.BF16.F32.PACK_AB R27, RZ, R27 ;  /* 0x0000001bff1b723e */ /* 0x000fca00000010ff */
[----:B------:R2:W-:Y:S02]  /*4440*/  STG.E.U16 desc[UR58][R28.64], R27 ;  /* 0x0000001b1c007986 */ /* 0x0005e4000c10153a */
.L_x_47:
[----:B------:R-:W-:Y:S05]  /*4450*/  BSYNC B0 ;  /* 0x0000000000007941 */ /* 0x000fea0003800000 */
.L_x_46:
[----:B------:R-:W-:-:S05]  /*4460*/  IMAD R26, R36, 0x3, RZ ;  /* 0x00000003241a7824 */ /* 0x000fca00078e02ff */
[----:B--2---:R-:W-:-:S04]  /*4470*/  IADD3 R27, P1, R26, R13, RZ ;  /* 0x0000000d1a1b7210 */ /* 0x004fc80007f3e0ff */
[----:B------:R-:W-:Y:S01]  /*4480*/  ISETP.GE.U32.AND P0, PT, R27, R22, PT ;  /* 0x000000161b00720c */ /* 0x000fe20003f06070 */
[----:B------:R-:W-:-:S05]  /*4490*/  IMAD.X R26, RZ, RZ, R14, P1 ;  /* 0x000000ffff1a7224 */ /* 0x000fca00008e060e */
[----:B------:R-:W-:-:S13]  /*44a0*/  ISETP.GE.AND.EX P0, PT, R26, R23, PT, P0 ;  /* 0x000000171a00720c */ /* 0x000fda0003f06300 */
[----:B------:R-:W-:Y:S05]  /*44b0*/  @P0 BRA `(.L_x_49) ;  /* 0x0000001000180947 */ /* 0x000fea0003800000 */
[----:B------:R-:W-:Y:S01]  /*44c0*/  ISETP.NE.AND P0, PT, R33, RZ, PT ;  /* 0x000000ff2100720c */ /* 0x000fe20003f05270 */
[----:B------:R-:W-:-:S12]  /*44d0*/  HFMA2.MMA R28, -RZ, RZ, 0, 0 ;  /* 0x00000000ff1c7435 */ /* 0x000fd800000001ff */
[----:B------:R-:W-:Y:S05]  /*44e0*/  @!P0 BRA `(.L_x_50) ;  /* 0x0000000c00d88947 */ /* 0x000fea0003800000 */
[----:B------:R-:W-:Y:S02]  /*44f0*/  MOV R26, RZ ;  /* 0x000000ff001a7202 */ /* 0x000fe40000000f00 */
        /* <DEDUP_REMOVED lines=239> */
[----:B------:R-:W-:-:S08]  /*53f0*/  ULDC.64 UR34, c[0x0][0x360] ;  /* 0x0000d80000227ab9 */ /* 0x000fd00000000a00 */
[----:B------:R-:W-:-:S05]  /*5400*/  IMAD.HI.U32 R26, R37, UR34, R26 ;  /* 0x00000022251a7c27 */ /* 0x000fca000f8e001a */
[----:B------:R-:W-:-:S05]  /*5410*/  SHF.R.U32.HI R26, RZ, UR35, R26 ;  /* 0x00000023ff1a7c19 */ /* 0x000fca000801161a */
[----:B------:R-:W-:-:S04]  /*5420*/  IMAD.MOV R26, RZ, RZ, -R26 ;  /* 0x000000ffff1a7224 */ /* 0x000fc800078e0a1a */
[----:B------:R-:W-:-:S04]  /*5430*/  IMAD R27, R26, UR29, R37 ;  /* 0x0000001d1a1b7c24 */ /* 0x000fc8000f8e0225 */
[----:B------:R-:W-:-:S07]  /*5440*/  IMAD R28, R27, UR30, R28 ;  /* 0x0000001e1b1c7c24 */ /* 0x000fce000f8e021c */
.L_x_50:
[----:B------:R-:W-:Y:S01]  /*5450*/  MOV R26, 0x40490fdb ;  /* 0x40490fdb001a7802 */ /* 0x000fe20000000f00 */
[----:B------:R-:W-:Y:S02]  /*5460*/  ULDC.64 UR34, c[0x0][0x3d0] ;  /* 0x0000f40000227ab9 */ /* 0x000fe40000000a00 */
[----:B------:R-:W-:Y:S02]  /*5470*/  IADD3 R28, P0, R28, UR34, RZ ;  /* 0x000000221c1c7c10 */ /* 0x000fe4000ff1e0ff */
[----:B------:R-:W-:-:S04]  /*5480*/  FMUL.FTZ R26, R26, +QNAN ;  /* 0x7fc000001a1a7820 */ /* 0x000fc80000410000 */
        /* <DEDUP_REMOVED lines=9> */
.L_x_49:
[----:B------:R-:W-:Y:S01]  /*5520*/  LEA R13, P0, R36, R13, 0x2 ;  /* 0x0000000d240d7211 */ /* 0x000fe200078010ff */
[----:B------:R-:W-:Y:S05]  /*5530*/  WARPSYNC.ALL ;  /* 0x0000000000007948 */ /* 0x000fea0003800000 */
[----:B------:R-:W-:Y:S01]  /*5540*/  IMAD.X R14, RZ, RZ, R14, P0 ;  /* 0x000000ffff0e7224 */ /* 0x000fe200000e060e */
[----:B------:R-:W-:Y:S01]  /*5550*/  BAR.SYNC.DEFER_BLOCKING 0x0 ;  /* 0x0000000000007b1d */ /* 0x000fe20000010000 */
[----:B------:R-:W-:Y:S01]  /*5560*/  ISETP.GE.U32.AND P0, PT, R13, R30, PT ;  /* 0x0000001e0d00720c */ /* 0x000fe20003f06070 */
[----:B------:R-:W-:Y:S01]  /*5570*/  IMAD.MOV.U32 R36, RZ, RZ, R35 ;  /* 0x000000ffff247224 */ /* 0x000fe200078e0023 */
[----:B0-----:R-:W-:-:S02]  /*5580*/  MOV R38, R24 ;  /* 0x0000001800267202 */ /* 0x001fc40000000f00 */
[----:B------:R-:W-:Y:S02]  /*5590*/  ISETP.GE.AND.EX P0, PT, R14, R31, PT, P0 ;  /* 0x0000001f0e00720c */ /* 0x000fe40003f06300 */
[----:B--2---:R-:W-:-:S11]  /*55a0*/  MOV R37, R34 ;  /* 0x0000002200257202 */ /* 0x004fd60000000f00 */
[----:B------:R-:W-:Y:S05]  /*55b0*/  @!P0 BRA `(.L_x_51) ;  /* 0xffffffb400748947 */ /* 0x000fea000383ffff */
[----:B------:R-:W-:Y:S05]  /*55c0*/  EXIT ;  /* 0x000000000000794d */ /* 0x000fea0003800000 */
        .weak           $__internal_2_$__cuda_sm20_div_s64
        .type           $__internal_2_$__cuda_sm20_div_s64,@function
        .size           $__internal_2_$__cuda_sm20_div_s64,(.L_x_312 - $__internal_2_$__cuda_sm20_div_s64)
$__internal_2_$__cuda_sm20_div_s64:
        /* <DEDUP_REMOVED lines=74> */
[----:B------:R-:W-:Y:S06]  /*5a70*/  RET.REL.NODEC R26 `(_ZN2at6native60_GLOBAL__N__2075b504_27_DistributionCauchyKernel_cu_d62eea8743distribution_elementwise_grid_stride_kernelIfLi4EZNS0_9templates4cuda21uniform_and_transformIN3c108BFloat16EfPNS_17CUDAGeneratorImplEZZZNS4_13cauchy_kernelIS9_EEvRNS_18TensorIteratorBaseEddT_ENKUlvE_clEvENKUlvE2_clEvEUlfE_EEvSC_T1_T2_EUlP24curandStatePhilox4_32_10E_ZNS1_27distribution_nullary_kernelIS7_f7double2S9_SL_SG_EEvSC_SI_RKT3_T4_EUlifE0_EEvlNS_15PhiloxCudaStateESH_SI_) ;  /* 0xffffffa41a607950 */ /* 0x000fec0003c3ffff */
.L_x_52:
        /* <DEDUP_REMOVED lines=16> */
.L_x_312:


//--------------------- .text._ZN2at6native60_GLOBAL__N__2075b504_27_DistributionCauchyKernel_cu_d62eea8743distribution_elementwise_grid_stride_kernelIfLi4EZNS0_9templates4cuda21uniform_and_transformIN3c108BFloat16EfPNS_17CUDAGeneratorImplEZZZNS4_13cauchy_kernelIS9_EEvRNS_18TensorIteratorBaseEddT_ENKUlvE_clEvENKUlvE2_clEvEUlfE_EEvSC_T1_T2_EUlP24curandStatePhilox4_32_10E_ZNS1_27distribution_nullary_kernelIS7_f7double2S9_SL_SG_EEvSC_SI_RKT3_T4_EUlifE_EEvlNS_15PhiloxCudaStateESH_SI_ --------------------------
	.section	.text._ZN2at6native60_GLOBAL__N__2075b504_27_DistributionCauchyKernel_cu_d62eea8743distribution_elementwise_grid_stride_kernelIfLi4EZNS0_9templates4cuda21uniform_and_transformIN3c108BFloat16EfPNS_17CUDAGeneratorImplEZZZNS4_13cauchy_kernelIS9_EEvRNS_18TensorIteratorBaseEddT_ENKUlvE_clEvENKUlvE2_clEvEUlfE_EEvSC_T1_T2_EUlP24curandStatePhilox4_32_10E_ZNS1_27distribution_nullary_kernelIS7_f7double2S9_SL_SG_EEvSC_SI_RKT3_T4_EUlifE_EEvlNS_15PhiloxCudaStateESH_SI_,"ax",@progbits
	.align	128
.text._ZN2at6native60_GLOBAL__N__2075b504_27_DistributionCauchyKernel_cu_d62eea8743distribution_elementwise_grid_stride_kernelIfLi4EZNS0_9templates4cuda21uniform_and_transformIN3c108BFloat16EfPNS_17CUDAGeneratorImplEZZZNS4_13cauchy_kernelIS9_EEvRNS_18TensorIteratorBaseEddT_ENKUlvE_clEvENKUlvE2_clEvEUlfE_EEvSC_T1_T2_EUlP24curandStatePhilox4_32_10E_ZNS1_27distribution_nullary_kernelIS7_f7double2S9_SL_SG_EEvSC_SI_RKT3_T4_EUlifE_EEvlNS_15PhiloxCudaStateESH_SI_:
        .type           _ZN2at6native60_GLOBAL__N__2075b504_27_DistributionCauchyKernel_cu_d62eea8743distribution_elementwise_grid_stride_kernelIfLi4EZNS0_9templates4cuda21uniform_and_transformIN3c108BFloat16EfPNS_17CUDAGeneratorImplEZZZNS4_13cauchy_kernelIS9_EEvRNS_18TensorIteratorBaseEddT_ENKUlvE_clEvENKUlvE2_clEvEUlfE_EEvSC_T1_T2_EUlP24curandStatePhilox4_32_10E_ZNS1_27distribution_nullary_kernelIS7_f7double2S9_SL_SG_EEvSC_SI_RKT3_T4_EUlifE_EEvlNS_15PhiloxCudaStateESH_SI_,@function
        .size           _ZN2at6native60_GLOBAL__N__2075b504_27_DistributionCauchyKernel_cu_d62eea8743distribution_elementwise_grid_stride_kernelIfLi4EZNS0_9templates4cuda21uniform_and_transformIN3c108BFloat16EfPNS_17CUDAGeneratorImplEZZZNS4_13cauchy_kernelIS9_EEvRNS_18TensorIteratorBaseEddT_ENKUlvE_clEvENKUlvE2_clEvEUlfE_EEvSC_T1_T2_EUlP24curandStatePhilox4_32_10E_ZNS1_27distribution_nullary_kernelIS7_f7double2S9_SL_SG_EEvSC_SI_RKT3_T4_EUlifE_EEvlNS_15PhiloxCudaStateESH_SI_,(.L_x_314 - _ZN2at6native60_GLOBAL__N__2075b504_27_DistributionCauchyKernel_cu_d62eea8743distribution_elementwise_grid_stride_kernelIfLi4EZNS0_9templates4cuda21uniform_and_transformIN3c108BFloat16EfPNS_17CUDAGeneratorImplEZZZNS4_13cauchy_kernelIS9_EEvRNS_18TensorIteratorBaseEddT_ENKUlvE_clEvENKUlvE2_clEvEUlfE_EEvSC_T1_T2_EUlP24curandStatePhilox4_32_10E_ZNS1_27distribution_nullary_kernelIS7_f7double2S9_SL_SG_EEvSC_SI_RKT3_T4_EUlifE_EEvlNS_15PhiloxCudaStateESH_SI_)
        .other          _ZN2at6native60_GLOBAL__N__2075b504_27_DistributionCauchyKernel_cu_d62eea8743distribution_elementwise_grid_stride_kernelIfLi4EZNS0_9templates4cuda21uniform_and_transformIN3c108BFloat16EfPNS_17CUDAGeneratorImplEZZZNS4_13cauchy_kernelIS9_EEvRNS_18TensorIteratorBaseEddT_ENKUlvE_clEvENKUlvE2_clEvEUlfE_EEvSC_T1_T2_EUlP24curandStatePhilox4_32_10E_ZNS1_27distribution_nullary_kernelIS7_f7double2S9_SL_SG_EEvSC_SI_RKT3_T4_EUlifE_EEvlNS_15PhiloxCudaStateESH_SI_,@"STO_CUDA_ENTRY STV_DEFAULT"
_ZN2at6native60_GLOBAL__N__2075b504_27_DistributionCauchyKernel_cu_d62eea8743distribution_elementwise_grid_stride_kernelIfLi4EZNS0_9templates4cuda21uniform_and_transformIN3c108BFloat16EfPNS_17CUDAGeneratorImplEZZZNS4_13cauchy_kernelIS9_EEvRNS_18TensorIteratorBaseEddT_ENKUlvE_clEvENKUlvE2_clEvEUlfE_EEvSC_T1_T2_EUlP24curandStatePhilox4_32_10E_ZNS1_27distribution_nullary_kernelIS7_f7double2S9_SL_SG_EEvSC_SI_RKT3_T4_EUlifE_EEvlNS_15PhiloxCudaStateESH_SI_:
        /* <DEDUP_REMOVED lines=84> */
[----:B------:R-:W-:Y:S05]  /*0540*/  CALL.REL.NOINC `($__internal_3_$__cuda_sm20_div_s64) ;  /* 0x0000000c00e07944 */ /* 0x000fea0003c00000 */
[----:B------:R-:W-:Y:S01]  /*0550*/  MOV R24, R26 ;  /* 0x0000001a00187202 */ /* 0x000fe20000000f00 */
[----:B------:R-:W-:Y:S01]  /*0560*/  IMAD.MOV.U32 R25, RZ, RZ, R27 ;  /* 0x000000ffff197224 */ /* 0x000fe200078e001b */
[----:B------:R-:W-:Y:S06]  /*0570*/  BRA `(.L_x_54) ;  /* 0x0000000000587947 */ /* 0x000fec0003800000 */
.L_x_53:
        /* <DEDUP_REMOVED lines=22> */
.L_x_54:
        /* <DEDUP_REMOVED lines=30> */
.L_x_66:
[----:B------:R-:W-:Y:S01]  /*08c0*/  VIADD R42, R42, 0x1 ;  /* 0x000000012a2a7836 */ /* 0x000fe20000000000 */
[----:B------:R-:W-:Y:S03]  /*08d0*/  BSSY B0, `(.L_x_55) ;  /* 0x000000c000007945 */ /* 0x000fe60003800000 */
[C---:B-123--:R-:W-:Y:S01]  /*08e0*/  IMAD.HI.U32 R26, R42.reuse, -0x2daee0ad, RZ ;  /* 0xd2511f532a1a7827 */ /* 0x04efe200078e00ff */
        /* <DEDUP_REMOVED lines=10> */
.L_x_56:
[----:B------:R-:W-:Y:S05]  /*0990*/  BSYNC B0 ;  /* 0x0000000000007941 */ /* 0x000fea0003800000 */
.L_x_55:
[----:B------:R-:W-:Y:S01]  /*09a0*/  IMAD.HI.U32 R27, R20, -0x326172a9, RZ ;  /* 0xcd9e8d57141b7827 */ /* 0x000fe200078e00ff */
[----:B------:R-:W-:Y:S02]  /*09b0*/  LOP3.LUT R26, R26, R21, R23, 0x96, !PT ;  /* 0x000000151a1a7212 */ /* 0x000fe400078e9617 */
[----:B------:R-:W-:Y:S01]  /*09c0*/  ISETP.NE.AND P0, PT, R43, 0x1, PT ;  /* 0x000000012b00780c */ /* 0x000fe20003f05270 */
[----:B------:R-:W-:Y:S01]  /*09d0*/  IMAD R28, R20, -0x326172a9, RZ ;  /* 0xcd9e8d57141c7824 */ /* 0x000fe200078e02ff */
[----:B------:R-:W-:Y:S01]  /*09e0*/  LOP3.LUT R27, R27, R0, R22, 0x96, !PT ;  /* 0x000000001b1b7212 */ /* 0x000fe200078e9616 */
[----:B------:R-:W-:Y:S01]  /*09f0*/  IMAD.WIDE.U32 R30, R26, -0x326172a9, RZ ;  /* 0xcd9e8d571a1e7825 */ /* 0x000fe200078e00ff */
[----:B------:R-:W-:-:S03]  /*0a00*/  MOV R49, R38 ;  /* 0x0000002600317202 */ /* 0x000fc60000000f00 */
[----:B------:R-:W-:Y:S01]  /*0a10*/  IMAD R29, R42, -0x2daee0ad, RZ ;  /* 0xd2511f532a1d7824 */ /* 0x000fe200078e02ff */
[----:B------:R-:W-:Y:S01]  /*0a20*/  LOP3.LUT R28, R31, R28, R3, 0x96, !PT ;  /* 0x0000001c1f1c7212 */ /* 0x000fe200078e9603 */
[----:B------:R-:W-:-:S05]  /*0a30*/  IMAD.WIDE.U32 R32, R27, -0x2daee0ad, RZ ;  /* 0xd2511f531b207825 */ /* 0x000fca00078e00ff */
        /* <DEDUP_REMOVED lines=50> */
.L_x_58:
[----:B------:R-:W-:Y:S01]  /*0d60*/  MOV R49, R41 ;  /* 0x0000002900317202 */ /* 0x000fe20000000f00 */
[----:B------:R-:W-:Y:S01]  /*0d70*/  IMAD.MOV.U32 R26, RZ, RZ, R33 ;  /* 0x000000ffff1a7224 */ /* 0x000fe200078e0021 */
[----:B------:R-:W-:Y:S01]  /*0d80*/  MOV R48, R30 ;  /* 0x0000001e00307202 */ /* 0x000fe20000000f00 */
[----:B------:R-:W-:-:S07]  /*0d90*/  IMAD.MOV.U32 R47, RZ, RZ, R45 ;  /* 0x000000ffff2f7224 */ /* 0x000fce00078e002d */
.L_x_57:
[----:B-1----:R-:W-:Y:S01]  /*0da0*/  ISETP.GE.U32.AND P0, PT, R16, R24, PT ;  /* 0x000000181000720c */ /* 0x002fe20003f06070 */
[----:B------:R-:W-:Y:S01]  /*0db0*/  BSSY B0, `(.L_x_59) ;  /* 0x000001d000007945 */ /* 0x000fe20003800000 */
[----:B------:R-:W-:Y:S02]  /*0dc0*/  IMAD.MOV.U32 R28, RZ, RZ, 0x0 ;  /* 0x00000000ff1c7424 */ /* 0x000fe400078e00ff */
[----:B------:R-:W-:Y:S01]  /*0dd0*/  ISETP.GE.AND.EX P0, PT, R17, R25, PT, P0 ;  /* 0x000000191100720c */ /* 0x000fe20003f06300 */
[----:B------:R-:W-:-:S12]  /*0de0*/  IMAD.MOV.U32 R29, RZ, RZ, 0x3ca00000 ;  /* 0x3ca00000ff1d7424 */ /* 0x000fd800078e00ff */
[----:B------:R-:W-:Y:S05]  /*0df0*/  @P0 BRA `(.L_x_60) ;  /* 0x0000000000600947 */ /* 0x000fea0003800000 */
[----:B------:R-:W-:Y:S01]  /*0e00*/  IMAD.WIDE.U32 R26, R26, 0x200000, RZ ;  /* 0x002000001a1a7825 */ /* 0x000fe200078e00ff */
[----:B------:R-:W-:Y:S01]  /*0e10*/  UMOV UR4, 0xf0000000 ;  /* 0xf000000000047882 */ /* 0x000fe20000000000 */
[----:B------:R-:W-:Y:S01]  /*0e20*/  UMOV UR5, 0x380fffff ;  /* 0x380fffff00057882 */ /* 0x000fe20000000000 */
[----:B------:R-:W-:-:S04]  /*0e30*/  LOP3.LUT R26, R26, R49, RZ, 0x3c, !PT ;  /* 0x000000311a1a7212 */ /* 0x000fc800078e3cff */
[----:B------:R-:W1:Y:S02]  /*0e40*/  I2F.F64.U64 R32, R26 ;  /* 0x0000001a00207312 */ /* 0x000e640000301800 */
[----:B-1----:R-:W-:-:S06]  /*0e50*/  DFMA R32, R32, R28, 5.5511151231257827021e-17 ;  /* 0x3c9000002020742b */ /* 0x002fcc000000001c */
[----:B------:R-:W1:Y:S02]  /*0e60*/  F2F.F32.F64 R38, R32 ;  /* 0x0000002000267310 */ /* 0x000e640000301000 */
[----:B------:R-:W-:-:S14]  /*0e70*/  DSETP.GEU.AND P0, PT, |R32|, UR4, PT ;  /* 0x0000000420007e2a */ /* 0x000fdc000bf0e200 */
[----:B-1----:R-:W-:-:S05]  /*0e80*/  @!P0 FMUL R38, R38, 1.175494350822287508e-38 ;  /* 0x0080000026268820 */ /* 0x002fca0000400000 */
[----:B------:R-:W-:-:S04]  /*0e90*/  FMNMX.NAN R38, R38, 0.99999988079071044922, PT ;  /* 0x3f7ffffe26267809 */ /* 0x000fc80003820000 */
        /* <DEDUP_REMOVED lines=8> */
[----:B------:R-:W-:-:S03]  /*0f20*/  IMAD R27, R16, UR8, RZ ;  /* 0x00000008101b7c24 */ /* 0x000fc6000f8e02ff */
[----:B0-----:R-:W-:Y:S02]  /*0f30*/  FFMA.FTZ R33, R33, R36, UR9 ;  /* 0x0000000921217e23 */ /* 0x001fe40008010024 */
[----:B------:R-:W-:-:S03]  /*0f40*/  IADD3 R26, P0, R27, UR10, RZ ;  /* 0x0000000a1b1a7c10 */ /* 0x000fc6000ff1e0ff */
[----:B------:R-:W-:Y:S02]  /*0f50*/  F2FP.BF16.F32.PACK_AB R33, RZ, R33 ;  /* 0x00000021ff21723e */ /* 0x000fe400000010ff */
[----:B------:R-:W-:-:S05]  /*0f60*/  LEA.HI.X.SX32 R27, R27, UR11, 0x1, P0 ;  /* 0x0000000b1b1b7c11 */ /* 0x000fca00080f0eff */
[----:B------:R1:W-:Y:S03]  /*0f70*/  STG.E.U16 desc[UR6][R26.64], R33 ;  /* 0x000000211a007986 */ /* 0x0003e6000c101506 */
.L_x_60:
[----:B------:R-:W-:Y:S05]  /*0f80*/  BSYNC B0 ;  /* 0x0000000000007941 */ /* 0x000fea0003800000 */
.L_x_59:
[----:B------:R-:W-:Y:S01]  /*0f90*/  ULDC UR4, c[0x0][0xc] ;  /* 0x0000030000047ab9 */ /* 0x000fe20000000800 */
[----:B-1----:R-:W1:Y:S01]  /*0fa0*/  LDC R33, c[0x0][RZ] ;  /* 0x00000000ff217b82 */ /* 0x002e620000000800 */
[----:B------:R-:W-:Y:S01]  /*0fb0*/  IMAD.WIDE.U32 R26, R48, 0x200000, RZ ;  /* 0x00200000301a7825 */ /* 0x000fe200078e00ff */
[----:B------:R-:W-:Y:S02]  /*0fc0*/  BSSY B0, `(.L_x_61) ;  /* 0x0000027000007945 */ /* 0x000fe40003800000 */
[----:B------:R-:W-:-:S06]  /*0fd0*/  LOP3.LUT R26, R26, R47, RZ, 0x3c, !PT ;  /* 0x0000002f1a1a7212 */ /* 0x000fcc00078e3cff */
[----:B------:R-:W2:Y:S01]  /*0fe0*/  I2F.F64.U64 R26, R26 ;  /* 0x0000001a001a7312 */ /* 0x000ea20000301800 */
[----:B-1----:R-:W-:Y:S01]  /*0ff0*/  IMAD R33, R33, UR4, RZ ;  /* 0x0000000421217c24 */ /* 0x002fe2000f8e02ff */
[----:B--2---:R-:W-:-:S03]  /*1000*/  DFMA R26, R26, R28, 5.5511151231257827021e-17 ;  /* 0x3c9000001a1a742b */ /* 0x004fc6000000001c */
[C---:B------:R-:W-:Y:S01]  /*1010*/  IMAD R47, R33.reuse, 0x3, RZ ;  /* 0x00000003212f7824 */ /* 0x040fe200078e02ff */
[CC--:B------:R-:W-:Y:S02]  /*1020*/  IADD3 R49, P0, R33.reuse, R16.reuse, RZ ;  /* 0x0000001021317210 */ /* 0x0c0fe40007f1e0ff */
[----:B------:R-:W-:Y:S02]  /*1030*/  LEA R41, P4, R33, R16, 0x1 ;  /* 0x0000001021297211 */ /* 0x000fe400078808ff */
[----:B------:R-:W-:Y:S02]  /*1040*/  ISETP.GE.U32.AND P2, PT, R49, R24, PT ;  /* 0x000000183100720c */ /* 0x000fe40003f46070 */
[----:B------:R-:W-:Y:S01]  /*1050*/  IADD3.X R40, RZ, R17, RZ, P0, !PT ;  /* 0x00000011ff287210 */ /* 0x000fe200007fe4ff */
[----:B------:R-:W-:Y:S01]  /*1060*/  IMAD.X R38, RZ, RZ, R17, P4 ;  /* 0x000000ffff267224 */ /* 0x000fe200020e0611 */
[----:B------:R-:W-:Y:S02]  /*1070*/  IADD3 R47, P3, R47, R16, RZ ;  /* 0x000000102f2f7210 */ /* 0x000fe40007f7e0ff */
[----:B------:R-:W-:-:S02]  /*1080*/  ISETP.GE.AND.EX P2, PT, R40, R25, PT, P2 ;  /* 0x000000192800720c */ /* 0x000fc40003f46320 */
[-C--:B------:R-:W-:Y:S02]  /*1090*/  ISETP.GE.U32.AND P1, PT, R41, R24.reuse, PT ;  /* 0x000000182900720c */ /* 0x080fe40003f26070 */
[----:B------:R-:W-:Y:S02]  /*10a0*/  ISETP.GE.U32.AND P0, PT, R47, R24, PT ;  /* 0x000000182f00720c */ /* 0x000fe40003f06070 */
[----:B------:R-:W-:Y:S02]  /*10b0*/  IADD3.X R32, RZ, R17, RZ, P3, !PT ;  /* 0x00000011ff207210 */ /* 0x000fe40001ffe4ff */
[-C--:B------:R-:W-:Y:S02]  /*10c0*/  ISETP.GE.AND.EX P1, PT, R38, R25.reuse, PT, P1 ;  /* 0x000000192600720c */ /* 0x080fe40003f26310 */
[----:B------:R-:W-:-:S03]  /*10d0*/  ISETP.GE.AND.EX P0, PT, R32, R25, PT, P0 ;  /* 0x000000192000720c */ /* 0x000fc60003f06300 */
[----:B------:R-:W-:Y:S10]  /*10e0*/  @P2 BRA `(.L_x_62) ;  /* 0x0000000000502947 */ /* 0x000ff40003800000 */
[----:B------:R-:W-:Y:S01]  /*10f0*/  UMOV UR4, 0xf0000000 ;  /* 0xf000000000047882 */ /* 0x000fe20000000000 */
[----:B------:R-:W-:Y:S01]  /*1100*/  UMOV UR5, 0x380fffff ;  /* 0x380fffff00057882 */ /* 0x000fe20000000000 */
[----:B------:R-:W1:Y:S01]  /*1110*/  F2F.F32.F64 R28, R26 ;  /* 0x0000001a001c7310 */ /* 0x000e620000301000 */
[----:B------:R-:W-:Y:S01]  /*1120*/  DSETP.GEU.AND P2, PT, |R26|, UR4, PT ;  /* 0x000000041a007e2a */ /* 0x000fe2000bf4e200 */
[----:B------:R-:W-:-:S13]  /*1130*/  IMAD R49, R49, UR8, RZ ;  /* 0x0000000831317c24 */ /* 0x000fda000f8e02ff */
[----:B-1----:R-:W-:Y:S01]  /*1140*/  @!P2 FMUL R28, R28, 1.175494350822287508e-38 ;  /* 0x008000001c1ca820 */ /* 0x002fe20000400000 */
[----:B------:R-:W-:-:S04]  /*1150*/  IADD3 R26, P2, R49, UR10, RZ ;  /* 0x0000000a311a7c10 */ /* 0x000fc8000ff5e0ff */
        /* <DEDUP_REMOVED lines=8> */
[----:B-1----:R-:W-:-:S04]  /*11e0*/  FMUL.FTZ R27, R28, R29 ;  /* 0x0000001d1c1b7220 */ /* 0x002fc80000410000 */
[----:B0-----:R-:W-:-:S05]  /*11f0*/  FFMA.FTZ R27, R27, R36, UR9 ;  /* 0x000000091b1b7e23 */ /* 0x001fca0008010024 */
[----:B------:R-:W-:Y:S02]  /*1200*/  F2FP.BF16.F32.PACK_AB R28, RZ, R27 ;  /* 0x0000001bff1c723e */ /* 0x000fe400000010ff */
[----:B------:R-:W-:-:S05]  /*1210*/  LEA.HI.X.SX32 R27, R49, UR11, 0x1, P2 ;  /* 0x0000000b311b7c11 */ /* 0x000fca00090f0eff */
[----:B------:R1:W-:Y:S02]  /*1220*/  STG.E.U16 desc[UR6][R26.64], R28 ;  /* 0x0000001c1a007986 */ /* 0x0003e4000c101506 */
.L_x_62:
[----:B------:R-:W-:Y:S05]  /*1230*/  BSYNC B0 ;  /* 0x0000000000007941 */ /* 0x000fea0003800000 */
.L_x_61:
[----:B------:R-:W-:Y:S04]  /*1240*/  BSSY B0, `(.L_x_63) ;  /* 0x000000f000007945 */ /* 0x000fe80003800000 */
[----:B------:R-:W-:Y:S05]  /*1250*/  @P1 BRA `(.L_x_64) ;  /* 0x0000000000341947 */ /* 0x000fea0003800000 */
[----:B-1----:R-:W-:Y:S02]  /*1260*/  IMAD.MOV.U32 R26, RZ, RZ, 0x40490fdb ;  /* 0x40490fdbff1a7424 */ /* 0x002fe400078e00ff */
[----:B------:R-:W-:Y:S02]  /*1270*/  IMAD R41, R41, UR8, RZ ;  /* 0x0000000829297c24 */ /* 0x000fe4000f8e02ff */
[----:B------:R-:W-:-:S04]  /*1280*/  FMUL.FTZ R26, R26, +QNAN ;  /* 0x7fc000001a1a7820 */ /* 0x000fc80000410000 */
        /* <DEDUP_REMOVED lines=10> */
.L_x_64:
[----:B------:R-:W-:Y:S05]  /*1330*/  BSYNC B0 ;  /* 0x0000000000007941 */ /* 0x000fea0003800000 */
.L_x_63:
[----:B------:R-:W-:Y:S05]  /*1340*/  @P0 BRA `(.L_x_65) ;  /* 0x0000000000340947 */ /* 0x000fea0003800000 */
[----:B-12---:R-:W-:Y:S01]  /*1350*/  MOV R26, 0x40490fdb ;  /* 0x40490fdb001a7802 */ /* 0x006fe20000000f00 */
[----:B------:R-:W-:-:S04]  /*1360*/  IMAD R47, R47, UR8, RZ ;  /* 0x000000082f2f7c24 */ /* 0x000fc8000f8e02ff */
        /* <DEDUP_REMOVED lines=11> */
.L_x_65:
        /* <DEDUP_REMOVED lines=11> */
        .weak           $__internal_3_$__cuda_sm20_div_s64
        .type           $__internal_3_$__cuda_sm20_div_s64,@function
        .size           $__internal_3_$__cuda_sm20_div_s64,(.L_x_314 - $__internal_3_$__cuda_sm20_div_s64)
$__internal_3_$__cuda_sm20_div_s64:
[----:B------:R-:W-:Y:S01]  /*14d0*/  IMAD.MOV.U32 R30, RZ, RZ, R35 ;  /* 0x000000ffff1e7224 */ /* 0x000fe200078e0023 */
        /* <DEDUP_REMOVED lines=32> */
[----:B------:R-:W-:Y:S02]  /*16e0*/  IADD3 R26, P3, R25, R26, RZ ;  /* 0x0000001a191a7210 */ /* 0x000fe40007f7e0ff */
[----:B------:R-:W-:Y:S01]  /*16f0*/  MOV R25, RZ ;  /* 0x000000ff00197202 */ /* 0x000fe20000000f00 */
        /* <DEDUP_REMOVED lines=33> */
[----:B------:R-:W-:Y:S01]  /*1910*/  SEL R26, R25, R26, !P1 ;  /* 0x0000001a191a7207 */ /* 0x000fe20004800000 */
[----:B------:R-:W-:Y:S01]  /*1920*/  HFMA2.MMA R25, -RZ, RZ, 0, 0 ;  /* 0x00000000ff197435 */ /* 0x000fe200000001ff */
[----:B------:R-:W-:Y:S01]  /*1930*/  SEL R27, R24, R27, !P1 ;  /* 0x0000001b181b7207 */ /* 0x000fe20004800000 */
[----:B------:R-:W-:Y:S01]  /*1940*/  IMAD.MOV.U32 R24, RZ, RZ, R36 ;  /* 0x000000ffff187224 */ /* 0x000fe200078e0024 */
[----:B------:R-:W-:-:S04]  /*1950*/  ISETP.NE.AND.EX P0, PT, RZ, RZ, PT, P0 ;  /* 0x000000ffff00720c */ /* 0x000fc80003f05300 */
[----:B------:R-:W-:Y:S02]  /*1960*/  SEL R26, R26, 0xffffffff, P0 ;  /* 0xffffffff1a1a7807 */ /* 0x000fe40000000000 */
[----:B------:R-:W-:Y:S01]  /*1970*/  SEL R27, R27, 0xffffffff, P0 ;  /* 0xffffffff1b1b7807 */ /* 0x000fe20000000000 */
[----:B------:R-:W-:Y:S06]  /*1980*/  RET.REL.NODEC R24 `(_ZN2at6native60_GLOBAL__N__2075b504_27_DistributionCauchyKernel_cu_d62eea8743distribution_elementwise_grid_stride_kernelIfLi4EZNS0_9templates4cuda21uniform_and_transformIN3c108BFloat16EfPNS_17CUDAGeneratorImplEZZZNS4_13cauchy_kernelIS9_EEvRNS_18TensorIteratorBaseEddT_ENKUlvE_clEvENKUlvE2_clEvEUlfE_EEvSC_T1_T2_EUlP24curandStatePhilox4_32_10E_ZNS1_27distribution_nullary_kernelIS7_f7double2S9_SL_SG_EEvSC_SI_RKT3_T4_EUlifE_EEvlNS_15PhiloxCudaStateESH_SI_) ;  /* 0xffffffe4189c7950 */ /* 0x000fec0003c3ffff */
.L_x_67:
        /* <DEDUP_REMOVED lines=15> */
.L_x_314:


//--------------------- .text._ZN2at6native60_GLOBAL__N__2075b504_27_DistributionCauchyKernel_cu_d62eea8743distribution_elementwise_grid_stride_kernelIfLi4EZNS0_9templates4cuda21uniform_and_transformIN3c104HalfEfPNS_17CUDAGeneratorImplEZZZNS4_13cauchy_kernelIS9_EEvRNS_18TensorIteratorBaseEddT_ENKUlvE_clEvENKUlvE1_clEvEUlfE_EEvSC_T1_T2_EUlP24curandStatePhilox4_32_10E0_ZNS1_27distribution_nullary_kernelIS7_f6float4S9_SL_SG_EEvSC_SI_RKT3_T4_EUlifE0_EEvlNS_15PhiloxCudaStateESH_SI_ --------------------------
	.section	.text._ZN2at6native60_GLOBAL__N__2075b504_27_DistributionCauchyKernel_cu_d62eea8743distribution_elementwise_grid_stride_kernelIfLi4EZNS0_9templates4cuda21uniform_and_transformIN3c104HalfEfPNS_17CUDAGeneratorImplEZZZNS4_13cauchy_kernelIS9_EEvRNS_18TensorIteratorBaseEddT_ENKUlvE_clEvENKUlvE1_clEvEUlfE_EEvSC_T1_T2_EUlP24curandStatePhilox4_32_10E0_ZNS1_27distribution_nullary_kernelIS7_f6float4S9_SL_SG_EEvSC_SI_RKT3_T4_EUlifE0_EEvlNS_15PhiloxCudaStateESH_SI_,"ax",@progbits
	.align	128
.text._ZN2at6native60_GLOBAL__N__2075b504_27_DistributionCauchyKernel_cu_d62eea8743distribution_elementwise_grid_stride_kernelIfLi4EZNS0_9templates4cuda21uniform_and_transformIN3c104HalfEfPNS_17CUDAGeneratorImplEZZZNS4_13cauchy_kernelIS9_EEvRNS_18TensorIteratorBaseEddT_ENKUlvE_clEvENKUlvE1_clEvEUlfE_EEvSC_T1_T2_EUlP24curandStatePhilox4_32_10E0_ZNS1_27distribution_nullary_kernelIS7_f6float4S9_SL_SG_EEvSC_SI_RKT3_T4_EUlifE0_EEvlNS_15PhiloxCudaStateESH_SI_:
        .type           _ZN2at6native60_GLOBAL__N__2075b504_27_DistributionCauchyKernel_cu_d62eea8743distribution_elementwise_grid_stride_kernelIfLi4EZNS0_9templates4cuda21uniform_and_transformIN3c104HalfEfPNS_17CUDAGeneratorImplEZZZNS4_13cauchy_kernelIS9_EEvRNS_18TensorIteratorBaseEddT_ENKUlvE_clEvENKUlvE1_clEvEUlfE_EEvSC_T1_T2_EUlP24curandStatePhilox4_32_10E0_ZNS1_27distribution_nullary_kernelIS7_f6float4S9_SL_SG_EEvSC_SI_RKT3_T4_EUlifE0_EEvlNS_15PhiloxCudaStateESH_SI_,@function
        .size           _ZN2at6native60_GLOBAL__N__2075b504_27_DistributionCauchyKernel_cu_d62eea8743distribution_elementwise_grid_stride_kernelIfLi4EZNS0_9templates4cuda21uniform_and_transformIN3c104HalfEfPNS_17CUDAGeneratorImplEZZZNS4_13cauchy_kernelIS9_EEvRNS_18TensorIteratorBaseEddT_ENKUlvE_clEvENKUlvE1_clEvEUlfE_EEvSC_T1_T2_EUlP24curandStatePhilox4_32_10E0_ZNS1_27distribution_nullary_kernelIS7_f6float4S9_SL_SG_EEvSC_SI_RKT3_T4_EUlifE0_EEvlNS_15PhiloxCudaStateESH_SI_,(.L_x_316 - _ZN2at6native60_GLOBAL__N__2075b504_27_DistributionCauchyKernel_cu_d62eea8743distribution_elementwise_grid_stride_kernelIfLi4EZNS0_9templates4cuda21uniform_and_transformIN3c104HalfEfPNS_17CUDAGeneratorImplEZZZNS4_13cauchy_kernelIS9_EEvRNS_18TensorIteratorBaseEddT_ENKUlvE_clEvENKUlvE1_clEvEUlfE_EEvSC_T1_T2_EUlP24curandStatePhilox4_32_10E0_ZNS1_27distribution_nullary_kernelIS7_f6float4S9_SL_SG_EEvSC_SI_RKT3_T4_EUlifE0_EEvlNS_15PhiloxCudaStateESH_SI_)
        .other          _ZN2at6native60_GLOBAL__N__2075b504_27_DistributionCauchyKernel_cu_d62eea8743distribution_elementwise_grid_stride_kernelIfLi4EZNS0_9templates4cuda21uniform_and_transformIN3c104HalfEfPNS_17CUDAGeneratorImplEZZZNS4_13cauchy_kernelIS9_EEvRNS_18TensorIteratorBaseEddT_ENKUlvE_clEvENKUlvE1_clEvEUlfE_EEvSC_T1_T2_EUlP24curandStatePhilox4_32_10E0_ZNS1_27distribution_nullary_kernelIS7_f6float4S9_SL_SG_EEvSC_SI_RKT3_T4_EUlifE0_EEvlNS_15PhiloxCudaStateESH_SI_,@"STO_CUDA_ENTRY STV_DEFAULT"
_ZN2at6native60_GLOBAL__N__2075b504_27_DistributionCauchyKernel_cu_d62eea8743distribution_elementwise_grid_stride_kernelIfLi4EZNS0_9templates4cuda21uniform_and_transformIN3c104HalfEfPNS_17CUDAGeneratorImplEZZZNS4_13cauchy_kernelIS9_EEvRNS_18TensorIteratorBaseEddT_ENKUlvE_clEvENKUlvE1_clEvEUlfE_EEvSC_T1_T2_EUlP24curandStatePhilox4_32_10E0_ZNS1_27distribution_nullary_kernelIS7_f6float4S9_SL_SG_EEvSC_SI_RKT3_T4_EUlifE0_EEvlNS_15PhiloxCudaStateESH_SI_:
        /* <DEDUP_REMOVED lines=92> */
[----:B------:R-:W-:Y:S05]  /*05c0*/  CALL.REL.NOINC `($__internal_4_$__cuda_sm20_div_s64) ;  /* 0x0000004c00e47944 */ /* 0x000fea0003c00000 */
[----:B------:R-:W-:Y:S05]  /*05d0*/  BRA `(.L_x_69) ;  /* 0x0000000000587947 */ /* 0x000fea0003800000 */
.L_x_68:
        /* <DEDUP_REMOVED lines=22> */
.L_x_69:
        /* <DEDUP_REMOVED lines=69> */
.L_x_85:
        /* <DEDUP_REMOVED lines=13> */
.L_x_71:
[----:B------:R-:W-:Y:S05]  /*0c60*/  BSYNC B0 ;  /* 0x0000000000007941 */ /* 0x000fea0003800000 */
.L_x_70:
        /* <DEDUP_REMOVED lines=69> */
.L_x_73:
[----:B------:R-:W-:Y:S01]  /*10c0*/  IMAD.MOV.U32 R26, RZ, RZ, R36 ;  /* 0x000000ffff1a7224 */ /* 0x000fe200078e0024 */
[----:B------:R-:W-:Y:S01]  /*10d0*/  MOV R34, R27 ;  /* 0x0000001b00227202 */ /* 0x000fe20000000f00 */
[----:B------:R-:W-:Y:S01]  /*10e0*/  IMAD.MOV.U32 R35, RZ, RZ, R32 ;  /* 0x000000ffff237224 */ /* 0x000fe200078e0020 */
[----:B------:R-:W-:-:S07]  /*10f0*/  MOV R39, R24 ;  /* 0x0000001800277202 */ /* 0x000fce0000000f00 */
.L_x_72:
        /* <DEDUP_REMOVED lines=263> */
.L_x_76:
        /* <DEDUP_REMOVED lines=13> */
[----:B------:R-:W-:-:S05]  /*2240*/  F2FP.F16.F32.PACK_AB R37, RZ, R37 ;  /* 0x00000025ff25723e */ /* 0x000fca00000000ff */
[----:B------:R0:W-:Y:S02]  /*2250*/  STG.E.U16 desc[UR58][R38.64], R37 ;  /* 0x0000002526007986 */ /* 0x0001e4000c10153a */
.L_x_75:
[----:B------:R-:W-:Y:S05]  /*2260*/  BSYNC B0 ;  /* 0x0000000000007941 */ /* 0x000fea0003800000 */
.L_x_74:
        /* <DEDUP_REMOVED lines=247> */
.L_x_79:
        /* <DEDUP_REMOVED lines=12> */
[----:B------:R-:W-:Y:S02]  /*32a0*/  F2FP.F16.F32.PACK_AB R37, RZ, R27 ;  /* 0x0000001bff25723e */ /* 0x000fe400000000ff */
[----:B------:R-:W-:-:S05]  /*32b0*/  IADD3.X R27, RZ, UR35, RZ, P0, !PT ;  /* 0x00000023ff1b7c10 */ /* 0x000fca00087fe4ff */
[----:B------:R0:W-:Y:S02]  /*32c0*/  STG.E.U16 desc[UR58][R26.64], R37 ;  /* 0x000000251a007986 */ /* 0x0001e4000c10153a */
.L_x_78:
[----:B------:R-:W-:Y:S05]  /*32d0*/  BSYNC B0 ;  /* 0x0000000000007941 */ /* 0x000fea0003800000 */
.L_x_77:
        /* <DEDUP_REMOVED lines=255> */
.L_x_82:
        /* <DEDUP_REMOVED lines=12> */
[----:B------:R-:W-:Y:S01]  /*4390*/  F2FP.F16.F32.PACK_AB R26, RZ, R35 ;  /* 0x00000023ff1a723e */ /* 0x000fe200000000ff */
[----:B------:R-:W-:-:S05]  /*43a0*/  IMAD.X R35, RZ, RZ, UR35, P0 ;  /* 0x00000023ff237e24 */ /* 0x000fca00080e06ff */
[----:B------:R0:W-:Y:S02]  /*43b0*/  STG.E.U16 desc[UR58][R34.64], R26 ;  /* 0x0000001a22007986 */ /* 0x0001e4000c10153a */
.L_x_81:
[----:B------:R-:W-:Y:S05]  /*43c0*/  BSYNC B0 ;  /* 0x0000000000007941 */ /* 0x000fea0003800000 */
.L_x_80:
        /* <DEDUP_REMOVED lines=255> */
.L_x_84:
        /* <DEDUP_REMOVED lines=12> */
[----:B------:R-:W-:Y:S02]  /*5480*/  F2FP.F16.F32.PACK_AB R26, RZ, R35 ;  /* 0x00000023ff1a723e */ /* 0x000fe400000000ff */
[----:B------:R-:W-:-:S05]  /*5490*/  IADD3.X R35, RZ, UR35, RZ, P0, !PT ;  /* 0x00000023ff237c10 */ /* 0x000fca00087fe4ff */
[----:B------:R0:W-:Y:S02]  /*54a0*/  STG.E.U16 desc[UR58][R34.64], R26 ;  /* 0x0000001a22007986 */ /* 0x0001e4000c10153a */
.L_x_83:
        /* <DEDUP_REMOVED lines=11> */
        .weak           $__internal_4_$__cuda_sm20_div_s64
        .type           $__internal_4_$__cuda_sm20_div_s64,@function
        .size           $__internal_4_$__cuda_sm20_div_s64,(.L_x_316 - $__internal_4_$__cuda_sm20_div_s64)
$__internal_4_$__cuda_sm20_div_s64:
        /* <DEDUP_REMOVED lines=74> */
[----:B------:R-:W-:Y:S06]  /*5a00*/  RET.REL.NODEC R26 `(_ZN2at6native60_GLOBAL__N__2075b504_27_DistributionCauchyKernel_cu_d62eea8743distribution_elementwise_grid_stride_kernelIfLi4EZNS0_9templates4cuda21uniform_and_transformIN3c104HalfEfPNS_17CUDAGeneratorImplEZZZNS4_13cauchy_kernelIS9_EEvRNS_18TensorIteratorBaseEddT_ENKUlvE_clEvENKUlvE1_clEvEUlfE_EEvSC_T1_T2_EUlP24curandStatePhilox4_32_10E0_ZNS1_27distribution_nullary_kernelIS7_f6float4S9_SL_SG_EEvSC_SI_RKT3_T4_EUlifE0_EEvlNS_15PhiloxCudaStateESH_SI_) ;  /* 0xffffffa41a7c7950 */ /* 0x000fec0003c3ffff */
.L_x_86:
        /* <DEDUP_REMOVED lines=15> */
.L_x_316:


//--------------------- .text._ZN2at6native60_GLOBAL__N__2075b504_27_DistributionCauchyKernel_cu_d62eea8743distribution_elementwise_grid_stride_kernelIfLi4EZNS0_9templates4cuda21uniform_and_transformIN3c104HalfEfPNS_17CUDAGeneratorImplEZZZNS4_13cauchy_kernelIS9_EEvRNS_18TensorIteratorBaseEddT_ENKUlvE_clEvENKUlvE1_clEvEUlfE_EEvSC_T1_T2_EUlP24curandStatePhilox4_32_10E0_ZNS1_27distribution_nullary_kernelIS7_f6float4S9_SL_SG_EEvSC_SI_RKT3_T4_EUlifE_EEvlNS_15PhiloxCudaStateESH_SI_ --------------------------
	.section	.text._ZN2at6native60_GLOBAL__N__2075b504_27_DistributionCauchyKernel_cu_d62eea8743distribution_elementwise_grid_stride_kernelIfLi4EZNS0_9templates4cuda21uniform_and_transformIN3c104HalfEfPNS_17CUDAGeneratorImplEZZZNS4_13cauchy_kernelIS9_EEvRNS_18TensorIteratorBaseEddT_ENKUlvE_clEvENKUlvE1_clEvEUlfE_EEvSC_T1_T2_EUlP24curandStatePhilox4_32_10E0_ZNS1_27distribution_nullary_kernelIS7_f6float4S9_SL_SG_EEvSC_SI_RKT3_T4_EUlifE_EEvlNS_15PhiloxCudaStateESH_SI_,"ax",@progbits
	.align	128
.text._ZN2at6native60_GLOBAL__N__2075b504_27_DistributionCauchyKernel_cu_d62eea8743distribution_elementwise_grid_stride_kernelIfLi4EZNS0_9templates4cuda21uniform_and_transformIN3c104HalfEfPNS_17CUDAGeneratorImplEZZZNS4_13cauchy_kernelIS9_EEvRNS_18TensorIteratorBaseEddT_ENKUlvE_clEvENKUlvE1_clEvEUlfE_EEvSC_T1_T2_EUlP24curandStatePhilox4_32_10E0_ZNS1_27distribution_nullary_kernelIS7_f6float4S9_SL_SG_EEvSC_SI_RKT3_T4_EUlifE_EEvlNS_15PhiloxCudaStateESH_SI_:
        .type           _ZN2at6native60_GLOBAL__N__2075b504_27_DistributionCauchyKernel_cu_d62eea8743distribution_elementwise_grid_stride_kernelIfLi4EZNS0_9templates4cuda21uniform_and_transformIN3c104HalfEfPNS_17CUDAGeneratorImplEZZZNS4_13cauchy_kernelIS9_EEvRNS_18TensorIteratorBaseEddT_ENKUlvE_clEvENKUlvE1_clEvEUlfE_EEvSC_T1_T2_EUlP24curandStatePhilox4_32_10E0_ZNS1_27distribution_nullary_kernelIS7_f6float4S9_SL_SG_EEvSC_SI_RKT3_T4_EUlifE_EEvlNS_15PhiloxCudaStateESH_SI_,@function
        .size           _ZN2at6native60_GLOBAL__N__2075b504_27_DistributionCauchyKernel_cu_d62eea8743distribution_elementwise_grid_stride_kernelIfLi4EZNS0_9templates4cuda21uniform_and_transformIN3c104HalfEfPNS_17CUDAGeneratorImplEZZZNS4_13cauchy_kernelIS9_EEvRNS_18TensorIteratorBaseEddT_ENKUlvE_clEvENKUlvE1_clEvEUlfE_EEvSC_T1_T2_EUlP24curandStatePhilox4_32_10E0_ZNS1_27distribution_nullary_kernelIS7_f6float4S9_SL_SG_EEvSC_SI_RKT3_T4_EUlifE_EEvlNS_15PhiloxCudaStateESH_SI_,(.L_x_318 - _ZN2at6native60_GLOBAL__N__2075b504_27_DistributionCauchyKernel_cu_d62eea8743distribution_elementwise_grid_stride_kernelIfLi4EZNS0_9templates4cuda21uniform_and_transformIN3c104HalfEfPNS_17CUDAGeneratorImplEZZZNS4_13cauchy_kernelIS9_EEvRNS_18TensorIteratorBaseEddT_ENKUlvE_clEvENKUlvE1_clEvEUlfE_EEvSC_T1_T2_EUlP24curandStatePhilox4_32_10E0_ZNS1_27distribution_nullary_kernelIS7_f6float4S9_SL_SG_EEvSC_SI_RKT3_T4_EUlifE_EEvlNS_15PhiloxCudaStateESH_SI_)
        .other          _ZN2at6native60_GLOBAL__N__2075b504_27_DistributionCauchyKernel_cu_d62eea8743distribution_elementwise_grid_stride_kernelIfLi4EZNS0_9templates4cuda21uniform_and_transformIN3c104HalfEfPNS_17CUDAGeneratorImplEZZZNS4_13cauchy_kernelIS9_EEvRNS_18TensorIteratorBaseEddT_ENKUlvE_clEvENKUlvE1_clEvEUlfE_EEvSC_T1_T2_EUlP24curandStatePhilox4_32_10E0_ZNS1_27distribution_nullary_kernelIS7_f6float4S9_SL_SG_EEvSC_SI_RKT3_T4_EUlifE_EEvlNS_15PhiloxCudaStateESH_SI_,@"STO_CUDA_ENTRY STV_DEFAULT"
_ZN2at6native60_GLOBAL__N__2075b504_27_DistributionCauchyKernel_cu_d62eea8743distribution_elementwise_grid_stride_kernelIfLi4EZNS0_9templates4cuda21uniform_and_transformIN3c104HalfEfPNS_17CUDAGeneratorImplEZZZNS4_13cauchy_kernelIS9_EEvRNS_18TensorIteratorBaseEddT_ENKUlvE_clEvENKUlvE1_clEvEUlfE_EEvSC_T1_T2_EUlP24curandStatePhilox4_32_10E0_ZNS1_27distribution_nullary_kernelIS7_f6float4S9_SL_SG_EEvSC_SI_RKT3_T4_EUlifE_EEvlNS_15PhiloxCudaStateESH_SI_:
        /* <DEDUP_REMOVED lines=84> */
[----:B------:R-:W-:Y:S05]  /*0540*/  CALL.REL.NOINC `($__internal_5_$__cuda_sm20_div_s64) ;  /* 0x0000000c00c47944 */ /* 0x000fea0003c00000 */
[----:B------:R-:W-:Y:S01]  /*0550*/  MOV R24, R26 ;  /* 0x0000001a00187202 */ /* 0x000fe20000000f00 */
[----:B------:R-:W-:Y:S01]  /*0560*/  IMAD.MOV.U32 R25, RZ, RZ, R27 ;  /* 0x000000ffff197224 */ /* 0x000fe200078e001b */
[----:B------:R-:W-:Y:S06]  /*0570*/  BRA `(.L_x_88) ;  /* 0x0000000000587947 */ /* 0x000fec0003800000 */
.L_x_87:
        /* <DEDUP_REMOVED lines=22> */
.L_x_88:
        /* <DEDUP_REMOVED lines=30> */
.L_x_100:
        /* <DEDUP_REMOVED lines=13> */
.L_x_90:
[----:B------:R-:W-:Y:S05]  /*0990*/  BSYNC B0 ;  /* 0x0000000000007941 */ /* 0x000fea0003800000 */
.L_x_89:
        /* <DEDUP_REMOVED lines=60> */
.L_x_92:
[----:B------:R-:W-:Y:S01]  /*0d60*/  MOV R26, R41 ;  /* 0x00000029001a7202 */ /* 0x000fe20000000f00 */
[----:B------:R-:W-:Y:S01]  /*0d70*/  IMAD.MOV.U32 R46, RZ, RZ, R33 ;  /* 0x000000ffff2e7224 */ /* 0x000fe200078e0021 */
[----:B------:R-:W-:Y:S01]  /*0d80*/  MOV R32, R30 ;  /* 0x0000001e00207202 */ /* 0x000fe20000000f00 */
[----:B------:R-:W-:-:S07]  /*0d90*/  IMAD.MOV.U32 R45, RZ, RZ, R28 ;  /* 0x000000ffff2d7224 */ /* 0x000fce00078e001c */
.L_x_91:
        /* <DEDUP_REMOVED lines=20> */
[----:B------:R-:W-:-:S05]  /*0ee0*/  F2FP.F16.F32.PACK_AB R41, RZ, R41 ;  /* 0x00000029ff29723e */ /* 0x000fca00000000ff */
[----:B------:R1:W-:Y:S02]  /*0ef0*/  STG.E.U16 desc[UR6][R26.64], R41 ;  /* 0x000000291a007986 */ /* 0x0003e4000c101506 */
.L_x_94:
[----:B------:R-:W-:Y:S05]  /*0f00*/  BSYNC B0 ;  /* 0x0000000000007941 */ /* 0x000fea0003800000 */
.L_x_93:
        /* <DEDUP_REMOVED lines=36> */
.L_x_96:
[----:B------:R-:W-:Y:S05]  /*1150*/  BSYNC B0 ;  /* 0x0000000000007941 */ /* 0x000fea0003800000 */
.L_x_95:
        /* <DEDUP_REMOVED lines=16> */
[----:B------:R-:W-:Y:S02]  /*1260*/  F2FP.F16.F32.PACK_AB R40, RZ, R27 ;  /* 0x0000001bff28723e */ /* 0x000fe400000000ff */
[----:B------:R-:W-:-:S05]  /*1270*/  LEA.HI.X.SX32 R27, R49, UR11, 0x1, P1 ;  /* 0x0000000b311b7c11 */ /* 0x000fca00088f0eff */
[----:B------:R1:W-:Y:S02]  /*1280*/  STG.E.U16 desc[UR6][R26.64], R40 ;  /* 0x000000281a007986 */ /* 0x0003e4000c101506 */
.L_x_98:
[----:B------:R-:W-:Y:S05]  /*1290*/  BSYNC B0 ;  /* 0x0000000000007941 */ /* 0x000fea0003800000 */
.L_x_97:
        /* <DEDUP_REMOVED lines=17> */
.L_x_99:
        /* <DEDUP_REMOVED lines=11> */
        .weak           $__internal_5_$__cuda_sm20_div_s64
        .type           $__internal_5_$__cuda_sm20_div_s64,@function
        .size           $__internal_5_$__cuda_sm20_div_s64,(.L_x_318 - $__internal_5_$__cuda_sm20_div_s64)
$__internal_5_$__cuda_sm20_div_s64:
        /* <DEDUP_REMOVED lines=75> */
[----:B------:R-:W-:Y:S06]  /*1910*/  RET.REL.NODEC R24 `(_ZN2at6native60_GLOBAL__N__2075b504_27_DistributionCauchyKernel_cu_d62eea8743distribution_elementwise_grid_stride_kernelIfLi4EZNS0_9templates4cuda21uniform_and_transformIN3c104HalfEfPNS_17CUDAGeneratorImplEZZZNS4_13cauchy_kernelIS9_EEvRNS_18TensorIteratorBaseEddT_ENKUlvE_clEvENKUlvE1_clEvEUlfE_EEvSC_T1_T2_EUlP24curandStatePhilox4_32_10E0_ZNS1_27distribution_nullary_kernelIS7_f6float4S9_SL_SG_EEvSC_SI_RKT3_T4_EUlifE_EEvlNS_15PhiloxCudaStateESH_SI_) ;  /* 0xffffffe418b87950 */ /* 0x000fec0003c3ffff */
.L_x_101:
        /* <DEDUP_REMOVED lines=14> */
.L_x_318:


//--------------------- .text._ZN2at6native60_GLOBAL__N__2075b504_27_DistributionCauchyKernel_cu_d62eea8743distribution_elementwise_grid_stride_kernelIfLi4EZNS0_9templates4cuda21uniform_and_transformIN3c104HalfEfPNS_17CUDAGeneratorImplEZZZNS4_13cauchy_kernelIS9_EEvRNS_18TensorIteratorBaseEddT_ENKUlvE_clEvENKUlvE1_clEvEUlfE_EEvSC_T1_T2_EUlP24curandStatePhilox4_32_10E_ZNS1_27distribution_nullary_kernelIS7_f7double2S9_SL_SG_EEvSC_SI_RKT3_T4_EUlifE0_EEvlNS_15PhiloxCudaStateESH_SI_ --------------------------
	.section	.text._ZN2at6native60_GLOBAL__N__2075b504_27_DistributionCauchyKernel_cu_d62eea8743distribution_elementwise_grid_stride_kernelIfLi4EZNS0_9templates4cuda21uniform_and_transformIN3c104HalfEfPNS_17CUDAGeneratorImplEZZZNS4_13cauchy_kernelIS9_EEvRNS_18TensorIteratorBaseEddT_ENKUlvE_clEvENKUlvE1_clEvEUlfE_EEvSC_T1_T2_EUlP24curandStatePhilox4_32_10E_ZNS1_27distribution_nullary_kernelIS7_f7double2S9_SL_SG_EEvSC_SI_RKT3_T4_EUlifE0_EEvlNS_15PhiloxCudaStateESH_SI_,"ax",@progbits
	.align	128
.text._ZN2at6native60_GLOBAL__N__2075b504_27_DistributionCauchyKernel_cu_d62eea8743distribution_elementwise_grid_stride_kernelIfLi4EZNS0_9templates4cuda21uniform_and_transformIN3c104HalfEfPNS_17CUDAGeneratorImplEZZZNS4_13cauchy_kernelIS9_EEvRNS_18TensorIteratorBaseEddT_ENKUlvE_clEvENKUlvE1_clEvEUlfE_EEvSC_T1_T2_EUlP24curandStatePhilox4_32_10E_ZNS1_27distribution_nullary_kernelIS7_f7double2S9_SL_SG_EEvSC_SI_RKT3_T4_EUlifE0_EEvlNS_15PhiloxCudaStateESH_SI_:
        .type           _ZN2at6native60_GLOBAL__N__2075b504_27_DistributionCauchyKernel_cu_d62eea8743distribution_elementwise_grid_stride_kernelIfLi4EZNS0_9templates4cuda21uniform_and_transformIN3c104HalfEfPNS_17CUDAGeneratorImplEZZZNS4_13cauchy_kernelIS9_EEvRNS_18TensorIteratorBaseEddT_ENKUlvE_clEvENKUlvE1_clEvEUlfE_EEvSC_T1_T2_EUlP24curandStatePhilox4_32_10E_ZNS1_27distribution_nullary_kernelIS7_f7double2S9_SL_SG_EEvSC_SI_RKT3_T4_EUlifE0_EEvlNS_15PhiloxCudaStateESH_SI_,@function
        .size           _ZN2at6native60_GLOBAL__N__2075b504_27_DistributionCauchyKernel_cu_d62eea8743distribution_elementwise_grid_stride_kernelIfLi4EZNS0_9templates4cuda21uniform_and_transformIN3c104HalfEfPNS_17CUDAGeneratorImplEZZZNS4_13cauchy_kernelIS9_EEvRNS_18TensorIteratorBaseEddT_ENKUlvE_clEvENKUlvE1_clEvEUlfE_EEvSC_T1_T2_EUlP24curandStatePhilox4_32_10E_ZNS1_27distribution_nullary_kernelIS7_f7double2S9_SL_SG_EEvSC_SI_RKT3_T4_EUlifE0_EEvlNS_15PhiloxCudaStateESH_SI_,(.L_x_320 - _ZN2at6native60_GLOBAL__N__2075b504_27_DistributionCauchyKernel_cu_d62eea8743distribution_elementwise_grid_stride_kernelIfLi4EZNS0_9templates4cuda21uniform_and_transformIN3c104HalfEfPNS_17CUDAGeneratorImplEZZZNS4_13cauchy_kernelIS9_EEvRNS_18TensorIteratorBaseEddT_ENKUlvE_clEvENKUlvE1_clEvEUlfE_EEvSC_T1_T2_EUlP24curandStatePhilox4_32_10E_ZNS1_27distribution_nullary_kernelIS7_f7double2S9_SL_SG_EEvSC_SI_RKT3_T4_EUlifE0_EEvlNS_15PhiloxCudaStateESH_SI_)
        .other          _ZN2at6native60_GLOBAL__N__2075b504_27_DistributionCauchyKernel_cu_d62eea8743distribution_elementwise_grid_stride_kernelIfLi4EZNS0_9templates4cuda21uniform_and_transformIN3c104HalfEfPNS_17CUDAGeneratorImplEZZZNS4_13cauchy_kernelIS9_EEvRNS_18TensorIteratorBaseEddT_ENKUlvE_clEvENKUlvE1_clEvEUlfE_EEvSC_T1_T2_EUlP24curandStatePhilox4_32_10E_ZNS1_27distribution_nullary_kernelIS7_f7double2S9_SL_SG_EEvSC_SI_RKT3_T4_EUlifE0_EEvlNS_15PhiloxCudaStateESH_SI_,@"STO_CUDA_ENTRY STV_DEFAULT"
_ZN2at6native60_GLOBAL__N__2075b504_27_DistributionCauchyKernel_cu_d62eea8743distribution_elementwise_grid_stride_kernelIfLi4EZNS0_9templates4cuda21uniform_and_transformIN3c104HalfEfPNS_17CUDAGeneratorImplEZZZNS4_13cauchy_kernelIS9_EEvRNS_18TensorIteratorBaseEddT_ENKUlvE_clEvENKUlvE1_clEvEUlfE_EEvSC_T1_T2_EUlP24curandStatePhilox4_32_10E_ZNS1_27distribution_nullary_kernelIS7_f7double2S9_SL_SG_EEvSC_SI_RKT3_T4_EUlifE0_EEvlNS_15PhiloxCudaStateESH_SI_:
        /* <DEDUP_REMOVED lines=92> */
[----:B------:R-:W-:Y:S05]  /*05c0*/  CALL.REL.NOINC `($__internal_6_$__cuda_sm20_div_s64) ;  /* 0x0000005000007944 */ /* 0x000fea0003c00000 */
[----:B------:R-:W-:Y:S05]  /*05d0*/  BRA `(.L_x_103) ;  /* 0x0000000000587947 */ /* 0x000fea0003800000 */
.L_x_102:
        /* <DEDUP_REMOVED lines=22> */
.L_x_103:
        /* <DEDUP_REMOVED lines=69> */
.L_x_119:
        /* <DEDUP_REMOVED lines=13> */
.L_x_105:
[----:B------:R-:W-:Y:S05]  /*0c60*/  BSYNC B0 ;  /* 0x0000000000007941 */ /* 0x000fea0003800000 */
.L_x_104:
        /* <DEDUP_REMOVED lines=69> */
.L_x_107:
[----:B------:R-:W-:Y:S01]  /*10c0*/  IMAD.MOV.U32 R39, RZ, RZ, R36 ;  /* 0x000000ffff277224 */ /* 0x000fe200078e0024 */
[----:B------:R-:W-:Y:S01]  /*10d0*/  MOV R40, R27 ;  /* 0x0000001b00287202 */ /* 0x000fe20000000f00 */
[----:B------:R-:W-:Y:S01]  /*10e0*/  IMAD.MOV.U32 R41, RZ, RZ, R34 ;  /* 0x000000ffff297224 */ /* 0x000fe200078e0022 */
[----:B------:R-:W-:-:S07]  /*10f0*/  MOV R26, R24 ;  /* 0x00000018001a7202 */ /* 0x000fce0000000f00 */
.L_x_106:
        /* <DEDUP_REMOVED lines=264> */
.L_x_110:
        /* <DEDUP_REMOVED lines=20> */
.L_x_109:
[----:B------:R-:W-:Y:S05]  /*22c0*/  BSYNC B0 ;  /* 0x0000000000007941 */ /* 0x000fea0003800000 */
.L_x_108:
        /* <DEDUP_REMOVED lines=247> */
.L_x_113:
        /* <DEDUP_REMOVED lines=20> */
.L_x_112:
[----:B------:R-:W-:Y:S05]  /*3380*/  BSYNC B0 ;  /* 0x0000000000007941 */ /* 0x000fea0003800000 */
.L_x_111:
        /* <DEDUP_REMOVED lines=255> */
.L_x_116:
        /* <DEDUP_REMOVED lines=11> */
[----:B------:R-:W-:-:S05]  /*4430*/  F2FP.F16.F32.PACK_AB R27, RZ, R27 ;  /* 0x0000001bff1b723e */ /* 0x000fca00000000ff */
[----:B------:R2:W-:Y:S02]  /*4440*/  STG.E.U16 desc[UR58][R28.64], R27 ;  /* 0x0000001b1c007986 */ /* 0x0005e4000c10153a */
.L_x_115:
[----:B------:R-:W-:Y:S05]  /*4450*/  BSYNC B0 ;  /* 0x0000000000007941 */ /* 0x000fea0003800000 */
.L_x_114:
        /* <DEDUP_REMOVED lines=255> */
.L_x_118:
        /* <DEDUP_REMOVED lines=13> */
.L_x_117:
        /* <DEDUP_REMOVED lines=11> */
        .weak           $__internal_6_$__cuda_sm20_div_s64
        .type           $__internal_6_$__cuda_sm20_div_s64,@function
        .size           $__internal_6_$__cuda_sm20_div_s64,(.L_x_320 - $__internal_6_$__cuda_sm20_div_s64)
$__internal_6_$__cuda_sm20_div_s64:
        /* <DEDUP_REMOVED lines=74> */
[----:B------:R-:W-:Y:S06]  /*5a70*/  RET.REL.NODEC R26 `(_ZN2at6native60_GLOBAL__N__2075b504_27_DistributionCauchyKernel_cu_d62eea8743distribution_elementwise_grid_stride_kernelIfLi4EZNS0_9templates4cuda21uniform_and_transformIN3c104HalfEfPNS_17CUDAGeneratorImplEZZZNS4_13cauchy_kernelIS9_EEvRNS_18TensorIteratorBaseEddT_ENKUlvE_clEvENKUlvE1_clEvEUlfE_EEvSC_T1_T2_EUlP24curandStatePhilox4_32_10E_ZNS1_27distribution_nullary_kernelIS7_f7double2S9_SL_SG_EEvSC_SI_RKT3_T4_EUlifE0_EEvlNS_15PhiloxCudaStateESH_SI_) ;  /* 0xffffffa41a607950 */ /* 0x000fec0003c3ffff */
.L_x_120:
        /* <DEDUP_REMOVED lines=16> */
.L_x_320:


//--------------------- .text._ZN2at6native60_GLOBAL__N__2075b504_27_DistributionCauchyKernel_cu_d62eea8743distribution_elementwise_grid_stride_kernelIfLi4EZNS0_9templates4cuda21uniform_and_transformIN3c104HalfEfPNS_17CUDAGeneratorImplEZZZNS4_13cauchy_kernelIS9_EEvRNS_18TensorIteratorBaseEddT_ENKUlvE_clEvENKUlvE1_clEvEUlfE_EEvSC_T1_T2_EUlP24curandStatePhilox4_32_10E_ZNS1_27distribution_nullary_kernelIS7_f7double2S9_SL_SG_EEvSC_SI_RKT3_T4_EUlifE_EEvlNS_15PhiloxCudaStateESH_SI_ --------------------------
	.section	.text._ZN2at6native60_GLOBAL__N__2075b504_27_DistributionCauchyKernel_cu_d62eea8743distribution_elementwise_grid_stride_kernelIfLi4EZNS0_9templates4cuda21uniform_and_transformIN3c104HalfEfPNS_17CUDAGeneratorImplEZZZNS4_13cauchy_kernelIS9_EEvRNS_18TensorIteratorBaseEddT_ENKUlvE_clEvENKUlvE1_clEvEUlfE_EEvSC_T1_T2_EUlP24curandStatePhilox4_32_10E_ZNS1_27distribution_nullary_kernelIS7_f7double2S9_SL_SG_EEvSC_SI_RKT3_T4_EUlifE_EEvlNS_15PhiloxCudaStateESH_SI_,"ax",@progbits
	.align	128
.text._ZN2at6native60_GLOBAL__N__2075b504_27_DistributionCauchyKernel_cu_d62eea8743distribution_elementwise_grid_stride_kernelIfLi4EZNS0_9templates4cuda21uniform_and_transformIN3c104HalfEfPNS_17CUDAGeneratorImplEZZZNS4_13cauchy_kernelIS9_EEvRNS_18TensorIteratorBaseEddT_ENKUlvE_clEvENKUlvE1_clEvEUlfE_EEvSC_T1_T2_EUlP24curandStatePhilox4_32_10E_ZNS1_27distribution_nullary_kernelIS7_f7double2S9_SL_SG_EEvSC_SI_RKT3_T4_EUlifE_EEvlNS_15PhiloxCudaStateESH_SI_:
        .type           _ZN2at6native60_GLOBAL__N__2075b504_27_DistributionCauchyKernel_cu_d62eea8743distribution_elementwise_grid_stride_kernelIfLi4EZNS0_9templates4cuda21uniform_and_transformIN3c104HalfEfPNS_17CUDAGeneratorImplEZZZNS4_13cauchy_kernelIS9_EEvRNS_18TensorIteratorBaseEddT_ENKUlvE_clEvENKUlvE1_clEvEUlfE_EEvSC_T1_T2_EUlP24curandStatePhilox4_32_10E_ZNS1_27distribution_nullary_kernelIS7_f7double2S9_SL_SG_EEvSC_SI_RKT3_T4_EUlifE_EEvlNS_15PhiloxCudaStateESH_SI_,@function
        .size           _ZN2at6native60_GLOBAL__N__2075b504_27_DistributionCauchyKernel_cu_d62eea8743distribution_elementwise_grid_stride_kernelIfLi4EZNS0_9templates4cuda21uniform_and_transformIN3c104HalfEfPNS_17CUDAGeneratorImplEZZZNS4_13cauchy_kernelIS9_EEvRNS_18TensorIteratorBaseEddT_ENKUlvE_clEvENKUlvE1_clEvEUlfE_EEvSC_T1_T2_EUlP24curandStatePhilox4_32_10E_ZNS1_27distribution_nullary_kernelIS7_f7double2S9_SL_SG_EEvSC_SI_RKT3_T4_EUlifE_EEvlNS_15PhiloxCudaStateESH_SI_,(.L_x_322 - _ZN2at6native60_GLOBAL__N__2075b504_27_DistributionCauchyKernel_cu_d62eea8743distribution_elementwise_grid_stride_kernelIfLi4EZNS0_9templates4cuda21uniform_and_transformIN3c104HalfEfPNS_17CUDAGeneratorImplEZZZNS4_13cauchy_kernelIS9_EEvRNS_18TensorIteratorBaseEddT_ENKUlvE_clEvENKUlvE1_clEvEUlfE_EEvSC_T1_T2_EUlP24curandStatePhilox4_32_10E_ZNS1_27distribution_nullary_kernelIS7_f7double2S9_SL_SG_EEvSC_SI_RKT3_T4_EUlifE_EEvlNS_15PhiloxCudaStateESH_SI_)
        .other          _ZN2at6native60_GLOBAL__N__2075b504_27_DistributionCauchyKernel_cu_d62eea8743distribution_elementwise_grid_stride_kernelIfLi4EZNS0_9templates4cuda21uniform_and_transformIN3c104HalfEfPNS_17CUDAGeneratorImplEZZZNS4_13cauchy_kernelIS9_EEvRNS_18TensorIteratorBaseEddT_ENKUlvE_clEvENKUlvE1_clEvEUlfE_EEvSC_T1_T2_EUlP24curandStatePhilox4_32_10E_ZNS1_27distribution_nullary_kernelIS7_f7double2S9_SL_SG_EEvSC_SI_RKT3_T4_EUlifE_EEvlNS_15PhiloxCudaStateESH_SI_,@"STO_CUDA_ENTRY STV_DEFAULT"
_ZN2at6native60_GLOBAL__N__2075b504_27_DistributionCauchyKernel_cu_d62eea8743distribution_elementwise_grid_stride_kernelIfLi4EZNS0_9templates4cuda21uniform_and_transformIN3c104HalfEfPNS_17CUDAGeneratorImplEZZZNS4_13cauchy_kernelIS9_EEvRNS_18TensorIteratorBaseEddT_ENKUlvE_clEvENKUlvE1_clEvEUlfE_EEvSC_T1_T2_EUlP24curandStatePhilox4_32_10E_ZNS1_27distribution_nullary_kernelIS7_f7double2S9_SL_SG_EEvSC_SI_RKT3_T4_EUlifE_EEvlNS_15PhiloxCudaStateESH_SI_:
        /* <DEDUP_REMOVED lines=84> */
[----:B------:R-:W-:Y:S05]  /*0540*/  CALL.REL.NOINC `($__internal_7_$__cuda_sm20_div_s64) ;  /* 0x0000000c00e07944 */ /* 0x000fea0003c00000 */
[----:B------:R-:W-:Y:S01]  /*0550*/  MOV R24, R26 ;  /* 0x0000001a00187202 */ /* 0x000fe20000000f00 */
[----:B------:R-:W-:Y:S01]  /*0560*/  IMAD.MOV.U32 R25, RZ, RZ, R27 ;  /* 0x000000ffff197224 */ /* 0x000fe200078e001b */
[----:B------:R-:W-:Y:S06]  /*0570*/  BRA `(.L_x_122) ;  /* 0x0000000000587947 */ /* 0x000fec0003800000 */
.L_x_121:
        /* <DEDUP_REMOVED lines=22> */
.L_x_122:
        /* <DEDUP_REMOVED lines=30> */
.L_x_134:
        /* <DEDUP_REMOVED lines=13> */
.L_x_124:
[----:B------:R-:W-:Y:S05]  /*0990*/  BSYNC B0 ;  /* 0x0000000000007941 */ /* 0x000fea0003800000 */
.L_x_123:
        /* <DEDUP_REMOVED lines=60> */
.L_x_126:
[----:B------:R-:W-:Y:S01]  /*0d60*/  MOV R49, R41 ;  /* 0x0000002900317202 */ /* 0x000fe20000000f00 */
[----:B------:R-:W-:Y:S01]  /*0d70*/  IMAD.MOV.U32 R26, RZ, RZ, R33 ;  /* 0x000000ffff1a7224 */ /* 0x000fe200078e0021 */
[----:B------:R-:W-:Y:S01]  /*0d80*/  MOV R48, R30 ;  /* 0x0000001e00307202 */ /* 0x000fe20000000f00 */
[----:B------:R-:W-:-:S07]  /*0d90*/  IMAD.MOV.U32 R47, RZ, RZ, R45 ;  /* 0x000000ffff2f7224 */ /* 0x000fce00078e002d */
.L_x_125:
        /* <DEDUP_REMOVED lines=27> */
[----:B------:R-:W-:Y:S02]  /*0f50*/  F2FP.F16.F32.PACK_AB R33, RZ, R33 ;  /* 0x00000021ff21723e */ /* 0x000fe400000000ff */
[----:B------:R-:W-:-:S05]  /*0f60*/  LEA.HI.X.SX32 R27, R27, UR11, 0x1, P0 ;  /* 0x0000000b1b1b7c11 */ /* 0x000fca00080f0eff */
[----:B------:R1:W-:Y:S03]  /*0f70*/  STG.E.U16 desc[UR6][R26.64], R33 ;  /* 0x000000211a007986 */ /* 0x0003e6000c101506 */
.L_x_128:
[----:B------:R-:W-:Y:S05]  /*0f80*/  BSYNC B0 ;  /* 0x0000000000007941 */ /* 0x000fea0003800000 */
.L_x_127:
        /* <DEDUP_REMOVED lines=39> */
[----:B------:R-:W-:Y:S02]  /*1200*/  F2FP.F16.F32.PACK_AB R28, RZ, R27 ;  /* 0x0000001bff1c723e */ /* 0x000fe400000000ff */
[----:B------:R-:W-:-:S05]  /*1210*/  LEA.HI.X.SX32 R27, R49, UR11, 0x1, P2 ;  /* 0x0000000b311b7c11 */ /* 0x000fca00090f0eff */
[----:B------:R1:W-:Y:S02]  /*1220*/  STG.E.U16 desc[UR6][R26.64], R28 ;  /* 0x0000001c1a007986 */ /* 0x0003e4000c101506 */
.L_x_130:
[----:B------:R-:W-:Y:S05]  /*1230*/  BSYNC B0 ;  /* 0x0000000000007941 */ /* 0x000fea0003800000 */
.L_x_129:
        /* <DEDUP_REMOVED lines=15> */
.L_x_132:
[----:B------:R-:W-:Y:S05]  /*1330*/  BSYNC B0 ;  /* 0x0000000000007941 */ /* 0x000fea0003800000 */
.L_x_131:
        /* <DEDUP_REMOVED lines=14> */
.L_x_133:
        /* <DEDUP_REMOVED lines=11> */
        .weak           $__internal_7_$__cuda_sm20_div_s64
        .type           $__internal_7_$__cuda_sm20_div_s64,@function
        .size           $__internal_7_$__cuda_sm20_div_s64,(.L_x_322 - $__internal_7_$__cuda_sm20_div_s64)
$__internal_7_$__cuda_sm20_div_s64:
        /* <DEDUP_REMOVED lines=75> */
[----:B------:R-:W-:Y:S06]  /*1980*/  RET.REL.NODEC R24 `(_ZN2at6native60_GLOBAL__N__2075b504_27_DistributionCauchyKernel_cu_d62eea8743distribution_elementwise_grid_stride_kernelIfLi4EZNS0_9templates4cuda21uniform_and_transformIN3c104HalfEfPNS_17CUDAGeneratorImplEZZZNS4_13cauchy_kernelIS9_EEvRNS_18TensorIteratorBaseEddT_ENKUlvE_clEvENKUlvE1_clEvEUlfE_EEvSC_T1_T2_EUlP24curandStatePhilox4_32_10E_ZNS1_27distribution_nullary_kernelIS7_f7double2S9_SL_SG_EEvSC_SI_RKT3_T4_EUlifE_EEvlNS_15PhiloxCudaStateESH_SI_) ;  /* 0xffffffe4189c7950 */ /* 0x000fec0003c3ffff */
.L_x_135:
        /* <DEDUP_REMOVED lines=15> */
.L_x_322:


//--------------------- .text._ZN2at6native60_GLOBAL__N__2075b504_27_DistributionCauchyKernel_cu_d62eea8743distribution_elementwise_grid_stride_kernelIfLi4EZNS0_9templates4cuda21uniform_and_transformIffPNS_17CUDAGeneratorImplEZZZNS4_13cauchy_kernelIS7_EEvRNS_18TensorIteratorBaseEddT_ENKUlvE_clEvENKUlvE0_clEvEUlfE_EEvSA_T1_T2_EUlP24curandStatePhilox4_32_10E0_ZNS1_27distribution_nullary_kernelIff6float4S7_SJ_SE_EEvSA_SG_RKT3_T4_EUlifE0_EEvlNS_15PhiloxCudaStateESF_SG_ --------------------------
	.section	.text._ZN2at6native60_GLOBAL__N__2075b504_27_DistributionCauchyKernel_cu_d62eea8743distribution_elementwise_grid_stride_kernelIfLi4EZNS0_9templates4cuda21uniform_and_transformIffPNS_17CUDAGeneratorImplEZZZNS4_13cauchy_kernelIS7_EEvRNS_18TensorIteratorBaseEddT_ENKUlvE_clEvENKUlvE0_clEvEUlfE_EEvSA_T1_T2_EUlP24curandStatePhilox4_32_10E0_ZNS1_27distribution_nullary_kernelIff6float4S7_SJ_SE_EEvSA_SG_RKT3_T4_EUlifE0_EEvlNS_15PhiloxCudaStateESF_SG_,"ax",@progbits
	.align	128
.text._ZN2at6native60_GLOBAL__N__2075b504_27_DistributionCauchyKernel_cu_d62eea8743distribution_elementwise_grid_stride_kernelIfLi4EZNS0_9templates4cuda21uniform_and_transformIffPNS_17CUDAGeneratorImplEZZZNS4_13cauchy_kernelIS7_EEvRNS_18TensorIteratorBaseEddT_ENKUlvE_clEvENKUlvE0_clEvEUlfE_EEvSA_T1_T2_EUlP24curandStatePhilox4_32_10E0_ZNS1_27distribution_nullary_kernelIff6float4S7_SJ_SE_EEvSA_SG_RKT3_T4_EUlifE0_EEvlNS_15PhiloxCudaStateESF_SG_:
        .type           _ZN2at6native60_GLOBAL__N__2075b504_27_DistributionCauchyKernel_cu_d62eea8743distribution_elementwise_grid_stride_kernelIfLi4EZNS0_9templates4cuda21uniform_and_transformIffPNS_17CUDAGeneratorImplEZZZNS4_13cauchy_kernelIS7_EEvRNS_18TensorIteratorBaseEddT_ENKUlvE_clEvENKUlvE0_clEvEUlfE_EEvSA_T1_T2_EUlP24curandStatePhilox4_32_10E0_ZNS1_27distribution_nullary_kernelIff6float4S7_SJ_SE_EEvSA_SG_RKT3_T4_EUlifE0_EEvlNS_15PhiloxCudaStateESF_SG_,@function
        .size           _ZN2at6native60_GLOBAL__N__2075b504_27_DistributionCauchyKernel_cu_d62eea8743distribution_elementwise_grid_stride_kernelIfLi4EZNS0_9templates4cuda21uniform_and_transformIffPNS_17CUDAGeneratorImplEZZZNS4_13cauchy_kernelIS7_EEvRNS_18TensorIteratorBaseEddT_ENKUlvE_clEvENKUlvE0_clEvEUlfE_EEvSA_T1_T2_EUlP24curandStatePhilox4_32_10E0_ZNS1_27distribution_nullary_kernelIff6float4S7_SJ_SE_EEvSA_SG_RKT3_T4_EUlifE0_EEvlNS_15PhiloxCudaStateESF_SG_,(.L_x_324 - _ZN2at6native60_GLOBAL__N__2075b504_27_DistributionCauchyKernel_cu_d62eea8743distribution_elementwise_grid_stride_kernelIfLi4EZNS0_9templates4cuda21uniform_and_transformIffPNS_17CUDAGeneratorImplEZZZNS4_13cauchy_kernelIS7_EEvRNS_18TensorIteratorBaseEddT_ENKUlvE_clEvENKUlvE0_clEvEUlfE_EEvSA_T1_T2_EUlP24curandStatePhilox4_32_10E0_ZNS1_27distribution_nullary_kernelIff6float4S7_SJ_SE_EEvSA_SG_RKT3_T4_EUlifE0_EEvlNS_15PhiloxCudaStateESF_SG_)
        .other          _ZN2at6native60_GLOBAL__N__2075b504_27_DistributionCauchyKernel_cu_d62eea8743distribution_elementwise_grid_stride_kernelIfLi4EZNS0_9templates4cuda21uniform_and_transformIffPNS_17CUDAGeneratorImplEZZZNS4_13cauchy_kernelIS7_EEvRNS_18TensorIteratorBaseEddT_ENKUlvE_clEvENKUlvE0_clEvEUlfE_EEvSA_T1_T2_EUlP24curandStatePhilox4_32_10E0_ZNS1_27distribution_nullary_kernelIff6float4S7_SJ_SE_EEvSA_SG_RKT3_T4_EUlifE0_EEvlNS_15PhiloxCudaStateESF_SG_,@"STO_CUDA_ENTRY STV_DEFAULT"
_ZN2at6native60_GLOBAL__N__2075b504_27_DistributionCauchyKernel_cu_d62eea8743distribution_elementwise_grid_stride_kernelIfLi4EZNS0_9templates4cuda21uniform_and_transformIffPNS_17CUDAGeneratorImplEZZZNS4_13cauchy_kernelIS7_EEvRNS_18TensorIteratorBaseEddT_ENKUlvE_clEvENKUlvE0_clEvEUlfE_EEvSA_T1_T2_EUlP24curandStatePhilox4_32_10E0_ZNS1_27distribution_nullary_kernelIff6float4S7_SJ_SE_EEvSA_SG_RKT3_T4_EUlifE0_EEvlNS_15PhiloxCudaStateESF_SG_:
        /* <DEDUP_REMOVED lines=92> */
[----:B------:R-:W-:Y:S05]  /*05c0*/  CALL.REL.NOINC `($__internal_8_$__cuda_sm20_div_s64) ;  /* 0x0000004c00d47944 */ /* 0x000fea0003c00000 */
[----:B------:R-:W-:Y:S05]  /*05d0*/  BRA `(.L_x_137) ;  /* 0x0000000000587947 */ /* 0x000fea0003800000 */
.L_x_136:
        /* <DEDUP_REMOVED lines=22> */
.L_x_137:
        /* <DEDUP_REMOVED lines=69> */
.L_x_153:
        /* <DEDUP_REMOVED lines=13> */
.L_x_139:
[----:B------:R-:W-:Y:S05]  /*0c60*/  BSYNC B0 ;  /* 0x0000000000007941 */ /* 0x000fea0003800000 */
.L_x_138:
        /* <DEDUP_REMOVED lines=69> */
.L_x_141:
[----:B------:R-:W-:Y:S01]  /*10c0*/  IMAD.MOV.U32 R26, RZ, RZ, R36 ;  /* 0x000000ffff1a7224 */ /* 0x000fe200078e0024 */
[----:B------:R-:W-:Y:S01]  /*10d0*/  MOV R34, R27 ;  /* 0x0000001b00227202 */ /* 0x000fe20000000f00 */
[----:B------:R-:W-:Y:S01]  /*10e0*/  IMAD.MOV.U32 R35, RZ, RZ, R32 ;  /* 0x000000ffff237224 */ /* 0x000fe200078e0020 */
[----:B------:R-:W-:-:S07]  /*10f0*/  MOV R39, R24 ;  /* 0x0000001800277202 */ /* 0x000fce0000000f00 */
.L_x_140:
        /* <DEDUP_REMOVED lines=263> */
.L_x_144:
        /* <DEDUP_REMOVED lines=13> */
[----:B------:R0:W-:Y:S02]  /*2240*/  STG.E desc[UR58][R38.64], R37 ;  /* 0x0000002526007986 */ /* 0x0001e4000c10193a */
.L_x_143:
[----:B------:R-:W-:Y:S05]  /*2250*/  BSYNC B0 ;  /* 0x0000000000007941 */ /* 0x000fea0003800000 */
.L_x_142:
        /* <DEDUP_REMOVED lines=247> */
.L_x_147:
        /* <DEDUP_REMOVED lines=11> */
[----:B------:R-:W-:-:S03]  /*3280*/  IADD3.X R27, RZ, UR35, RZ, P0, !PT ;  /* 0x00000023ff1b7c10 */ /* 0x000fc600087fe4ff */
[----:B-1----:R-:W-:-:S05]  /*3290*/  FFMA.FTZ R37, R37, R21, R20 ;  /* 0x0000001525257223 */ /* 0x002fca0000010014 */
[----:B------:R0:W-:Y:S02]  /*32a0*/  STG.E desc[UR58][R26.64], R37 ;  /* 0x000000251a007986 */ /* 0x0001e4000c10193a */
.L_x_146:
[----:B------:R-:W-:Y:S05]  /*32b0*/  BSYNC B0 ;  /* 0x0000000000007941 */ /* 0x000fea0003800000 */
.L_x_145:
        /* <DEDUP_REMOVED lines=255> */
.L_x_150:
[----:B------:R-:W-:Y:S01]  /*42b0*/  FMNMX.NAN R35, R35, 0.99999988079071044922, PT ;  /* 0x3f7ffffe23237809 */ /* 0x000fe20003820000 */
[----:B------:R-:W-:Y:S02]  /*42c0*/  ULDC.64 UR34, c[0x0][0x3d0] ;  /* 0x0000f40000227ab9 */ /* 0x000fe40000000a00 */
[----:B------:R-:W-:Y:S02]  /*42d0*/  IADD3 R34, P0, R34, UR34, RZ ;  /* 0x0000002222227c10 */ /* 0x000fe4000ff1e0ff */
[----:B------:R-:W-:-:S05]  /*42e0*/  FMNMX.NAN R35, R35, 1.1920928955078125e-07, !PT ;  /* 0x3400000023237809 */ /* 0x000fca0007820000 */
[----:B------:R-:W-:-:S04]  /*42f0*/  FADD.FTZ R35, R35, -0.5 ;  /* 0xbf00000023237421 */ /* 0x000fc80000010000 */
[----:B------:R-:W-:-:S04]  /*4300*/  FMUL.FTZ R35, R35, 3.1415927410125732422 ;  /* 0x40490fdb23237820 */ /* 0x000fc80000410000 */
[----:B------:R-:W-:Y:S01]  /*4310*/  FMUL.RZ R39, R35, 0.15915493667125701904 ;  /* 0x3e22f98323277820 */ /* 0x000fe2000040c000 */
[----:B------:R-:W-:-:S03]  /*4320*/  IMAD.X R35, RZ, RZ, UR35, P0 ;  /* 0x00000023ff237e24 */ /* 0x000fc600080e06ff */
[----:B------:R-:W0:Y:S08]  /*4330*/  MUFU.COS R27, R39 ;  /* 0x00000027001b7308 */ /* 0x000e300000000000 */
[----:B------:R-:W-:Y:S08]  /*4340*/  MUFU.SIN R26, R39 ;  /* 0x00000027001a7308 */ /* 0x000ff00000000400 */
[----:B0-----:R-:W0:Y:S02]  /*4350*/  MUFU.RCP R27, R27 ;  /* 0x0000001b001b7308 */ /* 0x001e240000001000 */
[----:B0-----:R-:W-:-:S04]  /*4360*/  FMUL.FTZ R37, R26, R27 ;  /* 0x0000001b1a257220 */ /* 0x001fc80000410000 */
[----:B-1----:R-:W-:-:S05]  /*4370*/  FFMA.FTZ R37, R37, R21, R20 ;  /* 0x0000001525257223 */ /* 0x002fca0000010014 */
[----:B------:R0:W-:Y:S02]  /*4380*/  STG.E desc[UR58][R34.64], R37 ;  /* 0x0000002522007986 */ /* 0x0001e4000c10193a */
.L_x_149:
[----:B------:R-:W-:Y:S05]  /*4390*/  BSYNC B0 ;  /* 0x0000000000007941 */ /* 0x000fea0003800000 */
.L_x_148:
[----:B------:R-:W-:-:S05]  /*43a0*/  IMAD R26, R38, 0x3, RZ ;  /* 0x00000003261a7824 */ /* 0x000fca00078e02ff */
[----:B------:R-:W-:-:S04]  /*43b0*/  IADD3 R27, P1, R26, R13, RZ ;  /* 0x0000000d1a1b7210 */ /* 0x000fc80007f3e0ff */
[----:B------:R-:W-:Y:S02]  /*43c0*/  ISETP.GE.U32.AND P0, PT, R27, R22, PT ;  /* 0x000000161b00720c */ /* 0x000fe40003f06070 */
[----:B------:R-:W-:-:S04]  /*43d0*/  IADD3.X R26, RZ, R14, RZ, P1, !PT ;  /* 0x0000000eff1a7210 */ /* 0x000fc80000ffe4ff */
[----:B------:R-:W-:-:S13]  /*43e0*/  ISETP.GE.AND.EX P0, PT, R26, R23, PT, P0 ;  /* 0x000000171a00720c */ /* 0x000fda0003f06300 */
[----:B------:R-:W-:Y:S05]  /*43f0*/  @P0 BRA `(.L_x_151) ;  /* 0x00000010001c0947 */ /* 0x000fea0003800000 */
[----:B------:R-:W-:Y:S01]  /*4400*/  ISETP.NE.AND P0, PT, R31, RZ, PT ;  /* 0x000000ff1f00720c */ /* 0x000fe20003f05270 */
[----:B0-----:R-:W-:-:S12]  /*4410*/  HFMA2.MMA R34, -RZ, RZ, 0, 0 ;  /* 0x00000000ff227435 */ /* 0x001fd800000001ff */
        /* <DEDUP_REMOVED lines=247> */
.L_x_152:
        /* <DEDUP_REMOVED lines=14> */
.L_x_151:
        /* <DEDUP_REMOVED lines=8> */
[----:B0-2---:R-:W-:-:S11]  /*54f0*/  MOV R37, R32 ;  /* 0x0000002000257202 */ /* 0x005fd60000000f00 */
[----:B------:R-:W-:Y:S05]  /*5500*/  @!P0 BRA `(.L_x_153) ;  /* 0xffffffb400a08947 */ /* 0x000fea000383ffff */
[----:B------:R-:W-:Y:S05]  /*5510*/  EXIT ;  /* 0x000000000000794d */ /* 0x000fea0003800000 */
        .weak           $__internal_8_$__cuda_sm20_div_s64
        .type           $__internal_8_$__cuda_sm20_div_s64,@function
        .size           $__internal_8_$__cuda_sm20_div_s64,(.L_x_324 - $__internal_8_$__cuda_sm20_div_s64)
$__internal_8_$__cuda_sm20_div_s64:
        /* <DEDUP_REMOVED lines=74> */
[----:B------:R-:W-:Y:S06]  /*59c0*/  RET.REL.NODEC R26 `(_ZN2at6native60_GLOBAL__N__2075b504_27_DistributionCauchyKernel_cu_d62eea8743distribution_elementwise_grid_stride_kernelIfLi4EZNS0_9templates4cuda21uniform_and_transformIffPNS_17CUDAGeneratorImplEZZZNS4_13cauchy_kernelIS7_EEvRNS_18TensorIteratorBaseEddT_ENKUlvE_clEvENKUlvE0_clEvEUlfE_EEvSA_T1_T2_EUlP24curandStatePhilox4_32_10E0_ZNS1_27distribution_nullary_kernelIff6float4S7_SJ_SE_EEvSA_SG_RKT3_T4_EUlifE0_EEvlNS_15PhiloxCudaStateESF_SG_) ;  /* 0xffffffa41a8c7950 */ /* 0x000fec0003c3ffff */
.L_x_154:
        /* <DEDUP_REMOVED lines=11> */
.L_x_324:


//--------------------- .text._ZN2at6native60_GLOBAL__N__2075b504_27_DistributionCauchyKernel_cu_d62eea8743distribution_elementwise_grid_stride_kernelIfLi4EZNS0_9templates4cuda21uniform_and_transformIffPNS_17CUDAGeneratorImplEZZZNS4_13cauchy_kernelIS7_EEvRNS_18TensorIteratorBaseEddT_ENKUlvE_clEvENKUlvE0_clEvEUlfE_EEvSA_T1_T2_EUlP24curandStatePhilox4_32_10E0_ZNS1_27distribution_nullary_kernelIff6float4S7_SJ_SE_EEvSA_SG_RKT3_T4_EUlifE_EEvlNS_15PhiloxCudaStateESF_SG_ --------------------------
	.section	.text._ZN2at6native60_GLOBAL__N__2075b504_27_DistributionCauchyKernel_cu_d62eea8743distribution_elementwise_grid_stride_kernelIfLi4EZNS0_9templates4cuda21uniform_and_transformIffPNS_17CUDAGeneratorImplEZZZNS4_13cauchy_kernelIS7_EEvRNS_18TensorIteratorBaseEddT_ENKUlvE_clEvENKUlvE0_clEvEUlfE_EEvSA_T1_T2_EUlP24curandStatePhilox4_32_10E0_ZNS1_27distribution_nullary_kernelIff6float4S7_SJ_SE_EEvSA_SG_RKT3_T4_EUlifE_EEvlNS_15PhiloxCudaStateESF_SG_,"ax",@progbits
	.align	128
.text._ZN2at6native60_GLOBAL__N__2075b504_27_DistributionCauchyKernel_cu_d62eea8743distribution_elementwise_grid_stride_kernelIfLi4EZNS0_9templates4cuda21uniform_and_transformIffPNS_17CUDAGeneratorImplEZZZNS4_13cauchy_kernelIS7_EEvRNS_18TensorIteratorBaseEddT_ENKUlvE_clEvENKUlvE0_clEvEUlfE_EEvSA_T1_T2_EUlP24curandStatePhilox4_32_10E0_ZNS1_27distribution_nullary_kernelIff6float4S7_SJ_SE_EEvSA_SG_RKT3_T4_EUlifE_EEvlNS_15PhiloxCudaStateESF_SG_:
        .type           _ZN2at6native60_GLOBAL__N__2075b504_27_DistributionCauchyKernel_cu_d62eea8743distribution_elementwise_grid_stride_kernelIfLi4EZNS0_9templates4cuda21uniform_and_transformIffPNS_17CUDAGeneratorImplEZZZNS4_13cauchy_kernelIS7_EEvRNS_18TensorIteratorBaseEddT_ENKUlvE_clEvENKUlvE0_clEvEUlfE_EEvSA_T1_T2_EUlP24curandStatePhilox4_32_10E0_ZNS1_27distribution_nullary_kernelIff6float4S7_SJ_SE_EEvSA_SG_RKT3_T4_EUlifE_EEvlNS_15PhiloxCudaStateESF_SG_,@function
        .size           _ZN2at6native60_GLOBAL__N__2075b504_27_DistributionCauchyKernel_cu_d62eea8743distribution_elementwise_grid_stride_kernelIfLi4EZNS0_9templates4cuda21uniform_and_transformIffPNS_17CUDAGeneratorImplEZZZNS4_13cauchy_kernelIS7_EEvRNS_18TensorIteratorBaseEddT_ENKUlvE_clEvENKUlvE0_clEvEUlfE_EEvSA_T1_T2_EUlP24curandStatePhilox4_32_10E0_ZNS1_27distribution_nullary_kernelIff6float4S7_SJ_SE_EEvSA_SG_RKT3_T4_EUlifE_EEvlNS_15PhiloxCudaStateESF_SG_,(.L_x_326 - _ZN2at6native60_GLOBAL__N__2075b504_27_DistributionCauchyKernel_cu_d62eea8743distribution_elementwise_grid_stride_kernelIfLi4EZNS0_9templates4cuda21uniform_and_transformIffPNS_17CUDAGeneratorImplEZZZNS4_13cauchy_kernelIS7_EEvRNS_18TensorIteratorBaseEddT_ENKUlvE_clEvENKUlvE0_clEvEUlfE_EEvSA_T1_T2_EUlP24curandStatePhilox4_32_10E0_ZNS1_27distribution_nullary_kernelIff6float4S7_SJ_SE_EEvSA_SG_RKT3_T4_EUlifE_EEvlNS_15PhiloxCudaStateESF_SG_)
        .other          _ZN2at6native60_GLOBAL__N__2075b504_27_DistributionCauchyKernel_cu_d62eea8743distribution_elementwise_grid_stride_kernelIfLi4EZNS0_9templates4cuda21uniform_and_transformIffPNS_17CUDAGeneratorImplEZZZNS4_13cauchy_kernelIS7_EEvRNS_18TensorIteratorBaseEddT_ENKUlvE_clEvENKUlvE0_clEvEUlfE_EEvSA_T1_T2_EUlP24curandStatePhilox4_32_10E0_ZNS1_27distribution_nullary_kernelIff6float4S7_SJ_SE_EEvSA_SG_RKT3_T4_EUlifE_EEvlNS_15PhiloxCudaStateESF_SG_,@"STO_CUDA_ENTRY STV_DEFAULT"
_ZN2at6native60_GLOBAL__N__2075b504_27_DistributionCauchyKernel_cu_d62eea8743distribution_elementwise_grid_stride_kernelIfLi4EZNS0_9templates4cuda21uniform_and_transformIffPNS_17CUDAGeneratorImplEZZZNS4_13cauchy_kernelIS7_EEvRNS_18TensorIteratorBaseEddT_ENKUlvE_clEvENKUlvE0_clEvEUlfE_EEvSA_T1_T2_EUlP24curandStatePhilox4_32_10E0_ZNS1_27distribution_nullary_kernelIff6float4S7_SJ_SE_EEvSA_SG_RKT3_T4_EUlifE_EEvlNS_15PhiloxCudaStateESF_SG_:
        /* <DEDUP_REMOVED lines=84> */
[----:B------:R-:W-:Y:S05]  /*0540*/  CALL.REL.NOINC `($__internal_9_$__cuda_sm20_div_s64) ;  /* 0x0000000c00b47944 */ /* 0x000fea0003c00000 */
[----:B------:R-:W-:Y:S01]  /*0550*/  MOV R24, R26 ;  /* 0x0000001a00187202 */ /* 0x000fe20000000f00 */
[----:B------:R-:W-:Y:S01]  /*0560*/  IMAD.MOV.U32 R25, RZ, RZ, R27 ;  /* 0x000000ffff197224 */ /* 0x000fe200078e001b */
[----:B------:R-:W-:Y:S06]  /*0570*/  BRA `(.L_x_156) ;  /* 0x0000000000587947 */ /* 0x000fec0003800000 */
.L_x_155:
        /* <DEDUP_REMOVED lines=22> */
.L_x_156:
        /* <DEDUP_REMOVED lines=30> */
.L_x_168:
        /* <DEDUP_REMOVED lines=13> */
.L_x_158:
[----:B------:R-:W-:Y:S05]  /*0990*/  BSYNC B0 ;  /* 0x0000000000007941 */ /* 0x000fea0003800000 */
.L_x_157:
        /* <DEDUP_REMOVED lines=60> */
.L_x_160:
[----:B------:R-:W-:Y:S01]  /*0d60*/  MOV R26, R41 ;  /* 0x00000029001a7202 */ /* 0x000fe20000000f00 */
[----:B------:R-:W-:Y:S01]  /*0d70*/  IMAD.MOV.U32 R46, RZ, RZ, R33 ;  /* 0x000000ffff2e7224 */ /* 0x000fe200078e0021 */
[----:B------:R-:W-:Y:S01]  /*0d80*/  MOV R32, R30 ;  /* 0x0000001e00207202 */ /* 0x000fe20000000f00 */
[----:B------:R-:W-:-:S07]  /*0d90*/  IMAD.MOV.U32 R45, RZ, RZ, R28 ;  /* 0x000000ffff2d7224 */ /* 0x000fce00078e001c */
.L_x_159:
        /* <DEDUP_REMOVED lines=12> */
[----:B------:R-:W-:Y:S01]  /*0e60*/  FMUL.RZ R47, R26, 0.15915493667125701904 ;  /* 0x3e22f9831a2f7820 */ /* 0x000fe2000040c000 */
[----:B------:R-:W-:-:S03]  /*0e70*/  IADD3 R26, P0, R27, UR10, RZ ;  /* 0x0000000a1b1a7c10 */ /* 0x000fc6000ff1e0ff */
[----:B------:R-:W1:Y:S01]  /*0e80*/  MUFU.COS R40, R47 ;  /* 0x0000002f00287308 */ /* 0x000e620000000000 */
[----:B------:R-:W-:-:S07]  /*0e90*/  LEA.HI.X.SX32 R27, R27, UR11, 0x1, P0 ;  /* 0x0000000b1b1b7c11 */ /* 0x000fce00080f0eff */
[----:B------:R-:W-:Y:S08]  /*0ea0*/  MUFU.SIN R38, R47 ;  /* 0x0000002f00267308 */ /* 0x000ff00000000400 */
[----:B-1----:R-:W1:Y:S02]  /*0eb0*/  MUFU.RCP R41, R40 ;  /* 0x0000002800297308 */ /* 0x002e640000001000 */
[----:B-1----:R-:W-:-:S04]  /*0ec0*/  FMUL.FTZ R41, R38, R41 ;  /* 0x0000002926297220 */ /* 0x002fc80000410000 */
[----:B0-----:R-:W-:-:S05]  /*0ed0*/  FFMA.FTZ R41, R41, R36, UR9 ;  /* 0x0000000929297e23 */ /* 0x001fca0008010024 */
[----:B------:R1:W-:Y:S02]  /*0ee0*/  STG.E desc[UR6][R26.64], R41 ;  /* 0x000000291a007986 */ /* 0x0003e4000c101906 */
.L_x_162:
[----:B------:R-:W-:Y:S05]  /*0ef0*/  BSYNC B0 ;  /* 0x0000000000007941 */ /* 0x000fea0003800000 */
.L_x_161:
[----:B------:R-:W-:Y:S01]  /*0f00*/  ULDC UR4, c[0x0][0xc] ;  /* 0x0000030000047ab9 */ /* 0x000fe20000000800 */
[----:B-1----:R-:W1:Y:S01]  /*0f10*/  LDC R41, c[0x0][RZ] ;  /* 0x00000000ff297b82 */ /* 0x002e620000000800 */
[----:B------:R-:W-:Y:S01]  /*0f20*/  BSSY B0, `(.L_x_163) ;  /* 0x0000021000007945 */ /* 0x000fe20003800000 */
[----:B-1----:R-:W-:-:S04]  /*0f30*/  IMAD R41, R41, UR4, RZ ;  /* 0x0000000429297c24 */ /* 0x002fc8000f8e02ff */
        /* <DEDUP_REMOVED lines=9> */
[----:B------:R-:W-:Y:S02]  /*0fd0*/  IADD3.X R26, RZ, R17, RZ, P3, !PT ;  /* 0x00000011ff1a7210 */ /* 0x000fe40001ffe4ff */
[----:B------:R-:W-:Y:S02]  /*0fe0*/  ISETP.GE.U32.AND P1, PT, R49, R24, PT ;  /* 0x000000183100720c */ /* 0x000fe40003f26070 */
[-C--:B------:R-:W-:Y:S02]  /*0ff0*/  ISETP.GE.AND.EX P0, PT, R26, R25.reuse, PT, P0 ;  /* 0x000000191a00720c */ /* 0x080fe40003f06300 */
[----:B------:R-:W-:Y:S02]  /*1000*/  I2FP.F32.U32 R26, R46 ;  /* 0x0000002e001a7245 */ /* 0x000fe40000201000 */
[----:B------:R-:W-:-:S02]  /*1010*/  ISETP.GE.AND.EX P1, PT, R38, R25, PT, P1 ;  /* 0x000000192600720c */ /* 0x000fc40003f26310 */
        /* <DEDUP_REMOVED lines=17> */
.L_x_164:
[----:B------:R-:W-:Y:S05]  /*1130*/  BSYNC B0 ;  /* 0x0000000000007941 */ /* 0x000fea0003800000 */
.L_x_163:
        /* <DEDUP_REMOVED lines=11> */
[----:B------:R-:W1:Y:S08]  /*11f0*/  MUFU.COS R38, R40 ;  /* 0x0000002800267308 */ /* 0x000e700000000000 */
[----:B------:R-:W-:Y:S08]  /*1200*/  MUFU.SIN R27, R40 ;  /* 0x00000028001b7308 */ /* 0x000ff00000000400 */
[----:B-1----:R-:W1:Y:S02]  /*1210*/  MUFU.RCP R38, R38 ;  /* 0x0000002600267308 */ /* 0x002e640000001000 */
[----:B-1----:R-:W-:Y:S01]  /*1220*/  FMUL.FTZ R45, R27, R38 ;  /* 0x000000261b2d7220 */ /* 0x002fe20000410000 */
[----:B------:R-:W-:-:S03]  /*1230*/  LEA.HI.X.SX32 R27, R49, UR11, 0x1, P1 ;  /* 0x0000000b311b7c11 */ /* 0x000fc600088f0eff */
[----:B0-----:R-:W-:-:S05]  /*1240*/  FFMA.FTZ R45, R45, R36, UR9 ;  /* 0x000000092d2d7e23 */ /* 0x001fca0008010024 */
[----:B------:R1:W-:Y:S02]  /*1250*/  STG.E desc[UR6][R26.64], R45 ;  /* 0x0000002d1a007986 */ /* 0x0003e4000c101906 */
.L_x_166:
[----:B------:R-:W-:Y:S05]  /*1260*/  BSYNC B0 ;  /* 0x0000000000007941 */ /* 0x000fea0003800000 */
.L_x_165:
[----:B-1----:R-:W-:Y:S01]  /*1270*/  FFMA.FTZ R26, R32, R33, 1.1641532182693481445e-10 ;  /* 0x2f000000201a7423 */ /* 0x002fe20000010021 */
[----:B------:R-:W-:Y:S06]  /*1280*/  @P0 BRA `(.L_x_167) ;  /* 0x0000000000380947 */ /* 0x000fec0003800000 */
        /* <DEDUP_REMOVED lines=14> */
.L_x_167:
        /* <DEDUP_REMOVED lines=11> */
        .weak           $__internal_9_$__cuda_sm20_div_s64
        .type           $__internal_9_$__cuda_sm20_div_s64,@function
        .size           $__internal_9_$__cuda_sm20_div_s64,(.L_x_326 - $__internal_9_$__cuda_sm20_div_s64)
$__internal_9_$__cuda_sm20_div_s64:
        /* <DEDUP_REMOVED lines=75> */
[----:B------:R-:W-:Y:S06]  /*18d0*/  RET.REL.NODEC R24 `(_ZN2at6native60_GLOBAL__N__2075b504_27_DistributionCauchyKernel_cu_d62eea8743distribution_elementwise_grid_stride_kernelIfLi4EZNS0_9templates4cuda21uniform_and_transformIffPNS_17CUDAGeneratorImplEZZZNS4_13cauchy_kernelIS7_EEvRNS_18TensorIteratorBaseEddT_ENKUlvE_clEvENKUlvE0_clEvEUlfE_EEvSA_T1_T2_EUlP24curandStatePhilox4_32_10E0_ZNS1_27distribution_nullary_kernelIff6float4S7_SJ_SE_EEvSA_SG_RKT3_T4_EUlifE_EEvlNS_15PhiloxCudaStateESF_SG_) ;  /* 0xffffffe418c87950 */ /* 0x000fec0003c3ffff */
.L_x_169:
        /* <DEDUP_REMOVED lines=10> */
.L_x_326:


//--------------------- .text._ZN2at6native60_GLOBAL__N__2075b504_27_DistributionCauchyKernel_cu_d62eea8743distribution_elementwise_grid_stride_kernelIfLi4EZNS0_9templates4cuda21uniform_and_transformIffPNS_17CUDAGeneratorImplEZZZNS4_13cauchy_kernelIS7_EEvRNS_18TensorIteratorBaseEddT_ENKUlvE_clEvENKUlvE0_clEvEUlfE_EEvSA_T1_T2_EUlP24curandStatePhilox4_32_10E_ZNS1_27distribution_nullary_kernelIff7double2S7_SJ_SE_EEvSA_SG_RKT3_T4_EUlifE0_EEvlNS_15PhiloxCudaStateESF_SG_ --------------------------
	.section	.text._ZN2at6native60_GLOBAL__N__2075b504_27_DistributionCauchyKernel_cu_d62eea8743distribution_elementwise_grid_stride_kernelIfLi4EZNS0_9templates4cuda21uniform_and_transformIffPNS_17CUDAGeneratorImplEZZZNS4_13cauchy_kernelIS7_EEvRNS_18TensorIteratorBaseEddT_ENKUlvE_clEvENKUlvE0_clEvEUlfE_EEvSA_T1_T2_EUlP24curandStatePhilox4_32_10E_ZNS1_27distribution_nullary_kernelIff7double2S7_SJ_SE_EEvSA_SG_RKT3_T4_EUlifE0_EEvlNS_15PhiloxCudaStateESF_SG_,"ax",@progbits
	.align	128
.text._ZN2at6native60_GLOBAL__N__2075b504_27_DistributionCauchyKernel_cu_d62eea8743distribution_elementwise_grid_stride_kernelIfLi4EZNS0_9templates4cuda21uniform_and_transformIffPNS_17CUDAGeneratorImplEZZZNS4_13cauchy_kernelIS7_EEvRNS_18TensorIteratorBaseEddT_ENKUlvE_clEvENKUlvE0_clEvEUlfE_EEvSA_T1_T2_EUlP24curandStatePhilox4_32_10E_ZNS1_27distribution_nullary_kernelIff7double2S7_SJ_SE_EEvSA_SG_RKT3_T4_EUlifE0_EEvlNS_15PhiloxCudaStateESF_SG_:
        .type           _ZN2at6native60_GLOBAL__N__2075b504_27_DistributionCauchyKernel_cu_d62eea8743distribution_elementwise_grid_stride_kernelIfLi4EZNS0_9templates4cuda21uniform_and_transformIffPNS_17CUDAGeneratorImplEZZZNS4_13cauchy_kernelIS7_EEvRNS_18TensorIteratorBaseEddT_ENKUlvE_clEvENKUlvE0_clEvEUlfE_EEvSA_T1_T2_EUlP24curandStatePhilox4_32_10E_ZNS1_27distribution_nullary_kernelIff7double2S7_SJ_SE_EEvSA_SG_RKT3_T4_EUlifE0_EEvlNS_15PhiloxCudaStateESF_SG_,@function
        .size           _ZN2at6native60_GLOBAL__N__2075b504_27_DistributionCauchyKernel_cu_d62eea8743distribution_elementwise_grid_stride_kernelIfLi4EZNS0_9templates4cuda21uniform_and_transformIffPNS_17CUDAGeneratorImplEZZZNS4_13cauchy_kernelIS7_EEvRNS_18TensorIteratorBaseEddT_ENKUlvE_clEvENKUlvE0_clEvEUlfE_EEvSA_T1_T2_EUlP24curandStatePhilox4_32_10E_ZNS1_27distribution_nullary_kernelIff7double2S7_SJ_SE_EEvSA_SG_RKT3_T4_EUlifE0_EEvlNS_15PhiloxCudaStateESF_SG_,(.L_x_328 - _ZN2at6native60_GLOBAL__N__2075b504_27_DistributionCauchyKernel_cu_d62eea8743distribution_elementwise_grid_stride_kernelIfLi4EZNS0_9templates4cuda21uniform_and_transformIffPNS_17CUDAGeneratorImplEZZZNS4_13cauchy_kernelIS7_EEvRNS_18TensorIteratorBaseEddT_ENKUlvE_clEvENKUlvE0_clEvEUlfE_EEvSA_T1_T2_EUlP24curandStatePhilox4_32_10E_ZNS1_27distribution_nullary_kernelIff7double2S7_SJ_SE_EEvSA_SG_RKT3_T4_EUlifE0_EEvlNS_15PhiloxCudaStateESF_SG_)
        .other          _ZN2at6native60_GLOBAL__N__2075b504_27_DistributionCauchyKernel_cu_d62eea8743distribution_elementwise_grid_stride_kernelIfLi4EZNS0_9templates4cuda21uniform_and_transformIffPNS_17CUDAGeneratorImplEZZZNS4_13cauchy_kernelIS7_EEvRNS_18TensorIteratorBaseEddT_ENKUlvE_clEvENKUlvE0_clEvEUlfE_EEvSA_T1_T2_EUlP24curandStatePhilox4_32_10E_ZNS1_27distribution_nullary_kernelIff7double2S7_SJ_SE_EEvSA_SG_RKT3_T4_EUlifE0_EEvlNS_15PhiloxCudaStateESF_SG_,@"STO_CUDA_ENTRY STV_DEFAULT"
_ZN2at6native60_GLOBAL__N__2075b504_27_DistributionCauchyKernel_cu_d62eea8743distribution_elementwise_grid_stride_kernelIfLi4EZNS0_9templates4cuda21uniform_and_transformIffPNS_17CUDAGeneratorImplEZZZNS4_13cauchy_kernelIS7_EEvRNS_18TensorIteratorBaseEddT_ENKUlvE_clEvENKUlvE0_clEvEUlfE_EEvSA_T1_T2_EUlP24curandStatePhilox4_32_10E_ZNS1_27distribution_nullary_kernelIff7double2S7_SJ_SE_EEvSA_SG_RKT3_T4_EUlifE0_EEvlNS_15PhiloxCudaStateESF_SG_:
        /* <DEDUP_REMOVED lines=92> */
[----:B------:R-:W-:Y:S05]  /*05c0*/  CALL.REL.NOINC `($__internal_10_$__cuda_sm20_div_s64) ;  /* 0x0000004c00f07944 */ /* 0x000fea0003c00000 */
[----:B------:R-:W-:Y:S05]  /*05d0*/  BRA `(.L_x_171) ;  /* 0x0000000000587947 */ /* 0x000fea0003800000 */
.L_x_170:
        /* <DEDUP_REMOVED lines=22> */
.L_x_171:
        /* <DEDUP_REMOVED lines=69> */
.L_x_187:
        /* <DEDUP_REMOVED lines=13> */
.L_x_173:
[----:B------:R-:W-:Y:S05]  /*0c60*/  BSYNC B0 ;  /* 0x0000000000007941 */ /* 0x000fea0003800000 */
.L_x_172:
        /* <DEDUP_REMOVED lines=69> */
.L_x_175:
[----:B------:R-:W-:Y:S01]  /*10c0*/  IMAD.MOV.U32 R39, RZ, RZ, R36 ;  /* 0x000000ffff277224 */ /* 0x000fe200078e0024 */
[----:B------:R-:W-:Y:S01]  /*10d0*/  MOV R40, R27 ;  /* 0x0000001b00287202 */ /* 0x000fe20000000f00 */
[----:B------:R-:W-:Y:S01]  /*10e0*/  IMAD.MOV.U32 R41, RZ, RZ, R34 ;  /* 0x000000ffff297224 */ /* 0x000fe200078e0022 */
[----:B------:R-:W-:-:S07]  /*10f0*/  MOV R26, R24 ;  /* 0x00000018001a7202 */ /* 0x000fce0000000f00 */
.L_x_174:
        /* <DEDUP_REMOVED lines=264> */
.L_x_178:
        /* <DEDUP_REMOVED lines=19> */
.L_x_177:
[----:B------:R-:W-:Y:S05]  /*22b0*/  BSYNC B0 ;  /* 0x0000000000007941 */ /* 0x000fea0003800000 */
.L_x_176:
        /* <DEDUP_REMOVED lines=8> */
[----:B------:R-:W-:Y:S02]  /*2340*/  ISETP.NE.AND P0, PT, R33, RZ, PT ;  /* 0x000000ff2100720c */ /* 0x000fe40003f05270 */
[----:B0-----:R-:W-:-:S11]  /*2350*/  MOV R37, RZ ;  /* 0x000000ff00257202 */ /* 0x001fd60000000f00 */
        /* <DEDUP_REMOVED lines=237> */
.L_x_181:
[----:B------:R-:W-:Y:S01]  /*3230*/  UMOV UR34, 0xf0000000 ;  /* 0xf000000000227882 */ /* 0x000fe20000000000 */
[----:B------:R-:W-:Y:S01]  /*3240*/  UMOV UR35, 0x380fffff ;  /* 0x380fffff00237882 */ /* 0x000fe20000000000 */
[----:B------:R-:W0:Y:S01]  /*3250*/  F2F.F32.F64 R28, R26 ;  /* 0x0000001a001c7310 */ /* 0x000e220000301000 */
[----:B------:R-:W-:Y:S01]  /*3260*/  DSETP.GEU.AND P0, PT, |R26|, UR34, PT ;  /* 0x000000221a007e2a */ /* 0x000fe2000bf0e200 */
[----:B------:R-:W-:-:S13]  /*3270*/  ULDC.64 UR34, c[0x0][0x3d0] ;  /* 0x0000f40000227ab9 */ /* 0x000fda0000000a00 */
[----:B0-----:R-:W-:Y:S01]  /*3280*/  @!P0 FMUL R28, R28, 1.175494350822287508e-38 ;  /* 0x008000001c1c8820 */ /* 0x001fe20000400000 */
[----:B------:R-:W-:-:S04]  /*3290*/  IADD3 R26, P0, R37, UR34, RZ ;  /* 0x00000022251a7c10 */ /* 0x000fc8000ff1e0ff */
[----:B------:R-:W-:Y:S02]  /*32a0*/  FMNMX.NAN R28, R28, 0.99999988079071044922, PT ;  /* 0x3f7ffffe1c1c7809 */ /* 0x000fe40003820000 */
[----:B------:R-:W-:Y:S02]  /*32b0*/  IADD3.X R27, RZ, UR35, RZ, P0, !PT ;  /* 0x00000023ff1b7c10 */ /* 0x000fe400087fe4ff */
        /* <DEDUP_REMOVED lines=10> */
.L_x_180:
[----:B------:R-:W-:Y:S05]  /*3360*/  BSYNC B0 ;  /* 0x0000000000007941 */ /* 0x000fea0003800000 */
.L_x_179:
        /* <DEDUP_REMOVED lines=255> */
.L_x_184:
        /* <DEDUP_REMOVED lines=11> */
[----:B------:R2:W-:Y:S02]  /*4410*/  STG.E desc[UR58][R28.64], R27 ;  /* 0x0000001b1c007986 */ /* 0x0005e4000c10193a */
.L_x_183:
[----:B------:R-:W-:Y:S05]  /*4420*/  BSYNC B0 ;  /* 0x0000000000007941 */ /* 0x000fea0003800000 */
.L_x_182:
        /* <DEDUP_REMOVED lines=255> */
.L_x_186:
        /* <DEDUP_REMOVED lines=12> */
.L_x_185:
        /* <DEDUP_REMOVED lines=11> */
        .weak           $__internal_10_$__cuda_sm20_div_s64
        .type           $__internal_10_$__cuda_sm20_div_s64,@function
        .size           $__internal_10_$__cuda_sm20_div_s64,(.L_x_328 - $__internal_10_$__cuda_sm20_div_s64)
$__internal_10_$__cuda_sm20_div_s64:
        /* <DEDUP_REMOVED lines=74> */
[----:B------:R-:W-:Y:S06]  /*5a30*/  RET.REL.NODEC R26 `(_ZN2at6native60_GLOBAL__N__2075b504_27_DistributionCauchyKernel_cu_d62eea8743distribution_elementwise_grid_stride_kernelIfLi4EZNS0_9templates4cuda21uniform_and_transformIffPNS_17CUDAGeneratorImplEZZZNS4_13cauchy_kernelIS7_EEvRNS_18TensorIteratorBaseEddT_ENKUlvE_clEvENKUlvE0_clEvEUlfE_EEvSA_T1_T2_EUlP24curandStatePhilox4_32_10E_ZNS1_27distribution_nullary_kernelIff7double2S7_SJ_SE_EEvSA_SG_RKT3_T4_EUlifE0_EEvlNS_15PhiloxCudaStateESF_SG_) ;  /* 0xffffffa41a707950 */ /* 0x000fec0003c3ffff */
.L_x_188:
        /* <DEDUP_REMOVED lines=12> */
.L_x_328:


//--------------------- .text._ZN2at6native60_GLOBAL__N__2075b504_27_DistributionCauchyKernel_cu_d62eea8743distribution_elementwise_grid_stride_kernelIfLi4EZNS0_9templates4cuda21uniform_and_transformIffPNS_17CUDAGeneratorImplEZZZNS4_13cauchy_kernelIS7_EEvRNS_18TensorIteratorBaseEddT_ENKUlvE_clEvENKUlvE0_clEvEUlfE_EEvSA_T1_T2_EUlP24curandStatePhilox4_32_10E_ZNS1_27distribution_nullary_kernelIff7double2S7_SJ_SE_EEvSA_SG_RKT3_T4_EUlifE_EEvlNS_15PhiloxCudaStateESF_SG_ --------------------------
	.section	.text._ZN2at6native60_GLOBAL__N__2075b504_27_DistributionCauchyKernel_cu_d62eea8743distribution_elementwise_grid_stride_kernelIfLi4EZNS0_9templates4cuda21uniform_and_transformIffPNS_17CUDAGeneratorImplEZZZNS4_13cauchy_kernelIS7_EEvRNS_18TensorIteratorBaseEddT_ENKUlvE_clEvENKUlvE0_clEvEUlfE_EEvSA_T1_T2_EUlP24curandStatePhilox4_32_10E_ZNS1_27distribution_nullary_kernelIff7double2S7_SJ_SE_EEvSA_SG_RKT3_T4_EUlifE_EEvlNS_15PhiloxCudaStateESF_SG_,"ax",@progbits
	.align	128
.text._ZN2at6native60_GLOBAL__N__2075b504_27_DistributionCauchyKernel_cu_d62eea8743distribution_elementwise_grid_stride_kernelIfLi4EZNS0_9templates4cuda21uniform_and_transformIffPNS_17CUDAGeneratorImplEZZZNS4_13cauchy_kernelIS7_EEvRNS_18TensorIteratorBaseEddT_ENKUlvE_clEvENKUlvE0_clEvEUlfE_EEvSA_T1_T2_EUlP24curandStatePhilox4_32_10E_ZNS1_27distribution_nullary_kernelIff7double2S7_SJ_SE_EEvSA_SG_RKT3_T4_EUlifE_EEvlNS_15PhiloxCudaStateESF_SG_:
        .type           _ZN2at6native60_GLOBAL__N__2075b504_27_DistributionCauchyKernel_cu_d62eea8743distribution_elementwise_grid_stride_kernelIfLi4EZNS0_9templates4cuda21uniform_and_transformIffPNS_17CUDAGeneratorImplEZZZNS4_13cauchy_kernelIS7_EEvRNS_18TensorIteratorBaseEddT_ENKUlvE_clEvENKUlvE0_clEvEUlfE_EEvSA_T1_T2_EUlP24curandStatePhilox4_32_10E_ZNS1_27distribution_nullary_kernelIff7double2S7_SJ_SE_EEvSA_SG_RKT3_T4_EUlifE_EEvlNS_15PhiloxCudaStateESF_SG_,@function
        .size           _ZN2at6native60_GLOBAL__N__2075b504_27_DistributionCauchyKernel_cu_d62eea8743distribution_elementwise_grid_stride_kernelIfLi4EZNS0_9templates4cuda21uniform_and_transformIffPNS_17CUDAGeneratorImplEZZZNS4_13cauchy_kernelIS7_EEvRNS_18TensorIteratorBaseEddT_ENKUlvE_clEvENKUlvE0_clEvEUlfE_EEvSA_T1_T2_EUlP24curandStatePhilox4_32_10E_ZNS1_27distribution_nullary_kernelIff7double2S7_SJ_SE_EEvSA_SG_RKT3_T4_EUlifE_EEvlNS_15PhiloxCudaStateESF_SG_,(.L_x_330 - _ZN2at6native60_GLOBAL__N__2075b504_27_DistributionCauchyKernel_cu_d62eea8743distribution_elementwise_grid_stride_kernelIfLi4EZNS0_9templates4cuda21uniform_and_transformIffPNS_17CUDAGeneratorImplEZZZNS4_13cauchy_kernelIS7_EEvRNS_18TensorIteratorBaseEddT_ENKUlvE_clEvENKUlvE0_clEvEUlfE_EEvSA_T1_T2_EUlP24curandStatePhilox4_32_10E_ZNS1_27distribution_nullary_kernelIff7double2S7_SJ_SE_EEvSA_SG_RKT3_T4_EUlifE_EEvlNS_15PhiloxCudaStateESF_SG_)
        .other          _ZN2at6native60_GLOBAL__N__2075b504_27_DistributionCauchyKernel_cu_d62eea8743distribution_elementwise_grid_stride_kernelIfLi4EZNS0_9templates4cuda21uniform_and_transformIffPNS_17CUDAGeneratorImplEZZZNS4_13cauchy_kernelIS7_EEvRNS_18TensorIteratorBaseEddT_ENKUlvE_clEvENKUlvE0_clEvEUlfE_EEvSA_T1_T2_EUlP24curandStatePhilox4_32_10E_ZNS1_27distribution_nullary_kernelIff7double2S7_SJ_SE_EEvSA_SG_RKT3_T4_EUlifE_EEvlNS_15PhiloxCudaStateESF_SG_,@"STO_CUDA_ENTRY STV_DEFAULT"
_ZN2at6native60_GLOBAL__N__2075b504_27_DistributionCauchyKernel_cu_d62eea8743distribution_elementwise_grid_stride_kernelIfLi4EZNS0_9templates4cuda21uniform_and_transformIffPNS_17CUDAGeneratorImplEZZZNS4_13cauchy_kernelIS7_EEvRNS_18TensorIteratorBaseEddT_ENKUlvE_clEvENKUlvE0_clEvEUlfE_EEvSA_T1_T2_EUlP24curandStatePhilox4_32_10E_ZNS1_27distribution_nullary_kernelIff7double2S7_SJ_SE_EEvSA_SG_RKT3_T4_EUlifE_EEvlNS_15PhiloxCudaStateESF_SG_:
        /* <DEDUP_REMOVED lines=84> */
[----:B------:R-:W-:Y:S05]  /*0540*/  CALL.REL.NOINC `($__internal_11_$__cuda_sm20_div_s64) ;  /* 0x0000000c00d07944 */ /* 0x000fea0003c00000 */
[----:B------:R-:W-:Y:S01]  /*0550*/  MOV R24, R26 ;  /* 0x0000001a00187202 */ /* 0x000fe20000000f00 */
[----:B------:R-:W-:Y:S01]  /*0560*/  IMAD.MOV.U32 R25, RZ, RZ, R27 ;  /* 0x000000ffff197224 */ /* 0x000fe200078e001b */
[----:B------:R-:W-:Y:S06]  /*0570*/  BRA `(.L_x_190) ;  /* 0x0000000000587947 */ /* 0x000fec0003800000 */
.L_x_189:
        /* <DEDUP_REMOVED lines=22> */
.L_x_190:
        /* <DEDUP_REMOVED lines=30> */
.L_x_202:
[----:B------:R-:W-:Y:S01]  /*08c0*/  VIADD R42, R42, 0x1 ;  /* 0x000000012a2a7836 */ /* 0x000fe20000000000 */
[----:B------:R-:W-:Y:S03]  /*08d0*/  BSSY B0, `(.L_x_191) ;  /* 0x000000c000007945 */ /* 0x000fe60003800000 */
[C---:B-12---:R-:W-:Y:S01]  /*08e0*/  IMAD.HI.U32 R26, R42.reuse, -0x2daee0ad, RZ ;  /* 0xd2511f532a1a7827 */ /* 0x046fe200078e00ff */
        /* <DEDUP_REMOVED lines=10> */
.L_x_192:
[----:B------:R-:W-:Y:S05]  /*0990*/  BSYNC B0 ;  /* 0x0000000000007941 */ /* 0x000fea0003800000 */
.L_x_191:
        /* <DEDUP_REMOVED lines=55> */
[----:B------:R-:W-:Y:S01]  /*0d10*/  @P0 MOV R49, R40 ;  /* 0x0000002800310202 */ /* 0x000fe20000000f00 */
[----:B------:R-:W-:Y:S01]  /*0d20*/  @P0 IMAD.MOV.U32 R26, RZ, RZ, R38 ;  /* 0x000000ffff1a0224 */ /* 0x000fe200078e0026 */
[----:B------:R-:W-:Y:S01]  /*0d30*/  @P0 MOV R47, R41 ;  /* 0x00000029002f0202 */ /* 0x000fe20000000f00 */
[----:B------:R-:W-:Y:S01]  /*0d40*/  @P0 IMAD.MOV.U32 R48, RZ, RZ, R33 ;  /* 0x000000ffff300224 */ /* 0x000fe200078e0021 */
[----:B------:R-:W-:Y:S06]  /*0d50*/  BRA `(.L_x_193) ;  /* 0x0000000000107947 */ /* 0x000fec0003800000 */
.L_x_194:
[----:B------:R-:W-:Y:S01]  /*0d60*/  MOV R49, R41 ;  /* 0x0000002900317202 */ /* 0x000fe20000000f00 */
[----:B------:R-:W-:Y:S01]  /*0d70*/  IMAD.MOV.U32 R26, RZ, RZ, R33 ;  /* 0x000000ffff1a7224 */ /* 0x000fe200078e0021 */
[----:B------:R-:W-:Y:S01]  /*0d80*/  MOV R47, R45 ;  /* 0x0000002d002f7202 */ /* 0x000fe20000000f00 */
[----:B------:R-:W-:-:S07]  /*0d90*/  IMAD.MOV.U32 R48, RZ, RZ, R30 ;  /* 0x000000ffff307224 */ /* 0x000fce00078e001e */
.L_x_193:
[----:B-1----:R-:W-:Y:S01]  /*0da0*/  ISETP.GE.U32.AND P0, PT, R16, R24, PT ;  /* 0x000000181000720c */ /* 0x002fe20003f06070 */
[----:B------:R-:W-:Y:S01]  /*0db0*/  BSSY B0, `(.L_x_195) ;  /* 0x000001c000007945 */ /* 0x000fe20003800000 */
[----:B------:R-:W-:Y:S01]  /*0dc0*/  HFMA2.MMA R28, -RZ, RZ, 0, 0 ;  /* 0x00000000ff1c7435 */ /* 0x000fe200000001ff */
[----:B------:R-:W-:Y:S01]  /*0dd0*/  IMAD.MOV.U32 R29, RZ, RZ, 0x3ca00000 ;  /* 0x3ca00000ff1d7424 */ /* 0x000fe200078e00ff */
[----:B------:R-:W-:-:S13]  /*0de0*/  ISETP.GE.AND.EX P0, PT, R17, R25, PT, P0 ;  /* 0x000000191100720c */ /* 0x000fda0003f06300 */
[----:B------:R-:W-:Y:S05]  /*0df0*/  @P0 BRA `(.L_x_196) ;  /* 0x00000000005c0947 */ /* 0x000fea0003800000 */
[----:B------:R-:W-:Y:S01]  /*0e00*/  IMAD.WIDE.U32 R26, R26, 0x200000, RZ ;  /* 0x002000001a1a7825 */ /* 0x000fe200078e00ff */
[----:B------:R-:W-:Y:S01]  /*0e10*/  UMOV UR4, 0xf0000000 ;  /* 0xf000000000047882 */ /* 0x000fe20000000000 */
[----:B------:R-:W-:Y:S01]  /*0e20*/  UMOV UR5, 0x380fffff ;  /* 0x380fffff00057882 */ /* 0x000fe20000000000 */
[----:B------:R-:W-:-:S04]  /*0e30*/  LOP3.LUT R26, R26, R49, RZ, 0x3c, !PT ;  /* 0x000000311a1a7212 */ /* 0x000fc800078e3cff */
[----:B------:R1:W2:Y:S02]  /*0e40*/  I2F.F64.U64 R32, R26 ;  /* 0x0000001a00207312 */ /* 0x0002a40000301800 */
[----:B-1----:R-:W-:Y:S01]  /*0e50*/  IMAD R27, R16, UR8, RZ ;  /* 0x00000008101b7c24 */ /* 0x002fe2000f8e02ff */
[----:B--2---:R-:W-:-:S06]  /*0e60*/  DFMA R32, R32, R28, 5.5511151231257827021e-17 ;  /* 0x3c9000002020742b */ /* 0x004fcc000000001c */
[----:B------:R-:W1:Y:S02]  /*0e70*/  F2F.F32.F64 R38, R32 ;  /* 0x0000002000267310 */ /* 0x000e640000301000 */
[----:B------:R-:W-:-:S14]  /*0e80*/  DSETP.GEU.AND P0, PT, |R32|, UR4, PT ;  /* 0x0000000420007e2a */ /* 0x000fdc000bf0e200 */
[----:B-1----:R-:W-:Y:S01]  /*0e90*/  @!P0 FMUL R38, R38, 1.175494350822287508e-38 ;  /* 0x0080000026268820 */ /* 0x002fe20000400000 */
[----:B------:R-:W-:-:S04]  /*0ea0*/  IADD3 R26, P0, R27, UR10, RZ ;  /* 0x0000000a1b1a7c10 */ /* 0x000fc8000ff1e0ff */
[----:B------:R-:W-:Y:S02]  /*0eb0*/  FMNMX.NAN R38, R38, 0.99999988079071044922, PT ;  /* 0x3f7ffffe26267809 */ /* 0x000fe40003820000 */
[----:B------:R-:W-:Y:S02]  /*0ec0*/  LEA.HI.X.SX32 R27, R27, UR11, 0x1, P0 ;  /* 0x0000000b1b1b7c11 */ /* 0x000fe400080f0eff */
        /* <DEDUP_REMOVED lines=9> */
[----:B------:R1:W-:Y:S02]  /*0f60*/  STG.E desc[UR6][R26.64], R33 ;  /* 0x000000211a007986 */ /* 0x0003e4000c101906 */
.L_x_196:
[----:B------:R-:W-:Y:S05]  /*0f70*/  BSYNC B0 ;  /* 0x0000000000007941 */ /* 0x000fea0003800000 */
.L_x_195:
        /* <DEDUP_REMOVED lines=41> */
.L_x_198:
[----:B------:R-:W-:Y:S05]  /*1210*/  BSYNC B0 ;  /* 0x0000000000007941 */ /* 0x000fea0003800000 */
.L_x_197:
[----:B------:R-:W-:Y:S04]  /*1220*/  BSSY B0, `(.L_x_199) ;  /* 0x000000e000007945 */ /* 0x000fe80003800000 */
[----:B------:R-:W-:Y:S05]  /*1230*/  @P1 BRA `(.L_x_200) ;  /* 0x0000000000301947 */ /* 0x000fea0003800000 */
[----:B-1----:R-:W-:Y:S02]  /*1240*/  IMAD.MOV.U32 R26, RZ, RZ, 0x40490fdb ;  /* 0x40490fdbff1a7424 */ /* 0x002fe400078e00ff */
[----:B------:R-:W-:Y:S02]  /*1250*/  IMAD R41, R41, UR8, RZ ;  /* 0x0000000829297c24 */ /* 0x000fe4000f8e02ff */
[----:B------:R-:W-:-:S04]  /*1260*/  FMUL.FTZ R26, R26, +QNAN ;  /* 0x7fc000001a1a7820 */ /* 0x000fc80000410000 */
        /* <DEDUP_REMOVED lines=9> */
.L_x_200:
[----:B------:R-:W-:Y:S05]  /*1300*/  BSYNC B0 ;  /* 0x0000000000007941 */ /* 0x000fea0003800000 */
.L_x_199:
[----:B------:R-:W-:Y:S05]  /*1310*/  @P0 BRA `(.L_x_201) ;  /* 0x0000000000300947 */ /* 0x000fea0003800000 */
[----:B-12---:R-:W-:Y:S01]  /*1320*/  MOV R26, 0x40490fdb ;  /* 0x40490fdb001a7802 */ /* 0x006fe20000000f00 */
[----:B------:R-:W-:-:S04]  /*1330*/  IMAD R47, R47, UR8, RZ ;  /* 0x000000082f2f7c24 */ /* 0x000fc8000f8e02ff */
        /* <DEDUP_REMOVED lines=10> */
.L_x_201:
        /* <DEDUP_REMOVED lines=8> */
[----:B---3--:R-:W-:-:S11]  /*1460*/  MOV R41, R46 ;  /* 0x0000002e00297202 */ /* 0x008fd60000000f00 */
[----:B------:R-:W-:Y:S05]  /*1470*/  @!P0 BRA `(.L_x_202) ;  /* 0xfffffff400108947 */ /* 0x000fea000383ffff */
[----:B------:R-:W-:Y:S05]  /*1480*/  EXIT ;  /* 0x000000000000794d */ /* 0x000fea0003800000 */
        .weak           $__internal_11_$__cuda_sm20_div_s64
        .type           $__internal_11_$__cuda_sm20_div_s64,@function
        .size           $__internal_11_$__cuda_sm20_div_s64,(.L_x_330 - $__internal_11_$__cuda_sm20_div_s64)
$__internal_11_$__cuda_sm20_div_s64:
        /* <DEDUP_REMOVED lines=75> */
[----:B------:R-:W-:Y:S06]  /*1940*/  RET.REL.NODEC R24 `(_ZN2at6native60_GLOBAL__N__2075b504_27_DistributionCauchyKernel_cu_d62eea8743distribution_elementwise_grid_stride_kernelIfLi4EZNS0_9templates4cuda21uniform_and_transformIffPNS_17CUDAGeneratorImplEZZZNS4_13cauchy_kernelIS7_EEvRNS_18TensorIteratorBaseEddT_ENKUlvE_clEvENKUlvE0_clEvEUlfE_EEvSA_T1_T2_EUlP24curandStatePhilox4_32_10E_ZNS1_27distribution_nullary_kernelIff7double2S7_SJ_SE_EEvSA_SG_RKT3_T4_EUlifE_EEvlNS_15PhiloxCudaStateESF_SG_) ;  /* 0xffffffe418ac7950 */ /* 0x000fec0003c3ffff */
.L_x_203:
        /* <DEDUP_REMOVED lines=11> */
.L_x_330:


//--------------------- .text._ZN2at6native60_GLOBAL__N__2075b504_27_DistributionCauchyKernel_cu_d62eea8743distribution_elementwise_grid_stride_kernelIdLi2EZNS0_9templates4cuda21uniform_and_transformIddPNS_17CUDAGeneratorImplEZZZNS4_13cauchy_kernelIS7_EEvRNS_18TensorIteratorBaseEddT_ENKUlvE_clEvENKUlvE_clEvEUldE_EEvSA_T1_T2_EUlP24curandStatePhilox4_32_10E0_ZNS1_27distribution_nullary_kernelIdd6float4S7_SJ_SE_EEvSA_SG_RKT3_T4_EUlidE0_EEvlNS_15PhiloxCudaStateESF_SG_ --------------------------
	.section	.text._ZN2at6native60_GLOBAL__N__2075b504_27_DistributionCauchyKernel_cu_d62eea8743distribution_elementwise_grid_stride_kernelIdLi2EZNS0_9templates4cuda21uniform_and_transformIddPNS_17CUDAGeneratorImplEZZZNS4_13cauchy_kernelIS7_EEvRNS_18TensorIteratorBaseEddT_ENKUlvE_clEvENKUlvE_clEvEUldE_EEvSA_T1_T2_EUlP24curandStatePhilox4_32_10E0_ZNS1_27distribution_nullary_kernelIdd6float4S7_SJ_SE_EEvSA_SG_RKT3_T4_EUlidE0_EEvlNS_15PhiloxCudaStateESF_SG_,"ax",@progbits
	.align	128
.text._ZN2at6native60_GLOBAL__N__2075b504_27_DistributionCauchyKernel_cu_d62eea8743distribution_elementwise_grid_stride_kernelIdLi2EZNS0_9templates4cuda21uniform_and_transformIddPNS_17CUDAGeneratorImplEZZZNS4_13cauchy_kernelIS7_EEvRNS_18TensorIteratorBaseEddT_ENKUlvE_clEvENKUlvE_clEvEUldE_EEvSA_T1_T2_EUlP24curandStatePhilox4_32_10E0_ZNS1_27distribution_nullary_kernelIdd6float4S7_SJ_SE_EEvSA_SG_RKT3_T4_EUlidE0_EEvlNS_15PhiloxCudaStateESF_SG_:
        .type           _ZN2at6native60_GLOBAL__N__2075b504_27_DistributionCauchyKernel_cu_d62eea8743distribution_elementwise_grid_stride_kernelIdLi2EZNS0_9templates4cuda21uniform_and_transformIddPNS_17CUDAGeneratorImplEZZZNS4_13cauchy_kernelIS7_EEvRNS_18TensorIteratorBaseEddT_ENKUlvE_clEvENKUlvE_clEvEUldE_EEvSA_T1_T2_EUlP24curandStatePhilox4_32_10E0_ZNS1_27distribution_nullary_kernelIdd6float4S7_SJ_SE_EEvSA_SG_RKT3_T4_EUlidE0_EEvlNS_15PhiloxCudaStateESF_SG_,@function
        .size           _ZN2at6native60_GLOBAL__N__2075b504_27_DistributionCauchyKernel_cu_d62eea8743distribution_elementwise_grid_stride_kernelIdLi2EZNS0_9templates4cuda21uniform_and_transformIddPNS_17CUDAGeneratorImplEZZZNS4_13cauchy_kernelIS7_EEvRNS_18TensorIteratorBaseEddT_ENKUlvE_clEvENKUlvE_clEvEUldE_EEvSA_T1_T2_EUlP24curandStatePhilox4_32_10E0_ZNS1_27distribution_nullary_kernelIdd6float4S7_SJ_SE_EEvSA_SG_RKT3_T4_EUlidE0_EEvlNS_15PhiloxCudaStateESF_SG_,(.L_x_332 - _ZN2at6native60_GLOBAL__N__2075b504_27_DistributionCauchyKernel_cu_d62eea8743distribution_elementwise_grid_stride_kernelIdLi2EZNS0_9templates4cuda21uniform_and_transformIddPNS_17CUDAGeneratorImplEZZZNS4_13cauchy_kernelIS7_EEvRNS_18TensorIteratorBaseEddT_ENKUlvE_clEvENKUlvE_clEvEUldE_EEvSA_T1_T2_EUlP24curandStatePhilox4_32_10E0_ZNS1_27distribution_nullary_kernelIdd6float4S7_SJ_SE_EEvSA_SG_RKT3_T4_EUlidE0_EEvlNS_15PhiloxCudaStateESF_SG_)
        .other          _ZN2at6native60_GLOBAL__N__2075b504_27_DistributionCauchyKernel_cu_d62eea8743distribution_elementwise_grid_stride_kernelIdLi2EZNS0_9templates4cuda21uniform_and_transformIddPNS_17CUDAGeneratorImplEZZZNS4_13cauchy_kernelIS7_EEvRNS_18TensorIteratorBaseEddT_ENKUlvE_clEvENKUlvE_clEvEUldE_EEvSA_T1_T2_EUlP24curandStatePhilox4_32_10E0_ZNS1_27distribution_nullary_kernelIdd6float4S7_SJ_SE_EEvSA_SG_RKT3_T4_EUlidE0_EEvlNS_15PhiloxCudaStateESF_SG_,@"STO_CUDA_ENTRY STV_DEFAULT"
_ZN2at6native60_GLOBAL__N__2075b504_27_DistributionCauchyKernel_cu_d62eea8743distribution_elementwise_grid_stride_kernelIdLi2EZNS0_9templates4cuda21uniform_and_transformIddPNS_17CUDAGeneratorImplEZZZNS4_13cauchy_kernelIS7_EEvRNS_18TensorIteratorBaseEddT_ENKUlvE_clEvENKUlvE_clEvEUldE_EEvSA_T1_T2_EUlP24curandStatePhilox4_32_10E0_ZNS1_27distribution_nullary_kernelIdd6float4S7_SJ_SE_EEvSA_SG_RKT3_T4_EUlidE0_EEvlNS_15PhiloxCudaStateESF_SG_:
[----:B------:R-:W0:Y:S08]  /*0000*/  LDC R1, c[0x0][0x28] ;  /* 0x00000a00ff017b82 */ /* 0x000e300000000800 */
[----:B------:R-:W1:Y:S01]  /*0010*/  LDC R6, c[0x0][0x220] ;  /* 0x00008800ff067b82 */ /* 0x000e620000000800 */
[----:B------:R-:W-:Y:S01]  /*0020*/  ULDC.U8 UR4, c[0x0][0x22c] ;  /* 0x00008b0000047ab9 */ /* 0x000fe20000000000 */
[----:B------:R-:W-:Y:S01]  /*0030*/  ULDC.64 UR60, c[0x0][0x208] ;  /* 0x00008200003c7ab9 */ /* 0x000fe20000000a00 */
[----:B------:R-:W-:Y:S01]  /*0040*/  ISETP.NE.AND P0, PT, RZ, UR4, PT ;  /* 0x00000004ff007c0c */ /* 0x000fe2000bf05270 */
[----:B0-----:R-:W-:-:S04]  /*0050*/  VIADD R1, R1, 0xffffffd8 ;  /* 0xffffffd801017836 */ /* 0x001fc80000000000 */
[----:B------:R-:W0:Y:S01]  /*0060*/  LDC R37, c[0x0][0x224] ;  /* 0x00008900ff257b82 */ /* 0x000e220000000800 */
[----:B------:R-:W-:Y:S01]  /*0070*/  ULDC.64 UR4, c[0x0][0x218] ;  /* 0x0000860000047ab9 */ /* 0x000fe20000000a00 */
[----:B------:R-:W2:Y:S06]  /*0080*/  S2R R14, SR_TID.X ;  /* 0x00000000000e7919 */ /* 0x000eac0000002100 */
[----:B------:R-:W3:Y:S01]  /*0090*/  @P0 LDC R5, c[0x0][0x228] ;  /* 0x00008a00ff050b82 */ /* 0x000ee20000000800 */
[----:B-1----:R-:W-:Y:S01]  /*00a0*/  @P0 IMAD.MOV.U32 R2, RZ, RZ, R6 ;  /* 0x000000ffff020224 */ /* 0x002fe200078e0006 */
[----:B0-----:R-:W-:-:S06]  /*00b0*/  @P0 MOV R3, R37 ;  /* 0x0000002500030202 */ /* 0x001fcc0000000f00 */
[----:B------:R-:W3:Y:S01]  /*00c0*/  @P0 LDG.E.64 R2, desc[UR60][R2.64] ;  /* 0x0000003c02020981 */ /* 0x000ee2000c1e1b00 */
[----:B------:R-:W-:Y:S02]  /*00d0*/  IMAD.U32 R28, RZ, RZ, UR4 ;  /* 0x00000004ff1c7e24 */ /* 0x000fe4000f8e00ff */
        /* <DEDUP_REMOVED lines=8> */
[----:B------:R-:W-:Y:S01]  /*0160*/  IMAD.MOV.U32 R17, RZ, RZ, R15 ;  /* 0x000000ffff117224 */ /* 0x000fe200078e000f */
[----:B------:R-:W-:Y:S02]  /*0170*/  MOV R18, R14 ;  /* 0x0000000e00127202 */ /* 0x000fe40000000f00 */
[----:B------:R-:W-:Y:S01]  /*0180*/  UIADD3.X UR5, UR5, -0x1, URZ, UP0, !UPT ;  /* 0xffffffff05057890 */ /* 0x000fe200087fe43f */
[----:B---3--:R-:W-:Y:S01]  /*0190*/  @P0 IADD3 R6, P1, R2, R5, RZ ;  /* 0x0000000502060210 */ /* 0x008fe20007f3e0ff */
[----:B------:R-:W-:-:S04]  /*01a0*/  IMAD.WIDE.U32 R4, R14, -0x326172a9, RZ ;  /* 0xcd9e8d570e047825 */ /* 0x000fc800078e00ff */
[----:B------:R-:W-:Y:S01]  /*01b0*/  @P0 IMAD.X R37, RZ, RZ, R3, P1 ;  /* 0x000000ffff250224 */ /* 0x000fe200008e0603 */
[----:B------:R-:W-:Y:S01]  /*01c0*/  ISETP.NE.U32.AND P0, PT, RZ, UR5, PT ;  /* 0x00000005ff007c0c */ /* 0x000fe2000bf05070 */
[----:B----4-:R-:W-:-:S03]  /*01d0*/  VIADD R35, R29, 0xbb67ae85 ;  /* 0xbb67ae851d237836 */ /* 0x010fc60000000000 */
[--C-:B------:R-:W-:Y:S01]  /*01e0*/  SHF.R.U64 R36, R6, 0x2, R37.reuse ;  /* 0x0000000206247819 */ /* 0x100fe20000001225 */
[C---:B------:R-:W-:Y:S01]  /*01f0*/  VIADD R34, R29.reuse, 0x76cf5d0a ;  /* 0x76cf5d0a1d227836 */ /* 0x040fe20000000000 */
[----:B------:R-:W-:Y:S01]  /*0200*/  SHF.R.U32.HI R37, RZ, 0x2, R37 ;  /* 0x00000002ff257819 */ /* 0x000fe20000011625 */
[C---:B------:R-:W-:Y:S01]  /*0210*/  VIADD R23, R29.reuse, 0xa9066899 ;  /* 0xa90668991d177836 */ /* 0x040fe20000000000 */
[----:B------:R-:W-:Y:S01]  /*0220*/  IADD3 R33, R29, 0x32370b8f, RZ ;  /* 0x32370b8f1d217810 */ /* 0x000fe20007ffe0ff */
[----:B------:R-:W-:Y:S01]  /*0230*/  IMAD.WIDE.U32 R2, R36, -0x2daee0ad, RZ ;  /* 0xd2511f5324027825 */ /* 0x000fe200078e00ff */
[----:B------:R-:W-:Y:S02]  /*0240*/  LOP3.LUT R8, R5, R37, R28, 0x96, !PT ;  /* 0x0000002505087212 */ /* 0x000fe400078e961c */
[C---:B------:R-:W-:Y:S01]  /*0250*/  IADD3 R32, R29.reuse, -0x126145ec, RZ ;  /* 0xed9eba141d207810 */ /* 0x040fe20007ffe0ff */
[C---:B------:R-:W-:Y:S01]  /*0260*/  VIADD R22, R29.reuse, 0x646e171e ;  /* 0x646e171e1d167836 */ /* 0x040fe20000000000 */
[----:B------:R-:W-:Y:S01]  /*0270*/  LOP3.LUT R10, R29, R3, R15, 0x96, !PT ;  /* 0x000000031d0a7212 */ /* 0x000fe200078e960f */
[----:B------:R-:W-:Y:S01]  /*0280*/  IMAD.WIDE.U32 R8, R8, -0x2daee0ad, RZ ;  /* 0xd2511f5308087825 */ /* 0x000fe200078e00ff */
[----:B------:R-:W-:-:S03]  /*0290*/  IADD3 R3, R28, -0x61c88647, RZ ;  /* 0x9e3779b91c037810 */ /* 0x000fc60007ffe0ff */
[----:B------:R-:W-:Y:S01]  /*02a0*/  IMAD.WIDE.U32 R10, R10, -0x326172a9, RZ ;  /* 0xcd9e8d570a0a7825 */ /* 0x000fe200078e00ff */
[----:B------:R-:W-:-:S03]  /*02b0*/  LOP3.LUT R5, R9, R2, R35, 0x96, !PT ;  /* 0x0000000209057212 */ /* 0x000fc600078e9623 */
[----:B------:R-:W-:Y:S01]  /*02c0*/  VIADD R9, R28, 0x3c6ef372 ;  /* 0x3c6ef3721c097836 */ /* 0x000fe20000000000 */
[----:B------:R-:W-:Y:S01]  /*02d0*/  LOP3.LUT R3, R11, R3, R4, 0x96, !PT ;  /* 0x000000030b037212 */ /* 0x000fe200078e9604 */
[----:B------:R-:W-:-:S04]  /*02e0*/  IMAD.WIDE.U32 R4, R5, -0x326172a9, RZ ;  /* 0xcd9e8d5705047825 */ /* 0x000fc800078e00ff */
[----:B------:R-:W-:Y:S01]  /*02f0*/  IMAD.WIDE.U32 R2, R3, -0x2daee0ad, RZ ;  /* 0xd2511f5303027825 */ /* 0x000fe200078e00ff */
[----:B------:R-:W-:-:S03]  /*0300*/  LOP3.LUT R9, R5, R10, R9, 0x96, !PT ;  /* 0x0000000a05097212 */ /* 0x000fc600078e9609 */
[----:B------:R-:W-:Y:S01]  /*0310*/  VIADD R21, R29, 0x1fd5c5a3 ;  /* 0x1fd5c5a31d157836 */ /* 0x000fe20000000000 */
[----:B------:R-:W-:Y:S01]  /*0320*/  LOP3.LUT R10, R3, R8, R34, 0x96, !PT ;  /* 0x00000008030a7212 */ /* 0x000fe200078e9622 */
[----:B------:R-:W-:-:S04]  /*0330*/  IMAD.WIDE.U32 R8, R9, -0x2daee0ad, RZ ;  /* 0xd2511f5309087825 */ /* 0x000fc800078e00ff */
[----:B------:R-:W-:Y:S01]  /*0340*/  IMAD.WIDE.U32 R10, R10, -0x326172a9, RZ ;  /* 0xcd9e8d570a0a7825 */ /* 0x000fe200078e00ff */
[----:B------:R-:W-:-:S03]  /*0350*/  LOP3.LUT R5, R9, R2, R33, 0x96, !PT ;  /* 0x0000000209057212 */ /* 0x000fc600078e9621 */
[C---:B------:R-:W-:Y:S02]  /*0360*/  VIADD R3, R28.reuse, 0xdaa66d2b ;  /* 0xdaa66d2b1c037836 */ /* 0x040fe40000000000 */
[C---:B------:R-:W-:Y:S02]  /*0370*/  VIADD R9, R28.reuse, 0x78dde6e4 ;  /* 0x78dde6e41c097836 */ /* 0x040fe40000000000 */
        /* <DEDUP_REMOVED lines=9> */
[----:B------:R-:W-:Y:S02]  /*0410*/  LOP3.LUT R5, R9, R2, R23, 0x96, !PT ;  /* 0x0000000209057212 */ /* 0x000fe400078e9617 */
[C---:B------:R-:W-:Y:S01]  /*0420*/  IADD3 R9, R28.reuse, -0x4ab325aa, RZ ;  /* 0xb54cda561c097810 */ /* 0x040fe20007ffe0ff */
[----:B------:R-:W-:Y:S02]  /*0430*/  VIADD R3, R28, 0x1715609d ;  /* 0x1715609d1c037836 */ /* 0x000fe40000000000 */
[----:B------:R-:W-:-:S03]  /*0440*/  VIADD R16, R29, 0x96a522ad ;  /* 0x96a522ad1d107836 */ /* 0x000fc60000000000 */
[----:B------:R-:W-:Y:S01]  /*0450*/  LOP3.LUT R3, R11, R4, R3, 0x96, !PT ;  /* 0x000000040b037212 */ /* 0x000fe200078e9603 */
[----:B------:R-:W-:-:S04]  /*0460*/  IMAD.WIDE.U32 R4, R5, -0x326172a9, RZ ;  /* 0xcd9e8d5705047825 */ /* 0x000fc800078e00ff */
[----:B------:R-:W-:Y:S01]  /*0470*/  IMAD.WIDE.U32 R2, R3, -0x2daee0ad, RZ ;  /* 0xd2511f5303027825 */ /* 0x000fe200078e00ff */
[----:B------:R-:W-:-:S04]  /*0480*/  LOP3.LUT R9, R5, R10, R9, 0x96, !PT ;  /* 0x0000000a05097212 */ /* 0x000fc800078e9609 */
        /* <DEDUP_REMOVED lines=8> */
[----:B------:R-:W-:-:S04]  /*0510*/  LOP3.LUT R19, R31, R10, R19, 0x96, !PT ;  /* 0x0000000a1f137212 */ /* 0x000fc800078e9613 */
[----:B------:R-:W-:Y:S01]  /*0520*/  LOP3.LUT R31, R3, R8, R20, 0x96, !PT ;  /* 0x00000008031f7212 */ /* 0x000fe200078e9614 */
[----:B------:R-:W-:Y:S01]  /*0530*/  IMAD.HI.U32 R5, R19, -0x2daee0ad, RZ ;  /* 0xd2511f5313057827 */ /* 0x000fe200078e00ff */
[----:B------:R-:W-:-:S03]  /*0540*/  IADD3 R3, R28, -0x700cb87f, RZ ;  /* 0x8ff347811c037810 */ /* 0x000fc60007ffe0ff */
[----:B------:R-:W-:Y:S01]  /*0550*/  IMAD.HI.U32 R4, R31, -0x326172a9, RZ ;  /* 0xcd9e8d571f047827 */ /* 0x000fe200078e00ff */
[----:B------:R-:W-:-:S04]  /*0560*/  LOP3.LUT R0, R5, R2, R16, 0x96, !PT ;  /* 0x0000000205007212 */ /* 0x000fc800078e9610 */
[----:B------:R-:W-:Y:S01]  /*0570*/  LOP3.LUT R30, R4, R30, R3, 0x96, !PT ;  /* 0x0000001e041e7212 */ /* 0x000fe200078e9603 */
[----:B------:R-:W-:Y:S06]  /*0580*/  @!P0 BRA `(.L_x_204) ;  /* 0x0000000000188947 */ /* 0x000fec0003800000 */
[----:B------:R-:W-:Y:S01]  /*0590*/  ULDC UR6, c[0x0][0xc] ;  /* 0x0000030000067ab9 */ /* 0x000fe20000000800 */
[----:B------:R-:W-:Y:S01]  /*05a0*/  MOV R8, 0x5e0 ;  /* 0x000005e000087802 */ /* 0x000fe20000000f00 */
[----:B------:R-:W-:-:S04]  /*05b0*/  IMAD R9, R7, UR6, RZ ;  /* 0x0000000607097c24 */ /* 0x000fc8000f8e02ff */
[----:B------:R-:W-:-:S07]  /*05c0*/  IMAD.SHL.U32 R9, R9, 0x2, RZ ;  /* 0x0000000209097824 */ /* 0x000fce00078e00ff */
[----:B------:R-:W-:Y:S05]  /*05d0*/  CALL.REL.NOINC `($__internal_12_$__cuda_sm20_div_s64) ;  /* 0x0000003800107944 */ /* 0x000fea0003c00000 */
[----:B------:R-:W-:Y:S05]  /*05e0*/  BRA `(.L_x_205) ;  /* 0x00000000005c7947 */ /* 0x000fea0003800000 */
.L_x_204:
[----:B------:R-:W0:Y:S02]  /*05f0*/  LDC R2, c[0x0][0xc] ;  /* 0x00000300ff027b82 */ /* 0x000e240000000800 */
[----:B0-----:R-:W-:-:S04]  /*0600*/  IMAD R2, R7, R2, RZ ;  /* 0x0000000207027224 */ /* 0x001fc800078e02ff */
[----:B------:R-:W-:-:S04]  /*0610*/  IMAD.SHL.U32 R4, R2, 0x2, RZ ;  /* 0x0000000202047824 */ /* 0x000fc800078e00ff */
[----:B------:R-:W0:Y:S01]  /*0620*/  I2F.U32.RP R5, R4 ;  /* 0x0000000400057306 */ /* 0x000e220000209000 */
[----:B------:R-:W-:Y:S01]  /*0630*/  IMAD.MOV R9, RZ, RZ, -R4 ;  /* 0x000000ffff097224 */ /* 0x000fe200078e0a04 */
[----:B------:R-:W-:-:S06]  /*0640*/  ISETP.NE.U32.AND P2, PT, R4, RZ, PT ;  /* 0x000000ff0400720c */ /* 0x000fcc0003f45070 */
[----:B0-----:R-:W0:Y:S02]  /*0650*/  MUFU.RCP R5, R5 ;  /* 0x0000000500057308 */ /* 0x001e240000001000 */
[----:B0-----:R-:W-:Y:S01]  /*0660*/  IADD3 R2, R5, 0xffffffe, RZ ;  /* 0x0ffffffe05027810 */ /* 0x001fe20007ffe0ff */
[----:B------:R-:W-:-:S05]  /*0670*/  IMAD.MOV.U32 R5, RZ, RZ, RZ ;  /* 0x000000ffff057224 */ /* 0x000fca00078e00ff */
        /* <DEDUP_REMOVED lines=10> */
[----:B------:R-:W-:-:S13]  /*0720*/  ISETP.GE.U32.AND P1, PT, R9, R4, PT ;  /* 0x000000040900720c */ /* 0x000fda0003f26070 */
[----:B------:R-:W-:Y:S02]  /*0730*/  @P1 IADD3 R3, R3, 0x1, RZ ;  /* 0x0000000103031810 */ /* 0x000fe40007ffe0ff */
[----:B------:R-:W-:-:S05]  /*0740*/  @!P2 LOP3.LUT R3, RZ, R4, RZ, 0x33, !PT ;  /* 0x00000004ff03a212 */ /* 0x000fca00078e33ff */
[----:B------:R-:W-:-:S07]  /*0750*/  IMAD.MOV.U32 R4, RZ, RZ, R3 ;  /* 0x000000ffff047224 */ /* 0x000fce00078e0003 */
.L_x_205:
[----:B------:R-:W-:Y:S01]  /*0760*/  ULDC UR4, c[0x0][0xc] ;  /* 0x0000030000047ab9 */ /* 0x000fe20000000800 */
[----:B------:R-:W-:Y:S01]  /*0770*/  IADD3 R9, P0, R4, 0x1, RZ ;  /* 0x0000000104097810 */ /* 0x000fe20007f1e0ff */
[----:B------:R-:W-:-:S03]  /*0780*/  IMAD.WIDE.U32 R2, R7, UR4, RZ ;  /* 0x0000000407027c25 */ /* 0x000fc6000f8e00ff */
[----:B------:R-:W-:Y:S01]  /*0790*/  IADD3.X R7, RZ, R5, RZ, P0, !PT ;  /* 0x00000005ff077210 */ /* 0x000fe200007fe4ff */
[-C--:B------:R-:W-:Y:S02]  /*07a0*/  IMAD R3, R3, R9.reuse, RZ ;  /* 0x0000000903037224 */ /* 0x080fe400078e02ff */
[----:B------:R-:W-:-:S04]  /*07b0*/  IMAD.WIDE.U32 R4, R2, R9, RZ ;  /* 0x0000000902047225 */ /* 0x000fc800078e00ff */
[----:B------:R-:W-:Y:S02]  /*07c0*/  IMAD R3, R2, R7, R3 ;  /* 0x0000000702037224 */ /* 0x000fe400078e0203 */
[----:B------:R-:W-:Y:S02]  /*07d0*/  IMAD.SHL.U32 R13, R4, 0x2, RZ ;  /* 0x00000002040d7824 */ /* 0x000fe400078e00ff */
[----:B------:R-:W-:-:S03]  /*07e0*/  IMAD.IADD R3, R5, 0x1, R3 ;  /* 0x0000000105037824 */ /* 0x000fc600078e0203 */
        /* <DEDUP_REMOVED lines=58> */
[----:B------:R-:W-:Y:S01]  /*0b90*/  ULDC.64 UR58, c[0x0][0x3e0] ;  /* 0x0000f800003a7ab9 */ /* 0x000fe20000000a00 */
[----:B0-----:R-:W-:-:S05]  /*0ba0*/  ULDC.64 UR32, c[0x0][0x210] ;  /* 0x0000840000207ab9 */ /* 0x001fca0000000a00 */
.L_x_225:
[----:B------:R-:W-:Y:S01]  /*0bb0*/  IADD3 R36, R36, 0x1, RZ ;  /* 0x0000000124247810 */ /* 0x000fe20007ffe0ff */
[----:B------:R-:W-:Y:S03]  /*0bc0*/  BSSY B0, `(.L_x_206) ;  /* 0x000000c000007945 */ /* 0x000fe60003800000 */
[C---:B------:R-:W-:Y:S01]  /*0bd0*/  ISETP.NE.AND P0, PT, R36.reuse, RZ, PT ;  /* 0x000000ff2400720c */ /* 0x040fe20003f05270 */
[----:B------:R-:W-:-:S12]  /*0be0*/  IMAD.HI.U32 R3, R36, -0x2daee0ad, RZ ;  /* 0xd2511f5324037827 */ /* 0x000fd800078e00ff */
[----:B------:R-:W-:Y:S05]  /*0bf0*/  @P0 BRA `(.L_x_207) ;  /* 0x0000000000200947 */ /* 0x000fea0003800000 */
[----:B------:R-:W-:-:S05]  /*0c00*/  VIADD R37, R37, 0x1 ;  /* 0x0000000125257836 */ /* 0x000fca0000000000 */
[----:B------:R-:W-:-:S13]  /*0c10*/  ISETP.NE.AND P0, PT, R37, RZ, PT ;  /* 0x000000ff2500720c */ /* 0x000fda0003f05270 */
[----:B------:R-:W-:Y:S01]  /*0c20*/  @!P0 VIADD R14, R14, 0x1 ;  /* 0x000000010e0e8836 */ /* 0x000fe20000000000 */
[----:B------:R-:W-:Y:S01]  /*0c30*/  @!P0 IADD3 R2, R15, 0x1, RZ ;  /* 0x000000010f028810 */ /* 0x000fe20007ffe0ff */
[----:B------:R-:W-:-:S03]  /*0c40*/  @!P0 IMAD.MOV.U32 R37, RZ, RZ, RZ ;  /* 0x000000ffff258224 */ /* 0x000fc600078e00ff */
[----:B------:R-:W-:-:S13]  /*0c50*/  ISETP.NE.AND P1, PT, R14, RZ, !P0 ;  /* 0x000000ff0e00720c */ /* 0x000fda0004725270 */
[----:B------:R-:W-:-:S05]  /*0c60*/  @P1 IMAD.MOV R2, RZ, RZ, R15 ;  /* 0x000000ffff021224 */ /* 0x000fca00078e020f */
[----:B------:R-:W-:-:S07]  /*0c70*/  @!P0 MOV R15, R2 ;  /* 0x00000002000f8202 */ /* 0x000fce0000000f00 */
.L_x_207:
[----:B------:R-:W-:Y:S05]  /*0c80*/  BSYNC B0 ;  /* 0x0000000000007941 */ /* 0x000fea0003800000 */
.L_x_206:
[----:B------:R-:W-:Y:S01]  /*0c90*/  IMAD.HI.U32 R2, R14, -0x326172a9, RZ ;  /* 0xcd9e8d570e027827 */ /* 0x000fe200078e00ff */
[----:B------:R-:W-:Y:S02]  /*0ca0*/  LOP3.LUT R3, R3, R15, R29, 0x96, !PT ;  /* 0x0000000f03037212 */ /* 0x000fe400078e961d */
[----:B------:R-:W-:Y:S01]  /*0cb0*/  ISETP.NE.AND P0, PT, R11, 0x1, PT ;  /* 0x000000010b00780c */ /* 0x000fe20003f05270 */
[----:B------:R-:W-:Y:S01]  /*0cc0*/  VIADD R8, R28, 0x9e3779b9 ;  /* 0x9e3779b91c087836 */ /* 0x000fe20000000000 */
[----:B------:R-:W-:Y:S01]  /*0cd0*/  LOP3.LUT R4, R2, R37, R28, 0x96, !PT ;  /* 0x0000002502047212 */ /* 0x000fe200078e961c */
[----:B------:R-:W-:Y:S02]  /*0ce0*/  IMAD R7, R14, -0x326172a9, RZ ;  /* 0xcd9e8d570e077824 */ /* 0x000fe400078e02ff */
[----:B------:R-:W-:-:S04]  /*0cf0*/  IMAD.WIDE.U32 R2, R3, -0x326172a9, RZ ;  /* 0xcd9e8d5703027825 */ /* 0x000fc800078e00ff */
[----:B------:R-:W-:Y:S01]  /*0d00*/  IMAD R6, R36, -0x2daee0ad, RZ ;  /* 0xd2511f5324067824 */ /* 0x000fe200078e02ff */
[----:B------:R-:W-:Y:S01]  /*0d10*/  LOP3.LUT R7, R3, R7, R8, 0x96, !PT ;  /* 0x0000000703077212 */ /* 0x000fe200078e9608 */
[----:B------:R-:W-:-:S04]  /*0d20*/  IMAD.WIDE.U32 R4, R4, -0x2daee0ad, RZ ;  /* 0xd2511f5304047825 */ /* 0x000fc800078e00ff */
[----:B------:R-:W-:Y:S01]  /*0d30*/  IMAD.WIDE.U32 R8, R7, -0x2daee0ad, RZ ;  /* 0xd2511f5307087825 */ /* 0x000fe200078e00ff */
[----:B------:R-:W-:-:S03]  /*0d40*/  LOP3.LUT R6, R5, R6, R35, 0x96, !PT ;  /* 0x0000000605067212 */ /* 0x000fc600078e9623 */
[----:B------:R-:W-:Y:S01]  /*0d50*/  VIADD R5, R28, 0x3c6ef372 ;  /* 0x3c6ef3721c057836 */ /* 0x000fe20000000000 */
[----:B------:R-:W-:Y:S01]  /*0d60*/  LOP3.LUT R3, R9, R4, R34, 0x96, !PT ;  /* 0x0000000409037212 */ /* 0x000fe200078e9622 */
[----:B------:R-:W-:-:S05]  /*0d70*/  IMAD.WIDE.U32 R6, R6, -0x326172a9, RZ ;  /* 0xcd9e8d5706067825 */ /* 0x000fca00078e00ff */
[----:B------:R-:W-:Y:S01]  /*0d80*/  LOP3.LUT R4, R7, R2, R5, 0x96, !PT ;  /* 0x0000000207047212 */ /* 0x000fe200078e9605 */
[----:B------:R-:W-:Y:S01]  /*0d90*/  IMAD.WIDE.U32 R2, R3, -0x326172a9, RZ ;  /* 0xcd9e8d5703027825 */ /* 0x000fe200078e00ff */
[----:B------:R-:W-:-:S03]  /*0da0*/  IADD3 R7, R28, -0x255992d5, RZ ;  /* 0xdaa66d2b1c077810 */ /* 0x000fc60007ffe0ff */
[----:B------:R-:W-:Y:S01]  /*0db0*/  IMAD.WIDE.U32 R4, R4, -0x2daee0ad, RZ ;  /* 0xd2511f5304047825 */ /* 0x000fe200078e00ff */
[----:B------:R-:W-:-:S04]  /*0dc0*/  LOP3.LUT R6, R3, R6, R7, 0x96, !PT ;  /* 0x0000000603067212 */ /* 0x000fc800078e9607 */
[----:B------:R-:W-:Y:S01]  /*0dd0*/  LOP3.LUT R8, R5, R8, R33, 0x96, !PT ;  /* 0x0000000805087212 */ /* 0x000fe200078e9621 */
[----:B------:R-:W-:-:S04]  /*0de0*/  IMAD.WIDE.U32 R6, R6, -0x2daee0ad, RZ ;  /* 0xd2511f5306067825 */ /* 0x000fc800078e00ff */
[----:B------:R-:W-:Y:S01]  /*0df0*/  IMAD.WIDE.U32 R8, R8, -0x326172a9, RZ ;  /* 0xcd9e8d5708087825 */ /* 0x000fe200078e00ff */
[----:B------:R-:W-:-:S03]  /*0e00*/  LOP3.LUT R3, R7, R4, R32, 0x96, !PT ;  /* 0x0000000407037212 */ /* 0x000fc600078e9620 */
[C---:B------:R-:W-:Y:S02]  /*0e10*/  VIADD R5, R28.reuse, 0x78dde6e4 ;  /* 0x78dde6e41c057836 */ /* 0x040fe40000000000 */
[----:B------:R-:W-:-:S03]  /*0e20*/  VIADD R7, R28, 0x1715609d ;  /* 0x1715609d1c077836 */ /* 0x000fc60000000000 */
[----:B------:R-:W-:Y:S01]  /*0e30*/  LOP3.LUT R4, R9, R2, R5, 0x96, !PT ;  /* 0x0000000209047212 */ /* 0x000fe200078e9605 */
[----:B------:R-:W-:-:S04]  /*0e40*/  IMAD.WIDE.U32 R2, R3, -0x326172a9, RZ ;  /* 0xcd9e8d5703027825 */ /* 0x000fc800078e00ff */
[----:B------:R-:W-:Y:S01]  /*0e50*/  IMAD.WIDE.U32 R4, R4, -0x2daee0ad, RZ ;  /* 0xd2511f5304047825 */ /* 0x000fe200078e00ff */
[----:B------:R-:W-:-:S04]  /*0e60*/  LOP3.LUT R7, R3, R8, R7, 0x96, !PT ;  /* 0x0000000803077212 */ /* 0x000fc800078e9607 */
        /* <DEDUP_REMOVED lines=10> */
[C---:B------:R-:W-:Y:S01]  /*0f10*/  VIADD R3, R28.reuse, 0xf1bbcdc8 ;  /* 0xf1bbcdc81c037836 */ /* 0x040fe20000000000 */
[----:B------:R-:W-:Y:S01]  /*0f20*/  LOP3.LUT R8, R5, R6, R21, 0x96, !PT ;  /* 0x0000000605087212 */ /* 0x000fe200078e9615 */
[----:B------:R-:W-:Y:S01]  /*0f30*/  IMAD.WIDE.U32 R6, R7, -0x2daee0ad, RZ ;  /* 0xd2511f5307067825 */ /* 0x000fe200078e00ff */
[----:B------:R-:W-:-:S03]  /*0f40*/  IADD3 R5, R28, -0x700cb87f, RZ ;  /* 0x8ff347811c057810 */ /* 0x000fc60007ffe0ff */
        /* <DEDUP_REMOVED lines=9> */
[----:B------:R-:W-:Y:S06]  /*0fe0*/  @!P0 BRA `(.L_x_208) ;  /* 0x00000000002c8947 */ /* 0x000fec0003800000 */
[----:B------:R-:W-:-:S13]  /*0ff0*/  ISETP.NE.AND P0, PT, R11, 0x2, PT ;  /* 0x000000020b00780c */ /* 0x000fda0003f05270 */
[----:B------:R-:W-:Y:S05]  /*1000*/  @!P0 BRA `(.L_x_209) ;  /* 0x00000000001c8947 */ /* 0x000fea0003800000 */
[----:B------:R-:W-:Y:S01]  /*1010*/  ISETP.NE.AND P0, PT, R11, 0x3, PT ;  /* 0x000000030b00780c */ /* 0x000fe20003f05270 */
[----:B------:R-:W-:Y:S01]  /*1020*/  IMAD.MOV.U32 R2, RZ, RZ, R4 ;  /* 0x000000ffff027224 */ /* 0x000fe200078e0004 */
[----:B------:R-:W-:-:S11]  /*1030*/  MOV R0, R8 ;  /* 0x0000000800007202 */ /* 0x000fd60000000f00 */
[----:B------:R-:W-:Y:S05]  /*1040*/  @!P0 BRA `(.L_x_208) ;  /* 0x0000000000148947 */ /* 0x000fea0003800000 */
[----:B------:R-:W-:Y:S02]  /*1050*/  IMAD.MOV.U32 R2, RZ, RZ, R30 ;  /* 0x000000ffff027224 */ /* 0x000fe400078e001e */
[----:B------:R-:W-:Y:S01]  /*1060*/  IMAD.MOV.U32 R0, RZ, RZ, R31 ;  /* 0x000000ffff007224 */ /* 0x000fe200078e001f */
[----:B------:R-:W-:Y:S06]  /*1070*/  BRA `(.L_x_208) ;  /* 0x0000000000087947 */ /* 0x000fec0003800000 */
.L_x_209:
[----:B------:R-:W-:Y:S01]  /*1080*/  MOV R2, R0 ;  /* 0x0000000000027202 */ /* 0x000fe20000000f00 */
[----:B------:R-:W-:-:S07]  /*1090*/  IMAD.MOV.U32 R0, RZ, RZ, R4 ;  /* 0x000000ffff007224 */ /* 0x000fce00078e0004 */
.L_x_208:
[----:B------:R-:W-:Y:S01]  /*10a0*/  ISETP.GE.U32.AND P0, PT, R18, UR32, PT ;  /* 0x0000002012007c0c */ /* 0x000fe2000bf06070 */
[----:B------:R-:W-:Y:S01]  /*10b0*/  IMAD.MOV.U32 R3, RZ, RZ, 0x2f800000 ;  /* 0x2f800000ff037424 */ /* 0x000fe200078e00ff */
[----:B------:R-:W-:Y:S01]  /*10c0*/  I2FP.F32.U32 R39, R0 ;  /* 0x0000000000277245 */ /* 0x000fe20000201000 */
[----:B------:R-:W-:Y:S01]  /*10d0*/  BSSY B0, `(.L_x_210) ;  /* 0x0000164000007945 */ /* 0x000fe20003800000 */
[----:B------:R-:W-:-:S03]  /*10e0*/  ISETP.GE.AND.EX P0, PT, R17, UR33, PT, P0 ;  /* 0x0000002111007c0c */ /* 0x000fc6000bf06300 */
[----:B------:R-:W-:-:S10]  /*10f0*/  FFMA.FTZ R39, R39, R3, 1.1641532182693481445e-10 ;  /* 0x2f00000027277423 */ /* 0x000fd40000010003 */
[----:B------:R-:W-:Y:S05]  /*1100*/  @P0 BRA `(.L_x_211) ;  /* 0x0000001400800947 */ /* 0x000fea0003800000 */
[----:B------:R-:W-:Y:S01]  /*1110*/  ISETP.NE.AND P0, PT, R10, RZ, PT ;  /* 0x000000ff0a00720c */ /* 0x000fe20003f05270 */
[----:B------:R-:W-:Y:S01]  /*1120*/  HFMA2.MMA R30, -RZ, RZ, 0, 0 ;  /* 0x00000000ff1e7435 */ /* 0x000fe200000001ff */
[----:B------:R-:W-:-:S05]  /*1130*/  I2FP.F32.U32 R0, R2 ;  /* 0x0000000200007245 */ /* 0x000fca0000201000 */
[----:B------:R-:W-:-:S06]  /*1140*/  FFMA.FTZ R0, R0, R3, 1.1641532182693481445e-10 ;  /* 0x2f00000000007423 */ /* 0x000fcc0000010003 */
[----:B------:R-:W-:Y:S05]  /*1150*/  @!P0 BRA `(.L_x_212) ;  /* 0x0000000c00e08947 */ /* 0x000fea0003800000 */
[----:B------:R-:W-:Y:S01]  /*1160*/  IMAD.MOV.U32 R2, RZ, RZ, RZ ;  /* 0x000000ffff027224 */ /* 0x000fe200078e00ff */
[----:B------:R-:W-:Y:S01]  /*1170*/  ULDC.64 UR34, c[0x0][0x240] ;  /* 0x0000900000227ab9 */ /* 0x000fe20000000a00 */
[----:B------:R-:W-:Y:S01]  /*1180*/  IMAD.MOV.U32 R3, RZ, RZ, R18 ;  /* 0x000000ffff037224 */ /* 0x000fe200078e0012 */
[----:B------:R-:W-:Y:S01]  /*1190*/  ISETP.NE.AND P0, PT, R10, 0x1, PT ;  /* 0x000000010a00780c */ /* 0x000fe20003f05270 */
[----:B------:R-:W-:-:S05]  /*11a0*/  IMAD.HI.U32 R2, R18, UR34, R2 ;  /* 0x0000002212027c27 */ /* 0x000fca000f8e0002 */
[----:B------:R-:W-:-:S04]  /*11b0*/  SHF.R.U32.HI R4, RZ, UR35, R2 ;  /* 0x00000023ff047c19 */ /* 0x000fc80008011602 */
[----:B------:R-:W-:-:S05]  /*11c0*/  IADD3 R3, -R4, RZ, RZ ;  /* 0x000000ff04037210 */ /* 0x000fca0007ffe1ff */
[----:B------:R-:W-:-:S04]  /*11d0*/  IMAD R30, R3, UR57, R18 ;  /* 0x00000039031e7c24 */ /* 0x000fc8000f8e0212 */
[----:B------:R-:W-:Y:S01]  /*11e0*/  IMAD R30, R30, UR56, RZ ;  /* 0x000000381e1e7c24 */ /* 0x000fe2000f8e02ff */
[----:B------:R-:W-:Y:S06]  /*11f0*/  @!P0 BRA `(.L_x_212) ;  /* 0x0000000c00b88947 */ /* 0x000fec0003800000 */
        /* <DEDUP_REMOVED lines=232> */
[----:B------:R-:W-:Y:S02]  /*2080*/  IMAD.MOV.U32 R3, RZ, RZ, R5 ;  /* 0x000000ffff037224 */ /* 0x000fe400078e0005 */
[----:B------:R-:W-:-:S05]  /*2090*/  IMAD.HI.U32 R2, R5, UR34, R2 ;  /* 0x0000002205027c27 */ /* 0x000fca000f8e0002 */
[----:B------:R-:W-:-:S04]  /*20a0*/  SHF.R.U32.HI R2, RZ, UR35, R2 ;  /* 0x00000023ff027c19 */ /* 0x000fc80008011602 */
[----:B------:R-:W-:-:S05]  /*20b0*/  IADD3 R2, -R2, RZ, RZ ;  /* 0x000000ff02027210 */ /* 0x000fca0007ffe1ff */
[----:B------:R-:W-:-:S04]  /*20c0*/  IMAD R3, R2, UR29, R5 ;  /* 0x0000001d02037c24 */ /* 0x000fc8000f8e0205 */
[----:B------:R-:W-:-:S07]  /*20d0*/  IMAD R30, R3, UR30, R30 ;  /* 0x0000001e031e7c24 */ /* 0x000fce000f8e021e */
.L_x_212:
[----:B------:R-:W-:Y:S01]  /*20e0*/  FMUL.FTZ R0, R0, 1 ;  /* 0x3f80000000007820 */ /* 0x000fe20000410000 */
[----:B------:R-:W-:Y:S01]  /*20f0*/  UMOV UR34, 0x54442d18 ;  /* 0x54442d1800227882 */ /* 0x000fe20000000000 */
[----:B------:R-:W-:Y:S01]  /*2100*/  UMOV UR35, 0x400921fb ;  /* 0x400921fb00237882 */ /* 0x000fe20000000000 */
[----:B------:R-:W-:Y:S01]  /*2110*/  BSSY B1, `(.L_x_213) ;  /* 0x000001f000017945 */ /* 0x000fe20003800000 */
[----:B------:R-:W0:Y:S02]  /*2120*/  F2F.F64.F32 R2, R0 ;  /* 0x0000000000027310 */ /* 0x000e240000201800 */
[----:B0-----:R-:W-:-:S08]  /*2130*/  DADD R2, R2, -0.5 ;  /* 0xbfe0000002027429 */ /* 0x001fd00000000000 */
[----:B------:R-:W-:Y:S01]  /*2140*/  DMUL R2, R2, UR34 ;  /* 0x0000002202027c28 */ /* 0x000fe20008000000 */
[----:B------:R-:W-:Y:S02]  /*2150*/  ULDC.64 UR34, c[0x0][0x3d0] ;  /* 0x0000f40000227ab9 */ /* 0x000fe40000000a00 */
[----:B------:R-:W-:-:S05]  /*2160*/  IADD3 R30, P1, R30, UR34, RZ ;  /* 0x000000221e1e7c10 */ /* 0x000fca000ff3e0ff */
[----:B------:R-:W-:Y:S01]  /*2170*/  DSETP.NEU.AND P0, PT, |R2|, +INF , PT ;  /* 0x7ff000000200742a */ /* 0x000fe20003f0d200 */
[----:B------:R-:W-:-:S13]  /*2180*/  IMAD.X R31, RZ, RZ, UR35, P1 ;  /* 0x00000023ff1f7e24 */ /* 0x000fda00088e06ff */
[----:B------:R-:W-:Y:S05]  /*2190*/  @!P0 BRA `(.L_x_214) ;  /* 0x0000000000508947 */ /* 0x000fea0003800000 */
[----:B------:R-:W-:Y:S01]  /*21a0*/  UMOV UR34, 0x6dc9c883 ;  /* 0x6dc9c88300227882 */ /* 0x000fe20000000000 */
[----:B------:R-:W-:Y:S01]  /*21b0*/  UMOV UR35, 0x3fe45f30 ;  /* 0x3fe45f3000237882 */ /* 0x000fe20000000000 */
[C---:B------:R-:W-:Y:S02]  /*21c0*/  DSETP.GE.AND P0, PT, |R2|.reuse, 2.14748364800000000000e+09, PT ;  /* 0x41e000000200742a */ /* 0x040fe40003f06200 */
[----:B------:R-:W-:Y:S01]  /*21d0*/  DMUL R40, R2, UR34 ;  /* 0x0000002202287c28 */ /* 0x000fe20008000000 */
[----:B------:R-:W-:Y:S01]  /*21e0*/  UMOV UR34, 0x54442d18 ;  /* 0x54442d1800227882 */ /* 0x000fe20000000000 */
[----:B------:R-:W-:-:S04]  /*21f0*/  UMOV UR35, 0x3ff921fb ;  /* 0x3ff921fb00237882 */ /* 0x000fc80000000000 */
[----:B------:R-:W0:Y:S08]  /*2200*/  F2I.F64 R0, R40 ;  /* 0x0000002800007311 */ /* 0x000e300000301100 */
[----:B0-----:R-:W0:Y:S02]  /*2210*/  I2F.F64 R4, R0 ;  /* 0x0000000000047312 */ /* 0x001e240000201c00 */
[----:B0-----:R-:W-:Y:S01]  /*2220*/  DFMA R46, -R4, UR34, R2 ;  /* 0x00000022042e7c2b */ /* 0x001fe20008000102 */
[----:B------:R-:W-:Y:S01]  /*2230*/  UMOV UR34, 0x33145c00 ;  /* 0x33145c0000227882 */ /* 0x000fe20000000000 */
[----:B------:R-:W-:-:S06]  /*2240*/  UMOV UR35, 0x3c91a626 ;  /* 0x3c91a62600237882 */ /* 0x000fcc0000000000 */
[----:B------:R-:W-:Y:S01]  /*2250*/  DFMA R46, -R4, UR34, R46 ;  /* 0x00000022042e7c2b */ /* 0x000fe2000800012e */
[----:B------:R-:W-:Y:S01]  /*2260*/  UMOV UR34, 0x252049c0 ;  /* 0x252049c000227882 */ /* 0x000fe20000000000 */
[----:B------:R-:W-:-:S06]  /*2270*/  UMOV UR35, 0x397b839a ;  /* 0x397b839a00237882 */ /* 0x000fcc0000000000 */
[----:B------:R-:W-:Y:S01]  /*2280*/  DFMA R46, -R4, UR34, R46 ;  /* 0x00000022042e7c2b */ /* 0x000fe2000800012e */
[----:B------:R-:W-:Y:S10]  /*2290*/  @!P0 BRA `(.L_x_215) ;  /* 0x0000000000188947 */ /* 0x000ff40003800000 */
[----:B------:R-:W-:Y:S01]  /*22a0*/  IMAD.MOV.U32 R9, RZ, RZ, R3 ;  /* 0x000000ffff097224 */ /* 0x000fe200078e0003 */
[----:B------:R-:W-:-:S07]  /*22b0*/  MOV R38, 0x22d0 ;  /* 0x000022d000267802 */ /* 0x000fce0000000f00 */
[----:B-1----:R-:W-:Y:S05]  /*22c0*/  CALL.REL.NOINC `($_ZN2at6native60_GLOBAL__N__2075b504_27_DistributionCauchyKernel_cu_d62eea8743distribution_elementwise_grid_stride_kernelIdLi2EZNS0_9templates4cuda21uniform_and_transformIddPNS_17CUDAGeneratorImplEZZZNS4_13cauchy_kernelIS7_EEvRNS_18TensorIteratorBaseEddT_ENKUlvE_clEvENKUlvE_clEvEUldE_EEvSA_T1_T2_EUlP24curandStatePhilox4_32_10E0_ZNS1_27distribution_nullary_kernelIdd6float4S7_SJ_SE_EEvSA_SG_RKT3_T4_EUlidE0_EEvlNS_15PhiloxCudaStateESF_SG_$__internal_trig_reduction_slowpathd) ;  /* 0x0000002000007944 */ /* 0x002fea0003c00000 */
[----:B------:R-:W-:Y:S05]  /*22d0*/  BRA `(.L_x_215) ;  /* 0x0000000000087947 */ /* 0x000fea0003800000 */
.L_x_214:
[----:B------:R-:W-:Y:S01]  /*22e0*/  DMUL R46, RZ, R2 ;  /* 0x00000002ff2e7228 */ /* 0x000fe20000000000 */
[----:B------:R-:W-:-:S10]  /*22f0*/  MOV R0, RZ ;  /* 0x000000ff00007202 */ /* 0x000fd40000000f00 */
.L_x_215:
[----:B------:R-:W-:Y:S05]  /*2300*/  BSYNC B1 ;  /* 0x0000000000017941 */ /* 0x000fea0003800000 */
.L_x_213:
[----:B------:R-:W-:Y:S01]  /*2310*/  DMUL R4, R46, R46 ;  /* 0x0000002e2e047228 */ /* 0x000fe20000000000 */
[----:B------:R-:W-:Y:S01]  /*2320*/  IMAD.MOV.U32 R2, RZ, RZ, 0x5b27ebb1 ;  /* 0x5b27ebb1ff027424 */ /* 0x000fe200078e00ff */
[----:B------:R-:W-:Y:S01]  /*2330*/  UMOV UR34, 0x2799bcb9 ;  /* 0x2799bcb900227882 */ /* 0x000fe20000000000 */
[----:B------:R-:W-:Y:S01]  /*2340*/  IMAD.MOV.U32 R3, RZ, RZ, 0x3ef9757c ;  /* 0x3ef9757cff037424 */ /* 0x000fe200078e00ff */
[----:B------:R-:W-:Y:S01]  /*2350*/  UMOV UR35, 0x3ee48dac ;  /* 0x3ee48dac00237882 */ /* 0x000fe20000000000 */
[----:B------:R-:W-:Y:S01]  /*2360*/  LOP3.LUT R0, R0, 0x1, RZ, 0xc0, !PT ;  /* 0x0000000100007812 */ /* 0x000fe200078ec0ff */
[----:B------:R-:W-:Y:S03]  /*2370*/  BSSY B1, `(.L_x_216) ;  /* 0x0000037000017945 */ /* 0x000fe60003800000 */
[----:B------:R-:W-:Y:S01]  /*2380*/  DFMA R2, R4, UR34, -R2 ;  /* 0x0000002204027c2b */ /* 0x000fe20008000802 */
[----:B------:R-:W-:Y:S01]  /*2390*/  UMOV UR34, 0xfd91e04 ;  /* 0x0fd91e0400227882 */ /* 0x000fe20000000000 */
[----:B------:R-:W-:Y:S01]  /*23a0*/  UMOV UR35, 0x3f0980e9 ;  /* 0x3f0980e900237882 */ /* 0x000fe20000000000 */
[----:B------:R-:W-:-:S05]  /*23b0*/  ISETP.NE.U32.AND P0, PT, R0, 0x1, PT ;  /* 0x000000010000780c */ /* 0x000fca0003f05070 */
[----:B------:R-:W-:Y:S01]  /*23c0*/  DFMA R2, R4, R2, UR34 ;  /* 0x0000002204027e2b */ /* 0x000fe20008000002 */
[----:B------:R-:W-:Y:S01]  /*23d0*/  UMOV UR34, 0x417d7e1d ;  /* 0x417d7e1d00227882 */ /* 0x000fe20000000000 */
[----:B------:R-:W-:-:S06]  /*23e0*/  UMOV UR35, 0x3efae2b0 ;  /* 0x3efae2b000237882 */ /* 0x000fcc0000000000 */
[----:B------:R-:W-:Y:S01]  /*23f0*/  DFMA R2, R4, R2, -UR34 ;  /* 0x8000002204027e2b */ /* 0x000fe20008000002 */
[----:B------:R-:W-:Y:S01]  /*2400*/  UMOV UR34, 0x41bfba57 ;  /* 0x41bfba5700227882 */ /* 0x000fe20000000000 */
[----:B------:R-:W-:-:S06]  /*2410*/  UMOV UR35, 0x3f119f53 ;  /* 0x3f119f5300237882 */ /* 0x000fcc0000000000 */
[----:B------:R-:W-:Y:S01]  /*2420*/  DFMA R2, R4, R2, UR34 ;  /* 0x0000002204027e2b */ /* 0x000fe20008000002 */
        /* <DEDUP_REMOVED lines=29> */
[----:B------:R-:W-:-:S08]  /*2600*/  DFMA R2, R4, R2, UR34 ;  /* 0x0000002204027e2b */ /* 0x000fd00008000002 */
[----:B------:R-:W-:-:S08]  /*2610*/  DMUL R2, R4, R2 ;  /* 0x0000000204027228 */ /* 0x000fd00000000000 */
[----:B------:R-:W-:Y:S01]  /*2620*/  DFMA R44, R2, R46, R46 ;  /* 0x0000002e022c722b */ /* 0x000fe2000000002e */
[----:B------:R-:W-:Y:S10]  /*2630*/  @P0 BRA `(.L_x_217) ;  /* 0x0000000000280947 */ /* 0x000ff40003800000 */
[----:B------:R-:W0:Y:S01]  /*2640*/  MUFU.RCP64H R41, R45 ;  /* 0x0000002d00297308 */ /* 0x000e220000001800 */
[----:B------:R-:W-:Y:S01]  /*2650*/  MOV R40, RZ ;  /* 0x000000ff00287202 */ /* 0x000fe20000000f00 */
[----:B------:R-:W-:-:S08]  /*2660*/  DADD R42, R44, -R46 ;  /* 0x000000002c2a7229 */ /* 0x000fd0000000082e */
[----:B------:R-:W-:Y:S02]  /*2670*/  DFMA R42, R2, R46, -R42 ;  /* 0x0000002e022a722b */ /* 0x000fe4000000082a */
[----:B0-----:R-:W-:-:S08]  /*2680*/  DFMA R4, -R44, R40, 1 ;  /* 0x3ff000002c04742b */ /* 0x001fd00000000128 */
[----:B------:R-:W-:-:S08]  /*2690*/  DFMA R4, R4, R4, R4 ;  /* 0x000000040404722b */ /* 0x000fd00000000004 */
[----:B------:R-:W-:-:S08]  /*26a0*/  DFMA R4, R40, R4, R40 ;  /* 0x000000042804722b */ /* 0x000fd00000000028 */
[----:B------:R-:W-:-:S08]  /*26b0*/  DFMA R2, R44, -R4, 1 ;  /* 0x3ff000002c02742b */ /* 0x000fd00000000804 */
[----:B------:R-:W-:-:S08]  /*26c0*/  DFMA R2, R42, -R4, R2 ;  /* 0x800000042a02722b */ /* 0x000fd00000000002 */
[----:B------:R-:W-:-:S11]  /*26d0*/  DFMA R44, -R4, R2, -R4 ;  /* 0x00000002042c722b */ /* 0x000fd60000000904 */
.L_x_217:
[----:B------:R-:W-:Y:S05]  /*26e0*/  BSYNC B1 ;  /* 0x0000000000017941 */ /* 0x000fea0003800000 */
.L_x_216:
[----:B-1----:R-:W-:-:S07]  /*26f0*/  DFMA R44, R44, UR58, R26 ;  /* 0x0000003a2c2c7c2b */ /* 0x002fce000800001a */
[----:B------:R0:W-:Y:S04]  /*2700*/  STG.E.64 desc[UR60][R30.64], R44 ;  /* 0x0000002c1e007986 */ /* 0x0001e8000c101b3c */
.L_x_211:
[----:B------:R-:W-:Y:S05]  /*2710*/  BSYNC B0 ;  /* 0x0000000000007941 */ /* 0x000fea0003800000 */
.L_x_210:
[----:B------:R-:W-:Y:S01]  /*2720*/  ULDC UR34, c[0x0][0xc] ;  /* 0x0000030000227ab9 */ /* 0x000fe20000000800 */
[----:B------:R-:W2:Y:S02]  /*2730*/  LDC R41, c[0x0][RZ] ;  /* 0x00000000ff297b82 */ /* 0x000ea40000000800 */
[----:B--2---:R-:W-:-:S05]  /*2740*/  IMAD R41, R41, UR34, RZ ;  /* 0x0000002229297c24 */ /* 0x004fca000f8e02ff */
[----:B------:R-:W-:-:S04]  /*2750*/  IADD3 R3, P1, R41, R18, RZ ;  /* 0x0000001229037210 */ /* 0x000fc80007f3e0ff */
[----:B------:R-:W-:Y:S01]  /*2760*/  ISETP.GE.U32.AND P0, PT, R3, UR32, PT ;  /* 0x0000002003007c0c */ /* 0x000fe2000bf06070 */
[----:B------:R-:W-:-:S05]  /*2770*/  IMAD.X R0, RZ, RZ, R17, P1 ;  /* 0x000000ffff007224 */ /* 0x000fca00008e0611 */
[----:B------:R-:W-:-:S13]  /*2780*/  ISETP.GE.AND.EX P0, PT, R0, UR33, PT, P0 ;  /* 0x0000002100007c0c */ /* 0x000fda000bf06300 */
[----:B------:R-:W-:Y:S05]  /*2790*/  @P0 BRA `(.L_x_218) ;  /* 0x0000001400740947 */ /* 0x000fea0003800000 */
[----:B------:R-:W-:Y:S01]  /*27a0*/  ISETP.NE.AND P0, PT, R10, RZ, PT ;  /* 0x000000ff0a00720c */ /* 0x000fe20003f05270 */
[----:B0-----:R-:W-:-:S12]  /*27b0*/  IMAD.MOV.U32 R30, RZ, RZ, RZ ;  /* 0x000000ffff1e7224 */ /* 0x001fd800078e00ff */
[----:B------:R-:W-:Y:S05]  /*27c0*/  @!P0 BRA `(.L_x_219) ;  /* 0x0000000c00dc8947 */ /* 0x000fea0003800000 */
[----:B------:R-:W-:Y:S01]  /*27d0*/  MOV R2, RZ ;  /* 0x000000ff00027202 */ /* 0x000fe20000000f00 */
[----:B------:R-:W-:Y:S01]  /*27e0*/  ULDC.64 UR34, c[0x0][0x240] ;  /* 0x0000900000227ab9 */ /* 0x000fe20000000a00 */
[----:B------:R-:W-:-:S03]  /*27f0*/  ISETP.NE.AND P0, PT, R10, 0x1, PT ;  /* 0x000000010a00780c */ /* 0x000fc60003f05270 */
[----:B------:R-:W-:-:S05]  /*2800*/  IMAD.HI.U32 R0, R3, UR34, R2 ;  /* 0x0000002203007c27 */ /* 0x000fca000f8e0002 */
[----:B------:R-:W-:-:S05]  /*2810*/  SHF.R.U32.HI R4, RZ, UR35, R0 ;  /* 0x00000023ff047c19 */ /* 0x000fca0008011600 */
[----:B------:R-:W-:-:S04]  /*2820*/  IMAD.MOV R30, RZ, RZ, -R4 ;  /* 0x000000ffff1e7224 */ /* 0x000fc800078e0a04 */
        /* <DEDUP_REMOVED lines=241> */
.L_x_219:
        /* <DEDUP_REMOVED lines=8> */
[----:B------:R-:W-:-:S04]  /*37c0*/  IADD3 R30, P1, R30, UR34, RZ ;  /* 0x000000221e1e7c10 */ /* 0x000fc8000ff3e0ff */
[----:B------:R-:W-:Y:S01]  /*37d0*/  IADD3.X R31, RZ, UR35, RZ, P1, !PT ;  /* 0x00000023ff1f7c10 */ /* 0x000fe20008ffe4ff */
[----:B------:R-:W-:-:S14]  /*37e0*/  DSETP.NEU.AND P0, PT, |R2|, +INF , PT ;  /* 0x7ff000000200742a */ /* 0x000fdc0003f0d200 */
        /* <DEDUP_REMOVED lines=21> */
.L_x_221:
[----:B------:R-:W-:Y:S01]  /*3940*/  DMUL R46, RZ, R2 ;  /* 0x00000002ff2e7228 */ /* 0x000fe20000000000 */
[----:B------:R-:W-:-:S10]  /*3950*/  MOV R0, RZ ;  /* 0x000000ff00007202 */ /* 0x000fd40000000f00 */
.L_x_222:
[----:B------:R-:W-:Y:S05]  /*3960*/  BSYNC B0 ;  /* 0x0000000000007941 */ /* 0x000fea0003800000 */
.L_x_220:
[----:B------:R-:W-:Y:S01]  /*3970*/  DMUL R4, R46, R46 ;  /* 0x0000002e2e047228 */ /* 0x000fe20000000000 */
[----:B------:R-:W-:Y:S01]  /*3980*/  IMAD.MOV.U32 R2, RZ, RZ, 0x5b27ebb1 ;  /* 0x5b27ebb1ff027424 */ /* 0x000fe200078e00ff */
[----:B------:R-:W-:Y:S01]  /*3990*/  MOV R3, 0x3ef9757c ;  /* 0x3ef9757c00037802 */ /* 0x000fe20000000f00 */
[----:B------:R-:W-:Y:S01]  /*39a0*/  UMOV UR34, 0x2799bcb9 ;  /* 0x2799bcb900227882 */ /* 0x000fe20000000000 */
[----:B------:R-:W-:Y:S01]  /*39b0*/  UMOV UR35, 0x3ee48dac ;  /* 0x3ee48dac00237882 */ /* 0x000fe20000000000 */
[----:B------:R-:W-:Y:S01]  /*39c0*/  LOP3.LUT R0, R0, 0x1, RZ, 0xc0, !PT ;  /* 0x0000000100007812 */ /* 0x000fe200078ec0ff */
[----:B------:R-:W-:Y:S02]  /*39d0*/  BSSY B0, `(.L_x_223) ;  /* 0x0000037000007945 */ /* 0x000fe40003800000 */
        /* <DEDUP_REMOVED lines=45> */
[----:B------:R-:W-:Y:S01]  /*3cb0*/  IMAD.MOV.U32 R38, RZ, RZ, RZ ;  /* 0x000000ffff267224 */ /* 0x000fe200078e00ff */
        /* <DEDUP_REMOVED lines=8> */
.L_x_224:
[----:B------:R-:W-:Y:S05]  /*3d40*/  BSYNC B0 ;  /* 0x0000000000007941 */ /* 0x000fea0003800000 */
.L_x_223:
[----:B-1----:R-:W-:-:S07]  /*3d50*/  DFMA R44, R44, UR58, R26 ;  /* 0x0000003a2c2c7c2b */ /* 0x002fce000800001a */
[----:B------:R2:W-:Y:S04]  /*3d60*/  STG.E.64 desc[UR60][R30.64], R44 ;  /* 0x0000002c1e007986 */ /* 0x0005e8000c101b3c */
.L_x_218:
[----:B------:R-:W-:Y:S01]  /*3d70*/  LEA R18, P0, R41, R18, 0x1 ;  /* 0x0000001229127211 */ /* 0x000fe200078008ff */
[----:B------:R-:W-:Y:S05]  /*3d80*/  WARPSYNC.ALL ;  /* 0x0000000000007948 */ /* 0x000fea0003800000 */
[----:B------:R-:W-:Y:S01]  /*3d90*/  IADD3.X R17, RZ, R17, RZ, P0, !PT ;  /* 0x00000011ff117210 */ /* 0x000fe200007fe4ff */
[----:B------:R-:W-:Y:S01]  /*3da0*/  BAR.SYNC.DEFER_BLOCKING 0x0 ;  /* 0x0000000000007b1d */ /* 0x000fe20000010000 */
[----:B------:R-:W-:Y:S01]  /*3db0*/  ISETP.GE.U32.AND P0, PT, R18, R13, PT ;  /* 0x0000000d1200720c */ /* 0x000fe20003f06070 */
[----:B0-2---:R-:W-:Y:S01]  /*3dc0*/  IMAD.MOV.U32 R31, RZ, RZ, R24 ;  /* 0x000000ffff1f7224 */ /* 0x005fe200078e0018 */
[----:B------:R-:W-:Y:S01]  /*3dd0*/  MOV R30, R8 ;  /* 0x00000008001e7202 */ /* 0x000fe20000000f00 */
[----:B------:R-:W-:Y:S01]  /*3de0*/  IMAD.MOV.U32 R0, RZ, RZ, R6 ;  /* 0x000000ffff007224 */ /* 0x000fe200078e0006 */
[----:B------:R-:W-:-:S13]  /*3df0*/  ISETP.GE.AND.EX P0, PT, R17, R12, PT, P0 ;  /* 0x0000000c1100720c */ /* 0x000fda0003f06300 */
[----:B------:R-:W-:Y:S05]  /*3e00*/  @!P0 BRA `(.L_x_225) ;  /* 0xffffffcc00688947 */ /* 0x000fea000383ffff */
[----:B------:R-:W-:Y:S05]  /*3e10*/  EXIT ;  /* 0x000000000000794d */ /* 0x000fea0003800000 */
        .weak           $__internal_12_$__cuda_sm20_div_s64
        .type           $__internal_12_$__cuda_sm20_div_s64,@function
        .size           $__internal_12_$__cuda_sm20_div_s64,($_ZN2at6native60_GLOBAL__N__2075b504_27_DistributionCauchyKernel_cu_d62eea8743distribution_elementwise_grid_stride_kernelIdLi2EZNS0_9templates4cuda21uniform_and_transformIddPNS_17CUDAGeneratorImplEZZZNS4_13cauchy_kernelIS7_EEvRNS_18TensorIteratorBaseEddT_ENKUlvE_clEvENKUlvE_clEvEUldE_EEvSA_T1_T2_EUlP24curandStatePhilox4_32_10E0_ZNS1_27distribution_nullary_kernelIdd6float4S7_SJ_SE_EEvSA_SG_RKT3_T4_EUlidE0_EEvlNS_15PhiloxCudaStateESF_SG_$__internal_trig_reduction_slowpathd - $__internal_12_$__cuda_sm20_div_s64)
$__internal_12_$__cuda_sm20_div_s64:
[----:B------:R-:W-:Y:S01]  /*3e20*/  MOV R10, R9 ;  /* 0x00000009000a7202 */ /* 0x000fe20000000f00 */
[----:B------:R-:W-:-:S05]  /*3e30*/  IMAD.MOV.U32 R11, RZ, RZ, RZ ;  /* 0x000000ffff0b7224 */ /* 0x000fca00078e00ff */
[----:B------:R-:W0:Y:S08]  /*3e40*/  I2F.U64.RP R10, R10 ;  /* 0x0000000a000a7312 */ /* 0x000e300000309000 */
[----:B0-----:R0:W1:Y:S02]  /*3e50*/  MUFU.RCP R2, R10 ;  /* 0x0000000a00027308 */ /* 0x0010640000001000 */
[----:B0-----:R-:W-:-:S05]  /*3e60*/  IADD3 R10, P4, RZ, -UR4, RZ ;  /* 0x80000004ff0a7c10 */ /* 0x001fca000ff9e0ff */
[----:B------:R-:W-:Y:S01]  /*3e70*/  IMAD.X R12, RZ, RZ, ~UR5, P4 ;  /* 0x80000005ff0c7e24 */ /* 0x000fe2000a0e06ff */
[----:B-1----:R-:W-:-:S06]  /*3e80*/  IADD3 R2, R2, 0x1ffffffe, RZ ;  /* 0x1ffffffe02027810 */ /* 0x002fcc0007ffe0ff */
[----:B------:R-:W0:Y:S02]  /*3e90*/  F2I.U64.TRUNC R2, R2 ;  /* 0x0000000200027311 */ /* 0x000e24000020d800 */
[----:B0-----:R-:W-:-:S04]  /*3ea0*/  IMAD.WIDE.U32 R4, R2, R9, RZ ;  /* 0x0000000902047225 */ /* 0x001fc800078e00ff */
[----:B------:R-:W-:Y:S01]  /*3eb0*/  IMAD R5, R9, R3, R5 ;  /* 0x0000000309057224 */ /* 0x000fe200078e0205 */
[----:B------:R-:W-:-:S05]  /*3ec0*/  IADD3 R13, P0, RZ, -R4, RZ ;  /* 0x80000004ff0d7210 */ /* 0x000fca0007f1e0ff */
[----:B------:R-:W-:-:S04]  /*3ed0*/  IMAD.HI.U32 R4, R2, R13, RZ ;  /* 0x0000000d02047227 */ /* 0x000fc800078e00ff */
[----:B------:R-:W-:Y:S01]  /*3ee0*/  IMAD.X R25, RZ, RZ, ~R5, P0 ;  /* 0x000000ffff197224 */ /* 0x000fe200000e0e05 */
        /* <DEDUP_REMOVED lines=11> */
[----:B------:R-:W-:Y:S01]  /*3fa0*/  IMAD R2, R9, R11, R3 ;  /* 0x0000000b09027224 */ /* 0x000fe200078e0203 */
[----:B------:R-:W-:Y:S01]  /*3fb0*/  SEL R10, R10, UR4, !P1 ;  /* 0x000000040a0a7c07 */ /* 0x000fe2000c800000 */
[----:B------:R-:W-:Y:S01]  /*3fc0*/  IMAD.MOV.U32 R3, RZ, RZ, RZ ;  /* 0x000000ffff037224 */ /* 0x000fe200078e00ff */
[----:B------:R-:W-:Y:S01]  /*3fd0*/  SEL R12, R12, UR5, !P1 ;  /* 0x000000050c0c7c07 */ /* 0x000fe2000c800000 */
[----:B------:R-:W-:Y:S01]  /*3fe0*/  IMAD.HI.U32 R4, R5, R13, RZ ;  /* 0x0000000d05047227 */ /* 0x000fe200078e00ff */
[----:B------:R-:W-:-:S05]  /*3ff0*/  IADD3.X R2, RZ, ~R2, RZ, P0, !PT ;  /* 0x80000002ff027210 */ /* 0x000fca00007fe4ff */
[----:B------:R-:W-:-:S04]  /*4000*/  IMAD.WIDE.U32 R4, P0, R5, R2, R4 ;  /* 0x0000000205047225 */ /* 0x000fc80007800004 */
[----:B------:R-:W-:-:S04]  /*4010*/  IMAD.HI.U32 R5, P2, R11, R13, R4 ;  /* 0x0000000d0b057227 */ /* 0x000fc80007840004 */
[CC--:B------:R-:W-:Y:S02]  /*4020*/  IMAD R4, R11.reuse, R2.reuse, RZ ;  /* 0x000000020b047224 */ /* 0x0c0fe400078e02ff */
[----:B------:R-:W-:-:S03]  /*4030*/  IMAD.HI.U32 R2, R11, R2, RZ ;  /* 0x000000020b027227 */ /* 0x000fc600078e00ff */
[----:B------:R-:W-:Y:S02]  /*4040*/  IADD3 R5, P3, R4, R5, RZ ;  /* 0x0000000504057210 */ /* 0x000fe40007f7e0ff */
[----:B------:R-:W-:-:S03]  /*4050*/  IADD3.X R11, R2, R11, RZ, P0, !PT ;  /* 0x0000000b020b7210 */ /* 0x000fc600007fe4ff */
[----:B------:R-:W-:Y:S01]  /*4060*/  IMAD.HI.U32 R2, R5, R10, RZ ;  /* 0x0000000a05027227 */ /* 0x000fe200078e00ff */
[----:B------:R-:W-:-:S03]  /*4070*/  IADD3.X R11, RZ, RZ, R11, P3, P2 ;  /* 0x000000ffff0b7210 */ /* 0x000fc60001fe440b */
        /* <DEDUP_REMOVED lines=9> */
[----:B------:R-:W-:-:S04]  /*4110*/  IADD3 R2, P0, -R2, R10, RZ ;  /* 0x0000000a02027210 */ /* 0x000fc80007f1e1ff */
[----:B------:R-:W-:Y:S02]  /*4120*/  IADD3.X R12, ~R3, R12, RZ, P0, !PT ;  /* 0x0000000c030c7210 */ /* 0x000fe400007fe5ff */
[----:B------:R-:W-:Y:S02]  /*4130*/  ISETP.GE.U32.AND P0, PT, R2, R9, PT ;  /* 0x000000090200720c */ /* 0x000fe40003f06070 */
[----:B------:R-:W-:Y:S02]  /*4140*/  IADD3 R10, P2, -R9, R2, RZ ;  /* 0x00000002090a7210 */ /* 0x000fe40007f5e1ff */
[----:B------:R-:W-:Y:S02]  /*4150*/  ISETP.GE.U32.AND.EX P0, PT, R12, RZ, PT, P0 ;  /* 0x000000ff0c00720c */ /* 0x000fe40003f06100 */
[----:B------:R-:W-:Y:S02]  /*4160*/  IADD3 R3, P3, R4, 0x1, RZ ;  /* 0x0000000104037810 */ /* 0x000fe40007f7e0ff */
[----:B------:R-:W-:-:S02]  /*4170*/  IADD3.X R11, R12, -0x1, RZ, P2, !PT ;  /* 0xffffffff0c0b7810 */ /* 0x000fc400017fe4ff */
[----:B------:R-:W-:Y:S01]  /*4180*/  SEL R10, R10, R2, P0 ;  /* 0x000000020a0a7207 */ /* 0x000fe20000000000 */
[----:B------:R-:W-:Y:S01]  /*4190*/  IMAD.X R2, RZ, RZ, R5, P3 ;  /* 0x000000ffff027224 */ /* 0x000fe200018e0605 */
[----:B------:R-:W-:Y:S02]  /*41a0*/  SEL R11, R11, R12, P0 ;  /* 0x0000000c0b0b7207 */ /* 0x000fe40000000000 */
[----:B------:R-:W-:Y:S02]  /*41b0*/  SEL R3, R3, R4, P0 ;  /* 0x0000000403037207 */ /* 0x000fe40000000000 */
[----:B------:R-:W-:Y:S02]  /*41c0*/  ISETP.GE.U32.AND P2, PT, R10, R9, PT ;  /* 0x000000090a00720c */ /* 0x000fe40003f46070 */
[----:B------:R-:W-:Y:S02]  /*41d0*/  SEL R2, R2, R5, P0 ;  /* 0x0000000502027207 */ /* 0x000fe40000000000 */
[----:B------:R-:W-:-:S02]  /*41e0*/  IADD3 R4, P3, R3, 0x1, RZ ;  /* 0x0000000103047810 */ /* 0x000fc40007f7e0ff */
[----:B------:R-:W-:Y:S02]  /*41f0*/  ISETP.GE.U32.AND.EX P0, PT, R11, RZ, PT, P2 ;  /* 0x000000ff0b00720c */ /* 0x000fe40003f06120 */
[-C--:B------:R-:W-:Y:S02]  /*4200*/  IADD3.X R5, RZ, R2.reuse, RZ, P3, !PT ;  /* 0x00000002ff057210 */ /* 0x080fe40001ffe4ff */
[----:B------:R-:W-:Y:S02]  /*4210*/  SEL R4, R4, R3, P0 ;  /* 0x0000000304047207 */ /* 0x000fe40000000000 */
[----:B------:R-:W-:Y:S02]  /*4220*/  SEL R5, R5, R2, P0 ;  /* 0x0000000205057207 */ /* 0x000fe40000000000 */
[-C--:B------:R-:W-:Y:S02]  /*4230*/  IADD3 R3, P2, RZ, -R4.reuse, RZ ;  /* 0x80000004ff037210 */ /* 0x080fe40007f5e0ff */
[----:B------:R-:W-:Y:S01]  /*4240*/  ISETP.NE.U32.AND P0, PT, R9, RZ, PT ;  /* 0x000000ff0900720c */ /* 0x000fe20003f05070 */
[----:B------:R-:W-:Y:S01]  /*4250*/  HFMA2.MMA R9, -RZ, RZ, 0, 0 ;  /* 0x00000000ff097435 */ /* 0x000fe200000001ff */
[----:B------:R-:W-:Y:S01]  /*4260*/  SEL R4, R3, R4, !P1 ;  /* 0x0000000403047207 */ /* 0x000fe20004800000 */
[----:B------:R-:W-:Y:S01]  /*4270*/  IMAD.X R2, RZ, RZ, ~R5, P2 ;  /* 0x000000ffff027224 */ /* 0x000fe200010e0e05 */
[----:B------:R-:W-:-:S04]  /*4280*/  ISETP.NE.AND.EX P0, PT, RZ, RZ, PT, P0 ;  /* 0x000000ffff00720c */ /* 0x000fc80003f05300 */
[----:B------:R-:W-:Y:S02]  /*4290*/  SEL R5, R2, R5, !P1 ;  /* 0x0000000502057207 */ /* 0x000fe40004800000 */
[----:B------:R-:W-:Y:S02]  /*42a0*/  SEL R4, R4, 0xffffffff, P0 ;  /* 0xffffffff04047807 */ /* 0x000fe40000000000 */
[----:B------:R-:W-:Y:S01]  /*42b0*/  SEL R5, R5, 0xffffffff, P0 ;  /* 0xffffffff05057807 */ /* 0x000fe20000000000 */
[----:B------:R-:W-:Y:S06]  /*42c0*/  RET.REL.NODEC R8 `(_ZN2at6native60_GLOBAL__N__2075b504_27_DistributionCauchyKernel_cu_d62eea8743distribution_elementwise_grid_stride_kernelIdLi2EZNS0_9templates4cuda21uniform_and_transformIddPNS_17CUDAGeneratorImplEZZZNS4_13cauchy_kernelIS7_EEvRNS_18TensorIteratorBaseEddT_ENKUlvE_clEvENKUlvE_clEvEUldE_EEvSA_T1_T2_EUlP24curandStatePhilox4_32_10E0_ZNS1_27distribution_nullary_kernelIdd6float4S7_SJ_SE_EEvSA_SG_RKT3_T4_EUlidE0_EEvlNS_15PhiloxCudaStateESF_SG_) ;  /* 0xffffffbc084c7950 */ /* 0x000fec0003c3ffff */
        .type           $_ZN2at6native60_GLOBAL__N__2075b504_27_DistributionCauchyKernel_cu_d62eea8743distribution_elementwise_grid_stride_kernelIdLi2EZNS0_9templates4cuda21uniform_and_transformIddPNS_17CUDAGeneratorImplEZZZNS4_13cauchy_kernelIS7_EEvRNS_18TensorIteratorBaseEddT_ENKUlvE_clEvENKUlvE_clEvEUldE_EEvSA_T1_T2_EUlP24curandStatePhilox4_32_10E0_ZNS1_27distribution_nullary_kernelIdd6float4S7_SJ_SE_EEvSA_SG_RKT3_T4_EUlidE0_EEvlNS_15PhiloxCudaStateESF_SG_$__internal_trig_reduction_slowpathd,@function
        .size           $_ZN2at6native60_GLOBAL__N__2075b504_27_DistributionCauchyKernel_cu_d62eea8743distribution_elementwise_grid_stride_kernelIdLi2EZNS0_9templates4cuda21uniform_and_transformIddPNS_17CUDAGeneratorImplEZZZNS4_13cauchy_kernelIS7_EEvRNS_18TensorIteratorBaseEddT_ENKUlvE_clEvENKUlvE_clEvEUldE_EEvSA_T1_T2_EUlP24curandStatePhilox4_32_10E0_ZNS1_27distribution_nullary_kernelIdd6float4S7_SJ_SE_EEvSA_SG_RKT3_T4_EUlidE0_EEvlNS_15PhiloxCudaStateESF_SG_$__internal_trig_reduction_slowpathd,(.L_x_332 - $_ZN2at6native60_GLOBAL__N__2075b504_27_DistributionCauchyKernel_cu_d62eea8743distribution_elementwise_grid_stride_kernelIdLi2EZNS0_9templates4cuda21uniform_and_transformIddPNS_17CUDAGeneratorImplEZZZNS4_13cauchy_kernelIS7_EEvRNS_18TensorIteratorBaseEddT_ENKUlvE_clEvENKUlvE_clEvEUldE_EEvSA_T1_T2_EUlP24curandStatePhilox4_32_10E0_ZNS1_27distribution_nullary_kernelIdd6float4S7_SJ_SE_EEvSA_SG_RKT3_T4_EUlidE0_EEvlNS_15PhiloxCudaStateESF_SG_$__internal_trig_reduction_slowpathd)
$_ZN2at6native60_GLOBAL__N__2075b504_27_DistributionCauchyKernel_cu_d62eea8743distribution_elementwise_grid_stride_kernelIdLi2EZNS0_9templates4cuda21uniform_and_transformIddPNS_17CUDAGeneratorImplEZZZNS4_13cauchy_kernelIS7_EEvRNS_18TensorIteratorBaseEddT_ENKUlvE_clEvENKUlvE_clEvEUldE_EEvSA_T1_T2_EUlP24curandStatePhilox4_32_10E0_ZNS1_27distribution_nullary_kernelIdd6float4S7_SJ_SE_EEvSA_SG_RKT3_T4_EUlidE0_EEvlNS_15PhiloxCudaStateESF_SG_$__internal_trig_reduction_slowpathd:
[----:B------:R-:W-:Y:S01]  /*42d0*/  SHF.R.U32.HI R7, RZ, 0x14, R9 ;  /* 0x00000014ff077819 */ /* 0x000fe20000011609 */
[----:B------:R-:W-:Y:S01]  /*42e0*/  IMAD.MOV.U32 R46, RZ, RZ, R2 ;  /* 0x000000ffff2e7224 */ /* 0x000fe200078e0002 */
[----:B------:R-:W-:Y:S02]  /*42f0*/  MOV R5, RZ ;  /* 0x000000ff00057202 */ /* 0x000fe40000000f00 */
[----:B------:R-:W-:-:S04]  /*4300*/  LOP3.LUT R0, R7, 0x7ff, RZ, 0xc0, !PT ;  /* 0x000007ff07007812 */ /* 0x000fc800078ec0ff */
[----:B------:R-:W-:-:S13]  /*4310*/  ISETP.NE.AND P0, PT, R0, 0x7ff, PT ;  /* 0x000007ff0000780c */ /* 0x000fda0003f05270 */
[----:B------:R-:W-:Y:S05]  /*4320*/  @!P0 BRA `(.L_x_226) ;  /* 0x0000000800408947 */ /* 0x000fea0003800000 */
[----:B------:R-:W-:Y:S01]  /*4330*/  VIADD R0, R0, 0xfffffc00 ;  /* 0xfffffc0000007836 */ /* 0x000fe20000000000 */
[----:B------:R-:W-:Y:S01]  /*4340*/  IADD3 R7, R7, -0x400, RZ ;  /* 0xfffffc0007077810 */ /* 0x000fe20007ffe0ff */
[----:B------:R-:W-:Y:S01]  /*4350*/  BSSY B2, `(.L_x_227) ;  /* 0x0000033000027945 */ /* 0x000fe20003800000 */
[----:B------:R-:W-:Y:S02]  /*4360*/  CS2R R48, SRZ ;  /* 0x0000000000307805 */ /* 0x000fe4000001ff00 */
[----:B------:R-:W-:Y:S02]  /*4370*/  SHF.R.U32.HI R0, RZ, 0x6, R0 ;  /* 0x00000006ff007819 */ /* 0x000fe40000011600 */
[----:B------:R-:W-:Y:S02]  /*4380*/  LOP3.LUT P2, R7, R7, 0x3f, RZ, 0xc0, !PT ;  /* 0x0000003f07077812 */ /* 0x000fe4000784c0ff */
[C---:B------:R-:W-:Y:S02]  /*4390*/  IADD3 R3, -R0.reuse, 0x10, RZ ;  /* 0x0000001000037810 */ /* 0x040fe40007ffe1ff */
[----:B------:R-:W-:-:S02]  /*43a0*/  IADD3 R40, -R0, 0x13, RZ ;  /* 0x0000001300287810 */ /* 0x000fc40007ffe1ff */
[----:B------:R-:W-:Y:S02]  /*43b0*/  ISETP.GT.AND P0, PT, R3, 0xe, PT ;  /* 0x0000000e0300780c */ /* 0x000fe40003f04270 */
[----:B------:R-:W-:Y:S02]  /*43c0*/  IADD3 R42, -R0, 0xf, RZ ;  /* 0x0000000f002a7810 */ /* 0x000fe40007ffe1ff */
[----:B------:R-:W-:-:S03]  /*43d0*/  SEL R40, R40, 0x12, !P0 ;  /* 0x0000001228287807 */ /* 0x000fc60004000000 */
[----:B------:R-:W-:Y:S01]  /*43e0*/  IMAD.MOV.U32 R45, RZ, RZ, R42 ;  /* 0x000000ffff2d7224 */ /* 0x000fe200078e002a */
[----:B------:R-:W-:-:S13]  /*43f0*/  ISETP.GT.AND P0, PT, R3, R40, PT ;  /* 0x000000280300720c */ /* 0x000fda0003f04270 */
[----:B------:R-:W-:Y:S05]  /*4400*/  @P0 BRA `(.L_x_228) ;  /* 0x00000000009c0947 */ /* 0x000fea0003800000 */
[----:B------:R-:W0:Y:S01]  /*4410*/  LDC.64 R44, c[0x4][0x120] ;  /* 0x01004800ff2c7b82 */ /* 0x000e220000000a00 */
[C---:B------:R-:W-:Y:S01]  /*4420*/  SHF.L.U64.HI R43, R46.reuse, 0xb, R9 ;  /* 0x0000000b2e2b7819 */ /* 0x040fe20000010209 */
[----:B------:R-:W-:Y:S01]  /*4430*/  IMAD.SHL.U32 R46, R46, 0x800, RZ ;  /* 0x000008002e2e7824 */ /* 0x000fe200078e00ff */
[----:B------:R-:W-:Y:S02]  /*4440*/  MOV R0, R1 ;  /* 0x0000000100007202 */ /* 0x000fe40000000f00 */
[----:B------:R-:W-:Y:S02]  /*4450*/  CS2R R48, SRZ ;  /* 0x0000000000307805 */ /* 0x000fe4000001ff00 */
[----:B------:R-:W-:Y:S01]  /*4460*/  LOP3.LUT R43, R43, 0x80000000, RZ, 0xfc, !PT ;  /* 0x800000002b2b7812 */ /* 0x000fe200078efcff */
[----:B------:R-:W1:Y:S01]  /*4470*/  LDC.64 R2, c[0x0][0x208] ;  /* 0x00008200ff027b82 */ /* 0x000e620000000a00 */
[----:B0-----:R-:W-:-:S05]  /*4480*/  IMAD.WIDE R44, R42, 0x8, R44 ;  /* 0x000000082a2c7825 */ /* 0x001fca00078e022c */
[----:B------:R-:W-:Y:S01]  /*4490*/  MOV R47, R45 ;  /* 0x0000002d002f7202 */ /* 0x000fe20000000f00 */
[----:B------:R-:W-:-:S07]  /*44a0*/  IMAD.MOV.U32 R45, RZ, RZ, R42 ;  /* 0x000000ffff2d7224 */ /* 0x000fce00078e002a */
.L_x_229:
[----:B-1----:R-:W-:Y:S01]  /*44b0*/  R2UR UR34, R2 ;  /* 0x00000000022272ca */ /* 0x002fe200000e0000 */
[----:B------:R-:W-:Y:S01]  /*44c0*/  IMAD.MOV.U32 R51, RZ, RZ, R47 ;  /* 0x000000ffff337224 */ /* 0x000fe200078e002f */
[----:B------:R-:W-:Y:S02]  /*44d0*/  R2UR UR35, R3 ;  /* 0x00000000032372ca */ /* 0x000fe400000e0000 */
[----:B------:R-:W-:-:S11]  /*44e0*/  MOV R50, R44 ;  /* 0x0000002c00327202 */ /* 0x000fd60000000f00 */
[----:B------:R-:W2:Y:S01]  /*44f0*/  LDG.E.64.CONSTANT R50, desc[UR34][R50.64] ;  /* 0x0000002232327981 */ /* 0x000ea2000c1e9b00 */
[----:B------:R-:W-:Y:S01]  /*4500*/  MOV R4, R48 ;  /* 0x0000003000047202 */ /* 0x000fe20000000f00 */
[----:B------:R-:W-:Y:S01]  /*4510*/  IMAD.MOV.U32 R5, RZ, RZ, R49 ;  /* 0x000000ffff057224 */ /* 0x000fe200078e0031 */
[----:B------:R-:W-:-:S03]  /*4520*/  IADD3 R45, R45, 0x1, RZ ;  /* 0x000000012d2d7810 */ /* 0x000fc60007ffe0ff */
[----:B--2---:R-:W-:-:S04]  /*4530*/  IMAD.WIDE.U32 R4, P3, R50, R46, R4 ;  /* 0x0000002e32047225 */ /* 0x004fc80007860004 */
[C---:B------:R-:W-:Y:S02]  /*4540*/  IMAD R49, R50.reuse, R43, RZ ;  /* 0x0000002b32317224 */ /* 0x040fe400078e02ff */
[----:B------:R-:W-:Y:S02]  /*4550*/  IMAD R48, R51, R46, RZ ;  /* 0x0000002e33307224 */ /* 0x000fe400078e02ff */
[----:B------:R-:W-:Y:S01]  /*4560*/  IMAD.MOV.U32 R52, RZ, RZ, R4 ;  /* 0x000000ffff347224 */ /* 0x000fe200078e0004 */
[----:B------:R-:W-:Y:S01]  /*4570*/  IADD3 R49, P0, R49, R5, RZ ;  /* 0x0000000531317210 */ /* 0x000fe20007f1e0ff */
[----:B------:R-:W-:-:S03]  /*4580*/  IMAD.HI.U32 R5, R50, R43, RZ ;  /* 0x0000002b32057227 */ /* 0x000fc600078e00ff */
[----:B------:R-:W-:Y:S01]  /*4590*/  IADD3 R53, P1, R48, R49, RZ ;  /* 0x0000003130357210 */ /* 0x000fe20007f3e0ff */
[----:B------:R-:W-:Y:S01]  /*45a0*/  IMAD.HI.U32 R48, R51, R46, RZ ;  /* 0x0000002e33307227 */ /* 0x000fe200078e00ff */
[----:B------:R-:W-:Y:S02]  /*45b0*/  IADD3.X R5, R5, RZ, RZ, P3, !PT ;  /* 0x000000ff05057210 */ /* 0x000fe40001ffe4ff */
[----:B------:R-:W-:Y:S01]  /*45c0*/  ISETP.GE.AND P3, PT, R45, R40, PT ;  /* 0x000000282d00720c */ /* 0x000fe20003f66270 */
[C---:B------:R-:W-:Y:S01]  /*45d0*/  IMAD.HI.U32 R4, R51.reuse, R43, RZ ;  /* 0x0000002b33047227 */ /* 0x040fe200078e00ff */
[----:B------:R-:W-:Y:S01]  /*45e0*/  IADD3.X R5, P0, R48, R5, RZ, P0, !PT ;  /* 0x0000000530057210 */ /* 0x000fe2000071e4ff */
[----:B------:R0:W-:Y:S02]  /*45f0*/  STL.64 [R0], R52 ;  /* 0x0000003400007387 */ /* 0x0001e40000100a00 */
[----:B------:R-:W-:Y:S02]  /*4600*/  IMAD R50, R51, R43, RZ ;  /* 0x0000002b33327224 */ /* 0x000fe400078e02ff */
[----:B------:R-:W-:Y:S01]  /*4610*/  IMAD.X R4, RZ, RZ, R4, P0 ;  /* 0x000000ffff047224 */ /* 0x000fe200000e0604 */
[----:B------:R-:W-:-:S02]  /*4620*/  IADD3 R44, P0, R44, 0x8, RZ ;  /* 0x000000082c2c7810 */ /* 0x000fc40007f1e0ff */
[----:B------:R-:W-:-:S03]  /*4630*/  IADD3.X R48, P1, R50, R5, RZ, P1, !PT ;  /* 0x0000000532307210 */ /* 0x000fc60000f3e4ff */
[----:B------:R-:W-:Y:S01]  /*4640*/  IMAD.X R47, RZ, RZ, R47, P0 ;  /* 0x000000ffff2f7224 */ /* 0x000fe200000e062f */
[----:B------:R-:W-:Y:S02]  /*4650*/  IADD3.X R49, RZ, R4, RZ, P1, !PT ;  /* 0x00000004ff317210 */ /* 0x000fe40000ffe4ff */
[----:B0-----:R-:W-:Y:S01]  /*4660*/  IADD3 R0, R0, 0x8, RZ ;  /* 0x0000000800007810 */ /* 0x001fe20007ffe0ff */
[----:B------:R-:W-:Y:S06]  /*4670*/  @!P3 BRA `(.L_x_229) ;  /* 0xfffffffc008cb947 */ /* 0x000fec000383ffff */
.L_x_228:
[----:B------:R-:W-:Y:S05]  /*4680*/  BSYNC B2 ;  /* 0x0000000000027941 */ /* 0x000fea0003800000 */
.L_x_227:
[----:B------:R-:W-:-:S05]  /*4690*/  IMAD.IADD R42, R45, 0x1, -R42 ;  /* 0x000000012d2a7824 */ /* 0x000fca00078e0a2a */
[----:B------:R-:W-:-:S05]  /*46a0*/  LEA R51, R42, R1, 0x3 ;  /* 0x000000012a337211 */ /* 0x000fca00078e18ff */
[----:B------:R0:W-:Y:S04]  /*46b0*/  STL.64 [R51], R48 ;  /* 0x0000003033007387 */ /* 0x0001e80000100a00 */
[----:B------:R-:W2:Y:S04]  /*46c0*/  LDL.64 R2, [R1+0x10] ;  /* 0x0000100001027983 */ /* 0x000ea80000100a00 */
[----:B------:R-:W3:Y:S04]  /*46d0*/  @P2 LDL.64 R42, [R1+0x8] ;  /* 0x00000800012a2983 */ /* 0x000ee80000100a00 */
[----:B------:R-:W4:Y:S01]  /*46e0*/  LDL.64 R4, [R1+0x18] ;  /* 0x0000180001047983 */ /* 0x000f220000100a00 */
[----:B------:R-:W-:Y:S01]  /*46f0*/  @P2 IADD3 R45, -R7, 0x40, RZ ;  /* 0x00000040072d2810 */ /* 0x000fe20007ffe1ff */
[----:B------:R-:W-:Y:S01]  /*4700*/  UMOV UR34, URZ ;  /* 0x0000003f00227c82 */ /* 0x000fe20008000000 */
[----:B--2---:R-:W-:-:S02]  /*4710*/  @P2 SHF.L.U32 R47, R2, R7, RZ ;  /* 0x00000007022f2219 */ /* 0x004fc400000006ff */
[-C--:B------:R-:W-:Y:S02]  /*4720*/  @P2 SHF.R.U64 R40, R2, R45.reuse, R3 ;  /* 0x0000002d02282219 */ /* 0x080fe40000001203 */
[-CC-:B---3--:R-:W-:Y:S02]  /*4730*/  @P2 SHF.R.U64 R0, R42, R45.reuse, R43.reuse ;  /* 0x0000002d2a002219 */ /* 0x188fe4000000122b */
[----:B------:R-:W-:Y:S02]  /*4740*/  @P2 SHF.R.U32.HI R42, RZ, R45, R43 ;  /* 0x0000002dff2a2219 */ /* 0x000fe4000001162b */
[----:B------:R-:W-:Y:S02]  /*4750*/  @P2 SHF.L.U64.HI R43, R2, R7, R3 ;  /* 0x00000007022b2219 */ /* 0x000fe40000010203 */
[----:B------:R-:W-:Y:S02]  /*4760*/  @P2 LOP3.LUT R2, R0, R47, RZ, 0xfc, !PT ;  /* 0x0000002f00022212 */ /* 0x000fe400078efcff */
[----:B----4-:R-:W-:-:S02]  /*4770*/  @P2 SHF.L.U32 R47, R4, R7, RZ ;  /* 0x00000007042f2219 */ /* 0x010fc400000006ff */
[----:B------:R-:W-:Y:S02]  /*4780*/  @P2 SHF.R.U32.HI R45, RZ, R45, R3 ;  /* 0x0000002dff2d2219 */ /* 0x000fe40000011603 */
[----:B------:R-:W-:Y:S02]  /*4790*/  @P2 LOP3.LUT R3, R42, R43, RZ, 0xfc, !PT ;  /* 0x0000002b2a032212 */ /* 0x000fe400078efcff */
[----:B------:R-:W-:Y:S02]  /*47a0*/  @P2 SHF.L.U64.HI R0, R4, R7, R5 ;  /* 0x0000000704002219 */ /* 0x000fe40000010205 */
[----:B------:R-:W-:Y:S02]  /*47b0*/  @P2 LOP3.LUT R4, R47, R40, RZ, 0xfc, !PT ;  /* 0x000000282f042212 */ /* 0x000fe400078efcff */
[C-C-:B------:R-:W-:Y:S01]  /*47c0*/  SHF.L.U64.HI R40, R2.reuse, 0x2, R3.reuse ;  /* 0x0000000202287819 */ /* 0x140fe20000010203 */
[----:B------:R-:W-:Y:S01]  /*47d0*/  IMAD.SHL.U32 R2, R2, 0x4, RZ ;  /* 0x0000000402027824 */ /* 0x000fe200078e00ff */
[----:B------:R-:W-:-:S02]  /*47e0*/  SHF.R.U32.HI R42, RZ, 0x1e, R3 ;  /* 0x0000001eff2a7819 */ /* 0x000fc40000011603 */
[----:B------:R-:W-:Y:S02]  /*47f0*/  SHF.L.U32 R3, R4, 0x2, RZ ;  /* 0x0000000204037819 */ /* 0x000fe400000006ff */
[----:B------:R-:W-:Y:S02]  /*4800*/  @P2 LOP3.LUT R5, R0, R45, RZ, 0xfc, !PT ;  /* 0x0000002d00052212 */ /* 0x000fe400078efcff */
[----:B------:R-:W-:Y:S02]  /*4810*/  IADD3 RZ, P0, RZ, -R2, RZ ;  /* 0x80000002ffff7210 */ /* 0x000fe40007f1e0ff */
[----:B------:R-:W-:Y:S02]  /*4820*/  LOP3.LUT R0, RZ, R40, RZ, 0x33, !PT ;  /* 0x00000028ff007212 */ /* 0x000fe400078e33ff */
[----:B------:R-:W-:Y:S02]  /*4830*/  LOP3.LUT R45, R42, R3, RZ, 0xfc, !PT ;  /* 0x000000032a2d7212 */ /* 0x000fe400078efcff */
[----:B------:R-:W-:-:S02]  /*4840*/  SHF.L.U64.HI R42, R4, 0x2, R5 ;  /* 0x00000002042a7819 */ /* 0x000fc40000010205 */
[----:B------:R-:W-:Y:S02]  /*4850*/  IADD3.X R3, P0, RZ, R0, RZ, P0, !PT ;  /* 0x00000000ff037210 */ /* 0x000fe4000071e4ff */
[----:B------:R-:W-:Y:S02]  /*4860*/  LOP3.LUT R4, RZ, R45, RZ, 0x33, !PT ;  /* 0x0000002dff047212 */ /* 0x000fe400078e33ff */
[----:B------:R-:W-:Y:S02]  /*4870*/  LOP3.LUT R7, RZ, R42, RZ, 0x33, !PT ;  /* 0x0000002aff077212 */ /* 0x000fe400078e33ff */
[----:B------:R-:W-:Y:S02]  /*4880*/  IADD3.X R4, P0, RZ, R4, RZ, P0, !PT ;  /* 0x00000004ff047210 */ /* 0x000fe4000071e4ff */
[----:B------:R-:W-:-:S03]  /*4890*/  SHF.R.U32.HI R0, RZ, 0x1d, R5 ;  /* 0x0000001dff007819 */ /* 0x000fc60000011605 */
[----:B------:R-:W-:Y:S01]  /*48a0*/  IMAD.X R7, RZ, RZ, R7, P0 ;  /* 0x000000ffff077224 */ /* 0x000fe200000e0607 */
[C---:B------:R-:W-:Y:S02]  /*48b0*/  LOP3.LUT P1, RZ, R0.reuse, 0x1, RZ, 0xc0, !PT ;  /* 0x0000000100ff7812 */ /* 0x040fe4000782c0ff */
[----:B------:R-:W-:Y:S02]  /*48c0*/  LOP3.LUT R0, R0, 0x1, RZ, 0xc0, !PT ;  /* 0x0000000100007812 */ /* 0x000fe400078ec0ff */
[----:B------:R-:W-:Y:S02]  /*48d0*/  SEL R7, R42, R7, !P1 ;  /* 0x000000072a077207 */ /* 0x000fe40004800000 */
[----:B------:R-:W-:Y:S02]  /*48e0*/  SEL R45, R45, R4, !P1 ;  /* 0x000000042d2d7207 */ /* 0x000fe40004800000 */
[----:B------:R-:W-:Y:S02]  /*48f0*/  ISETP.NE.U32.AND P0, PT, R7, RZ, PT ;  /* 0x000000ff0700720c */ /* 0x000fe40003f05070 */
[----:B------:R-:W-:-:S02]  /*4900*/  SEL R40, R40, R3, !P1 ;  /* 0x0000000328287207 */ /* 0x000fc40004800000 */
[----:B------:R-:W-:Y:S01]  /*4910*/  SEL R42, R45, R7, !P0 ;  /* 0x000000072d2a7207 */ /* 0x000fe20004000000 */
[----:B------:R-:W-:Y:S01]  /*4920*/  @P1 IMAD.MOV R2, RZ, RZ, -R2 ;  /* 0x000000ffff021224 */ /* 0x000fe200078e0a02 */
[----:B------:R-:W-:-:S04]  /*4930*/  LEA.HI R5, R5, R0, RZ, 0x2 ;  /* 0x0000000005057211 */ /* 0x000fc800078f10ff */
[----:B------:R-:W1:Y:S02]  /*4940*/  FLO.U32 R42, R42 ;  /* 0x0000002a002a7300 */ /* 0x000e6400000e0000 */
[C---:B-1----:R-:W-:Y:S02]  /*4950*/  IADD3 R43, -R42.reuse, 0x1f, RZ ;  /* 0x0000001f2a2b7810 */ /* 0x042fe40007ffe1ff */
[----:B------:R-:W-:Y:S02]  /*4960*/  IADD3 R4, -R42, 0x3f, RZ ;  /* 0x0000003f2a047810 */ /* 0x000fe40007ffe1ff */
[----:B------:R-:W-:-:S04]  /*4970*/  @P0 IADD3 R4, R43, RZ, RZ ;  /* 0x000000ff2b040210 */ /* 0x000fc80007ffe0ff */
[C---:B------:R-:W-:Y:S02]  /*4980*/  ISETP.NE.U32.AND P0, PT, R4.reuse, RZ, PT ;  /* 0x000000ff0400720c */ /* 0x040fe40003f05070 */
[----:B------:R-:W-:Y:S02]  /*4990*/  IADD3 R3, -R4, 0x40, RZ ;  /* 0x0000004004037810 */ /* 0x000fe40007ffe1ff */
[----:B------:R-:W-:Y:S02]  /*49a0*/  ISETP.NE.AND.EX P0, PT, RZ, RZ, PT, P0 ;  /* 0x000000ffff00720c */ /* 0x000fe40003f05300 */
[CC--:B------:R-:W-:Y:S02]  /*49b0*/  SHF.L.U32 R43, R45.reuse, R4.reuse, RZ ;  /* 0x000000042d2b7219 */ /* 0x0c0fe400000006ff */
[----:B------:R-:W-:Y:S02]  /*49c0*/  SHF.R.U64 R2, R2, R3, R40 ;  /* 0x0000000302027219 */ /* 0x000fe40000001228 */
[----:B------:R-:W-:-:S07]  /*49d0*/  SHF.L.U64.HI R47, R45, R4, R7 ;  /* 0x000000042d2f7219 */ /* 0x000fce0000010207 */
[----:B------:R-:W-:Y:S02]  /*49e0*/  @P0 LOP3.LUT R45, R2, R43, RZ, 0xfc, !PT ;  /* 0x0000002b022d0212 */ /* 0x000fe400078efcff */
[----:B------:R-:W-:Y:S01]  /*49f0*/  SHF.R.U32.HI R2, RZ, R3, R40 ;  /* 0x00000003ff027219 */ /* 0x000fe20000011628 */
[----:B------:R-:W-:Y:S02]  /*4a00*/  IMAD.MOV.U32 R3, RZ, RZ, RZ ;  /* 0x000000ffff037224 */ /* 0x000fe400078e00ff */
[----:B------:R-:W-:Y:S01]  /*4a10*/  IMAD.WIDE.U32 R42, R45, 0x2168c235, RZ ;  /* 0x2168c2352d2a7825 */ /* 0x000fe200078e00ff */
[----:B------:R-:W-:-:S04]  /*4a20*/  @P0 LOP3.LUT R7, R2, R47, RZ, 0xfc, !PT ;  /* 0x0000002f02070212 */ /* 0x000fc800078efcff */
[----:B------:R-:W-:Y:S01]  /*4a30*/  MOV R2, R43 ;  /* 0x0000002b00027202 */ /* 0x000fe20000000f00 */
[----:B------:R-:W-:Y:S01]  /*4a40*/  IMAD.HI.U32 R40, R7, -0x36f0255e, RZ ;  /* 0xc90fdaa207287827 */ /* 0x000fe200078e00ff */
[----:B------:R-:W-:-:S03]  /*4a50*/  IADD3 RZ, P0, R42, R42, RZ ;  /* 0x0000002a2aff7210 */ /* 0x000fc60007f1e0ff */
[----:B------:R-:W-:-:S04]  /*4a60*/  IMAD.WIDE.U32 R2, R45, -0x36f0255e, R2 ;  /* 0xc90fdaa22d027825 */ /* 0x000fc800078e0002 */
[C---:B------:R-:W-:Y:S02]  /*4a70*/  IMAD R43, R7.reuse, -0x36f0255e, RZ ;  /* 0xc90fdaa2072b7824 */ /* 0x040fe400078e02ff */
[----:B------:R-:W-:-:S05]  /*4a80*/  IMAD.WIDE.U32 R2, P2, R7, 0x2168c235, R2 ;  /* 0x2168c23507027825 */ /* 0x000fca0007840002 */
[----:B------:R-:W-:Y:S02]  /*4a90*/  IADD3.X R7, R40, RZ, RZ, P2, !PT ;  /* 0x000000ff28077210 */ /* 0x000fe400017fe4ff */
[----:B------:R-:W-:Y:S02]  /*4aa0*/  IADD3 R3, P2, R43, R3, RZ ;  /* 0x000000032b037210 */ /* 0x000fe40007f5e0ff */
[----:B------:R-:W-:Y:S02]  /*4ab0*/  IADD3.X RZ, P0, R2, R2, RZ, P0, !PT ;  /* 0x0000000202ff7210 */ /* 0x000fe4000071e4ff */
[C---:B------:R-:W-:Y:S01]  /*4ac0*/  ISETP.GT.U32.AND P3, PT, R3.reuse, RZ, PT ;  /* 0x000000ff0300720c */ /* 0x040fe20003f64070 */
[----:B------:R-:W-:Y:S01]  /*4ad0*/  IMAD.X R7, RZ, RZ, R7, P2 ;  /* 0x000000ffff077224 */ /* 0x000fe200010e0607 */
[----:B------:R-:W-:-:S04]  /*4ae0*/  IADD3.X R2, P2, R3, R3, RZ, P0, !PT ;  /* 0x0000000303027210 */ /* 0x000fc8000075e4ff */
[C---:B------:R-:W-:Y:S02]  /*4af0*/  ISETP.GT.AND.EX P0, PT, R7.reuse, RZ, PT, P3 ;  /* 0x000000ff0700720c */ /* 0x040fe40003f04330 */
[----:B------:R-:W-:Y:S02]  /*4b00*/  IADD3.X R40, R7, R7, RZ, P2, !PT ;  /* 0x0000000707287210 */ /* 0x000fe400017fe4ff */
[----:B------:R-:W-:Y:S02]  /*4b10*/  SEL R2, R2, R3, P0 ;  /* 0x0000000302027207 */ /* 0x000fe40000000000 */
[----:B------:R-:W-:Y:S02]  /*4b20*/  SEL R3, R40, R7, P0 ;  /* 0x0000000728037207 */ /* 0x000fe40000000000 */
[----:B------:R-:W-:Y:S02]  /*4b30*/  IADD3 R46, P2, R2, 0x1, RZ ;  /* 0x00000001022e7810 */ /* 0x000fe40007f5e0ff */
[----:B------:R-:W-:-:S02]  /*4b40*/  SEL R7, RZ, 0x1, !P0 ;  /* 0x00000001ff077807 */ /* 0x000fc40004000000 */
[----:B------:R-:W-:Y:S01]  /*4b50*/  LOP3.LUT P0, R9, R9, 0x80000000, RZ, 0xc0, !PT ;  /* 0x8000000009097812 */ /* 0x000fe2000780c0ff */
[----:B------:R-:W-:Y:S01]  /*4b60*/  IMAD.X R3, RZ, RZ, R3, P2 ;  /* 0x000000ffff037224 */ /* 0x000fe200010e0603 */
[----:B------:R-:W-:Y:S02]  /*4b70*/  IADD3 R7, R7, R4, RZ ;  /* 0x0000000407077210 */ /* 0x000fe40007ffe0ff */
[----:B------:R-:W-:Y:S02]  /*4b80*/  @P1 LOP3.LUT R9, R9, 0x80000000, RZ, 0x3c, !PT ;  /* 0x8000000009091812 */ /* 0x000fe400078e3cff */
[----:B------:R-:W-:Y:S01]  /*4b90*/  SHF.R.U64 R46, R46, 0xa, R3 ;  /* 0x0000000a2e2e7819 */ /* 0x000fe20000001203 */
[----:B------:R-:W-:-:S03]  /*4ba0*/  IMAD.SHL.U32 R7, R7, 0x100000, RZ ;  /* 0x0010000007077824 */ /* 0x000fc600078e00ff */
[----:B------:R-:W-:-:S03]  /*4bb0*/  IADD3 R46, P2, R46, 0x1, RZ ;  /* 0x000000012e2e7810 */ /* 0x000fc60007f5e0ff */
[----:B------:R-:W-:Y:S02]  /*4bc0*/  @P0 IADD3 R5, -R5, RZ, RZ ;  /* 0x000000ff05050210 */ /* 0x000fe40007ffe1ff */
[----:B------:R-:W-:-:S04]  /*4bd0*/  LEA.HI.X R3, R3, RZ, RZ, 0x16, P2 ;  /* 0x000000ff03037211 */ /* 0x000fc800010fb4ff */
[--C-:B------:R-:W-:Y:S02]  /*4be0*/  SHF.R.U64 R46, R46, 0x1, R3.reuse ;  /* 0x000000012e2e7819 */ /* 0x100fe40000001203 */
[----:B------:R-:W-:Y:S02]  /*4bf0*/  SHF.R.U32.HI R2, RZ, 0x1, R3 ;  /* 0x00000001ff027819 */ /* 0x000fe40000011603 */
[----:B------:R-:W-:-:S04]  /*4c00*/  IADD3 R46, P2, P3, R46, -UR34, RZ ;  /* 0x800000222e2e7c10 */ /* 0x000fc8000fb5e0ff */
[----:B------:R-:W-:-:S04]  /*4c10*/  IADD3.X R0, R2, 0x3fe00000, ~R7, P2, P3 ;  /* 0x3fe0000002007810 */ /* 0x000fc800017e6c07 */
[----:B0-----:R-:W-:-:S07]  /*4c20*/  LOP3.LUT R9, R0, R9, RZ, 0xfc, !PT ;  /* 0x0000000900097212 */ /* 0x001fce00078efcff */
.L_x_226:
[----:B------:R-:W-:Y:S01]  /*4c30*/  HFMA2.MMA R3, -RZ, RZ, 0, 0 ;  /* 0x00000000ff037435 */ /* 0x000fe200000001ff */
[----:B------:R-:W-:Y:S01]  /*4c40*/  IMAD.MOV.U32 R2, RZ, RZ, R38 ;  /* 0x000000ffff027224 */ /* 0x000fe200078e0026 */
[----:B------:R-:W-:Y:S01]  /*4c50*/  MOV R47, R9 ;  /* 0x00000009002f7202 */ /* 0x000fe20000000f00 */
[----:B------:R-:W-:-:S03]  /*4c60*/  IMAD.MOV.U32 R0, RZ, RZ, R5 ;  /* 0x000000ffff007224 */ /* 0x000fc600078e0005 */
[----:B------:R-:W-:Y:S05]  /*4c70*/  RET.REL.NODEC R2 `(_ZN2at6native60_GLOBAL__N__2075b504_27_DistributionCauchyKernel_cu_d62eea8743distribution_elementwise_grid_stride_kernelIdLi2EZNS0_9templates4cuda21uniform_and_transformIddPNS_17CUDAGeneratorImplEZZZNS4_13cauchy_kernelIS7_EEvRNS_18TensorIteratorBaseEddT_ENKUlvE_clEvENKUlvE_clEvEUldE_EEvSA_T1_T2_EUlP24curandStatePhilox4_32_10E0_ZNS1_27distribution_nullary_kernelIdd6float4S7_SJ_SE_EEvSA_SG_RKT3_T4_EUlidE0_EEvlNS_15PhiloxCudaStateESF_SG_) ;  /* 0xffffffb002e07950 */ /* 0x000fea0003c3ffff */
.L_x_230:
        /* <DEDUP_REMOVED lines=16> */
.L_x_332:


//--------------------- .text._ZN2at6native60_GLOBAL__N__2075b504_27_DistributionCauchyKernel_cu_d62eea8743distribution_elementwise_grid_stride_kernelIdLi2EZNS0_9templates4cuda21uniform_and_transformIddPNS_17CUDAGeneratorImplEZZZNS4_13cauchy_kernelIS7_EEvRNS_18TensorIteratorBaseEddT_ENKUlvE_clEvENKUlvE_clEvEUldE_EEvSA_T1_T2_EUlP24curandStatePhilox4_32_10E0_ZNS1_27distribution_nullary_kernelIdd6float4S7_SJ_SE_EEvSA_SG_RKT3_T4_EUlidE_EEvlNS_15PhiloxCudaStateESF_SG_ --------------------------
	.section	.text._ZN2at6native60_GLOBAL__N__2075b504_27_DistributionCauchyKernel_cu_d62eea8743distribution_elementwise_grid_stride_kernelIdLi2EZNS0_9templates4cuda21uniform_and_transformIddPNS_17CUDAGeneratorImplEZZZNS4_13cauchy_kernelIS7_EEvRNS_18TensorIteratorBaseEddT_ENKUlvE_clEvENKUlvE_clEvEUldE_EEvSA_T1_T2_EUlP24curandStatePhilox4_32_10E0_ZNS1_27distribution_nullary_kernelIdd6float4S7_SJ_SE_EEvSA_SG_RKT3_T4_EUlidE_EEvlNS_15PhiloxCudaStateESF_SG_,"ax",@progbits
	.align	128
.text._ZN2at6native60_GLOBAL__N__2075b504_27_DistributionCauchyKernel_cu_d62eea8743distribution_elementwise_grid_stride_kernelIdLi2EZNS0_9templates4cuda21uniform_and_transformIddPNS_17CUDAGeneratorImplEZZZNS4_13cauchy_kernelIS7_EEvRNS_18TensorIteratorBaseEddT_ENKUlvE_clEvENKUlvE_clEvEUldE_EEvSA_T1_T2_EUlP24curandStatePhilox4_32_10E0_ZNS1_27distribution_nullary_kernelIdd6float4S7_SJ_SE_EEvSA_SG_RKT3_T4_EUlidE_EEvlNS_15PhiloxCudaStateESF_SG_:
        .type           _ZN2at6native60_GLOBAL__N__2075b504_27_DistributionCauchyKernel_cu_d62eea8743distribution_elementwise_grid_stride_kernelIdLi2EZNS0_9templates4cuda21uniform_and_transformIddPNS_17CUDAGeneratorImplEZZZNS4_13cauchy_kernelIS7_EEvRNS_18TensorIteratorBaseEddT_ENKUlvE_clEvENKUlvE_clEvEUldE_EEvSA_T1_T2_EUlP24curandStatePhilox4_32_10E0_ZNS1_27distribution_nullary_kernelIdd6float4S7_SJ_SE_EEvSA_SG_RKT3_T4_EUlidE_EEvlNS_15PhiloxCudaStateESF_SG_,@function
        .size           _ZN2at6native60_GLOBAL__N__2075b504_27_DistributionCauchyKernel_cu_d62eea8743distribution_elementwise_grid_stride_kernelIdLi2EZNS0_9templates4cuda21uniform_and_transformIddPNS_17CUDAGeneratorImplEZZZNS4_13cauchy_kernelIS7_EEvRNS_18TensorIteratorBaseEddT_ENKUlvE_clEvENKUlvE_clEvEUldE_EEvSA_T1_T2_EUlP24curandStatePhilox4_32_10E0_ZNS1_27distribution_nullary_kernelIdd6float4S7_SJ_SE_EEvSA_SG_RKT3_T4_EUlidE_EEvlNS_15PhiloxCudaStateESF_SG_,(.L_x_335 - _ZN2at6native60_GLOBAL__N__2075b504_27_DistributionCauchyKernel_cu_d62eea8743distribution_elementwise_grid_stride_kernelIdLi2EZNS0_9templates4cuda21uniform_and_transformIddPNS_17CUDAGeneratorImplEZZZNS4_13cauchy_kernelIS7_EEvRNS_18TensorIteratorBaseEddT_ENKUlvE_clEvENKUlvE_clEvEUldE_EEvSA_T1_T2_EUlP24curandStatePhilox4_32_10E0_ZNS1_27distribution_nullary_kernelIdd6float4S7_SJ_SE_EEvSA_SG_RKT3_T4_EUlidE_EEvlNS_15PhiloxCudaStateESF_SG_)
        .other          _ZN2at6native60_GLOBAL__N__2075b504_27_DistributionCauchyKernel_cu_d62eea8743distribution_elementwise_grid_stride_kernelIdLi2EZNS0_9templates4cuda21uniform_and_transformIddPNS_17CUDAGeneratorImplEZZZNS4_13cauchy_kernelIS7_EEvRNS_18TensorIteratorBaseEddT_ENKUlvE_clEvENKUlvE_clEvEUldE_EEvSA_T1_T2_EUlP24curandStatePhilox4_32_10E0_ZNS1_27distribution_nullary_kernelIdd6float4S7_SJ_SE_EEvSA_SG_RKT3_T4_EUlidE_EEvlNS_15PhiloxCudaStateESF_SG_,@"STO_CUDA_ENTRY STV_DEFAULT"
_ZN2at6native60_GLOBAL__N__2075b504_27_DistributionCauchyKernel_cu_d62eea8743distribution_elementwise_grid_stride_kernelIdLi2EZNS0_9templates4cuda21uniform_and_transformIddPNS_17CUDAGeneratorImplEZZZNS4_13cauchy_kernelIS7_EEvRNS_18TensorIteratorBaseEddT_ENKUlvE_clEvENKUlvE_clEvEUldE_EEvSA_T1_T2_EUlP24curandStatePhilox4_32_10E0_ZNS1_27distribution_nullary_kernelIdd6float4S7_SJ_SE_EEvSA_SG_RKT3_T4_EUlidE_EEvlNS_15PhiloxCudaStateESF_SG_:
[----:B------:R-:W0:Y:S08]  /*0000*/  LDC R1, c[0x0][0x28] ;  /* 0x00000a00ff017b82 */ /* 0x000e300000000800 */
[----:B------:R-:W1:Y:S01]  /*0010*/  LDC R2, c[0x0][0x220] ;  /* 0x00008800ff027b82 */ /* 0x000e620000000800 */
[----:B------:R-:W-:Y:S01]  /*0020*/  ULDC.U8 UR4, c[0x0][0x22c] ;  /* 0x00008b0000047ab9 */ /* 0x000fe20000000000 */
[----:B------:R-:W-:Y:S01]  /*0030*/  ULDC.64 UR6, c[0x0][0x208] ;  /* 0x0000820000067ab9 */ /* 0x000fe20000000a00 */
[----:B------:R-:W-:Y:S01]  /*0040*/  ISETP.NE.AND P0, PT, RZ, UR4, PT ;  /* 0x00000004ff007c0c */ /* 0x000fe2000bf05270 */
[----:B0-----:R-:W-:-:S04]  /*0050*/  VIADD R1, R1, 0xffffffd8 ;  /* 0xffffffd801017836 */ /* 0x001fc80000000000 */
[----:B------:R-:W1:Y:S01]  /*0060*/  LDC R3, c[0x0][0x224] ;  /* 0x00008900ff037b82 */ /* 0x000e620000000800 */
[----:B------:R-:W-:Y:S02]  /*0070*/  ULDC.64 UR4, c[0x0][0x218] ;  /* 0x0000860000047ab9 */ /* 0x000fe40000000a00 */
[----:B------:R-:W-:Y:S02]  /*0080*/  IMAD.U32 R6, RZ, RZ, UR4 ;  /* 0x00000004ff067e24 */ /* 0x000fe4000f8e00ff */
[----:B------:R-:W-:Y:S01]  /*0090*/  IMAD.U32 R7, RZ, RZ, UR5 ;  /* 0x00000005ff077e24 */ /* 0x000fe2000f8e00ff */
[----:B------:R-:W0:Y:S02]  /*00a0*/  S2R R26, SR_TID.X ;  /* 0x00000000001a7919 */ /* 0x000e240000002100 */
[----:B------:R-:W2:Y:S03]  /*00b0*/  @P0 LDC R9, c[0x0][0x228] ;  /* 0x00008a00ff090b82 */ /* 0x000ea60000000800 */
[----:B------:R-:W3:Y:S04]  /*00c0*/  @P0 LDG.E.64 R6, desc[UR6][R6.64] ;  /* 0x0000000606060981 */ /* 0x000ee8000c1e1b00 */
[----:B-1----:R-:W2:Y:S01]  /*00d0*/  @P0 LDG.E.64 R4, desc[UR6][R2.64] ;  /* 0x0000000602040981 */ /* 0x002ea2000c1e1b00 */
[----:B------:R-:W0:Y:S08]  /*00e0*/  S2UR UR4, SR_CTAID.X ;  /* 0x00000000000479c3 */ /* 0x000e300000002500 */
[----:B------:R-:W0:Y:S01]  /*00f0*/  LDC R8, c[0x0][RZ] ;  /* 0x00000000ff087b82 */ /* 0x000e220000000800 */
[----:B------:R-:W-:-:S02]  /*0100*/  IMAD.MOV.U32 R27, RZ, RZ, RZ ;  /* 0x000000ffff1b7224 */ /* 0x000fc400078e00ff */
[----:B0-----:R-:W-:Y:S01]  /*0110*/  IMAD.WIDE.U32 R26, R8, UR4, R26 ;  /* 0x00000004081a7c25 */ /* 0x001fe2000f8e001a */
[----:B------:R-:W-:-:S03]  /*0120*/  ULDC.64 UR4, c[0x0][0x210] ;  /* 0x0000840000047ab9 */ /* 0x000fc60000000a00 */
[----:B------:R-:W-:Y:S01]  /*0130*/  IMAD.WIDE.U32 R10, R26, -0x326172a9, RZ ;  /* 0xcd9e8d571a0a7825 */ /* 0x000fe200078e00ff */
[----:B------:R-:W-:-:S04]  /*0140*/  UIADD3 UR4, UP0, UR4, -0x1, URZ ;  /* 0xffffffff04047890 */ /* 0x000fc8000ff1e03f */
[----:B------:R-:W-:Y:S01]  /*0150*/  UIADD3.X UR5, UR5, -0x1, URZ, UP0, !UPT ;  /* 0xffffffff05057890 */ /* 0x000fe200087fe43f */
[--C-:B------:R-:W-:Y:S02]  /*0160*/  IMAD.MOV.U32 R30, RZ, RZ, R26.reuse ;  /* 0x000000ffff1e7224 */ /* 0x100fe400078e001a */
[----:B------:R-:W-:Y:S02]  /*0170*/  IMAD.MOV.U32 R28, RZ, RZ, R26 ;  /* 0x000000ffff1c7224 */ /* 0x000fe400078e001a */
[----:B------:R-:W-:Y:S01]  /*0180*/  IMAD.MOV.U32 R31, RZ, RZ, R27 ;  /* 0x000000ffff1f7224 */ /* 0x000fe200078e001b */
[----:B--2---:R-:W-:-:S05]  /*0190*/  @P0 IADD3 R2, P1, R4, R9, RZ ;  /* 0x0000000904020210 */ /* 0x004fca0007f3e0ff */
[----:B------:R-:W-:-:S05]  /*01a0*/  @P0 IMAD.X R3, RZ, RZ, R5, P1 ;  /* 0x000000ffff030224 */ /* 0x000fca00008e0605 */
[--C-:B------:R-:W-:Y:S02]  /*01b0*/  SHF.R.U64 R4, R2, 0x2, R3.reuse ;  /* 0x0000000202047819 */ /* 0x100fe40000001203 */
[----:B------:R-:W-:-:S03]  /*01c0*/  SHF.R.U32.HI R39, RZ, 0x2, R3 ;  /* 0x00000002ff277819 */ /* 0x000fc60000011603 */
[----:B------:R-:W-:Y:S01]  /*01d0*/  IMAD.WIDE.U32 R4, R4, -0x2daee0ad, RZ ;  /* 0xd2511f5304047825 */ /* 0x000fe200078e00ff */
[----:B---3--:R-:W-:-:S04]  /*01e0*/  LOP3.LUT R12, R11, R39, R6, 0x96, !PT ;  /* 0x000000270b0c7212 */ /* 0x008fc800078e9606 */
[----:B------:R-:W-:Y:S01]  /*01f0*/  LOP3.LUT R14, R7, R5, R27, 0x96, !PT ;  /* 0x00000005070e7212 */ /* 0x000fe200078e961b */
[----:B------:R-:W-:-:S04]  /*0200*/  IMAD.WIDE.U32 R12, R12, -0x2daee0ad, RZ ;  /* 0xd2511f530c0c7825 */ /* 0x000fc800078e00ff */
[----:B------:R-:W-:Y:S02]  /*0210*/  VIADD R38, R7, 0xbb67ae85 ;  /* 0xbb67ae8507267836 */ /* 0x000fe40000000000 */
[----:B------:R-:W-:-:S04]  /*0220*/  IMAD.WIDE.U32 R14, R14, -0x326172a9, RZ ;  /* 0xcd9e8d570e0e7825 */ /* 0x000fc800078e00ff */
[----:B------:R-:W-:Y:S01]  /*0230*/  VIADD R5, R6, 0x9e3779b9 ;  /* 0x9e3779b906057836 */ /* 0x000fe20000000000 */
[----:B------:R-:W-:-:S04]  /*0240*/  LOP3.LUT R11, R13, R4, R38, 0x96, !PT ;  /* 0x000000040d0b7212 */ /* 0x000fc800078e9626 */
[----:B------:R-:W-:Y:S01]  /*0250*/  LOP3.LUT R5, R15, R5, R10, 0x96, !PT ;  /* 0x000000050f057212 */ /* 0x000fe200078e960a */
[----:B------:R-:W-:Y:S01]  /*0260*/  IMAD.WIDE.U32 R10, R11, -0x326172a9, RZ ;  /* 0xcd9e8d570b0a7825 */ /* 0x000fe200078e00ff */
[----:B------:R-:W-:-:S03]  /*0270*/  IADD3 R37, R7, 0x76cf5d0a, RZ ;  /* 0x76cf5d0a07257810 */ /* 0x000fc60007ffe0ff */
        /* <DEDUP_REMOVED lines=10> */
[----:B------:R-:W-:-:S04]  /*0320*/  IMAD.WIDE.U32 R10, R11, -0x326172a9, RZ ;  /* 0xcd9e8d570b0a7825 */ /* 0x000fc800078e00ff */
[----:B------:R-:W-:Y:S02]  /*0330*/  VIADD R9, R6, 0x78dde6e4 ;  /* 0x78dde6e406097836 */ /* 0x000fe40000000000 */
        /* <DEDUP_REMOVED lines=16> */
[----:B------:R-:W-:Y:S01]  /*0440*/  VIADD R32, R7, 0x1fd5c5a3 ;  /* 0x1fd5c5a307207836 */ /* 0x000fe20000000000 */
[----:B------:R-:W-:Y:S01]  /*0450*/  ISETP.NE.U32.AND P0, PT, RZ, UR5, PT ;  /* 0x00000005ff007c0c */ /* 0x000fe2000bf05070 */
[----:B------:R-:W-:-:S04]  /*0460*/  IMAD.WIDE.U32 R4, R5, -0x2daee0ad, RZ ;  /* 0xd2511f5305047825 */ /* 0x000fc800078e00ff */
[----:B------:R-:W-:-:S04]  /*0470*/  IMAD.WIDE.U32 R12, R12, -0x326172a9, RZ ;  /* 0xcd9e8d570c0c7825 */ /* 0x000fc800078e00ff */
[----:B------:R-:W-:Y:S01]  /*0480*/  VIADD R9, R6, 0x5384540f ;  /* 0x5384540f06097836 */ /* 0x000fe20000000000 */
[----:B------:R-:W-:-:S04]  /*0490*/  LOP3.LUT R0, R5, R10, R32, 0x96, !PT ;  /* 0x0000000a05007212 */ /* 0x000fc800078e9620 */
[----:B------:R-:W-:Y:S01]  /*04a0*/  LOP3.LUT R10, R13, R16, R9, 0x96, !PT ;  /* 0x000000100d0a7212 */ /* 0x000fe200078e9609 */
[----:B------:R-:W-:Y:S02]  /*04b0*/  VIADD R5, R6, 0xf1bbcdc8 ;  /* 0xf1bbcdc806057836 */ /* 0x000fe40000000000 */
[----:B------:R-:W-:-:S04]  /*04c0*/  IMAD.HI.U32 R9, R0, -0x326172a9, RZ ;  /* 0xcd9e8d5700097827 */ /* 0x000fc800078e00ff */
[----:B------:R-:W-:-:S04]  /*04d0*/  IMAD.HI.U32 R11, R10, -0x2daee0ad, RZ ;  /* 0xd2511f530a0b7827 */ /* 0x000fc800078e00ff */
[----:B------:R-:W-:Y:S01]  /*04e0*/  VIADD R29, R7, 0xdb3d7428 ;  /* 0xdb3d7428071d7836 */ /* 0x000fe20000000000 */
[----:B------:R-:W-:-:S04]  /*04f0*/  LOP3.LUT R26, R9, R12, R5, 0x96, !PT ;  /* 0x0000000c091a7212 */ /* 0x000fc800078e9605 */
[----:B------:R-:W-:Y:S01]  /*0500*/  LOP3.LUT R11, R11, R4, R29, 0x96, !PT ;  /* 0x000000040b0b7212 */ /* 0x000fe200078e961d */
[----:B------:R-:W-:Y:S06]  /*0510*/  @!P0 BRA `(.L_x_231) ;  /* 0x0000000000188947 */ /* 0x000fec0003800000 */
[----:B------:R-:W-:Y:S01]  /*0520*/  ULDC UR8, c[0x0][0xc] ;  /* 0x0000030000087ab9 */ /* 0x000fe20000000800 */
[----:B------:R-:W-:Y:S01]  /*0530*/  MOV R14, 0x570 ;  /* 0x00000570000e7802 */ /* 0x000fe20000000f00 */
[----:B------:R-:W-:-:S05]  /*0540*/  IMAD R9, R8, UR8, RZ ;  /* 0x0000000808097c24 */ /* 0x000fca000f8e02ff */
[----:B------:R-:W-:-:S07]  /*0550*/  SHF.L.U32 R9, R9, 0x1, RZ ;  /* 0x0000000109097819 */ /* 0x000fce00000006ff */
[----:B------:R-:W-:Y:S05]  /*0560*/  CALL.REL.NOINC `($__internal_13_$__cuda_sm20_div_s64) ;  /* 0x0000001400a87944 */ /* 0x000fea0003c00000 */
[----:B------:R-:W-:Y:S05]  /*0570*/  BRA `(.L_x_232) ;  /* 0x0000000000587947 */ /* 0x000fea0003800000 */
.L_x_231:
[----:B------:R-:W0:Y:S02]  /*0580*/  LDC R5, c[0x0][0xc] ;  /* 0x00000300ff057b82 */ /* 0x000e240000000800 */
[----:B0-----:R-:W-:-:S04]  /*0590*/  IMAD R4, R8, R5, RZ ;  /* 0x0000000508047224 */ /* 0x001fc800078e02ff */
[----:B------:R-:W-:-:S04]  /*05a0*/  IMAD.SHL.U32 R9, R4, 0x2, RZ ;  /* 0x0000000204097824 */ /* 0x000fc800078e00ff */
[----:B------:R-:W0:Y:S01]  /*05b0*/  I2F.U32.RP R12, R9 ;  /* 0x00000009000c7306 */ /* 0x000e220000209000 */
[----:B------:R-:W-:Y:S01]  /*05c0*/  IMAD.MOV R13, RZ, RZ, -R9 ;  /* 0x000000ffff0d7224 */ /* 0x000fe200078e0a09 */
[----:B------:R-:W-:-:S06]  /*05d0*/  ISETP.NE.U32.AND P2, PT, R9, RZ, PT ;  /* 0x000000ff0900720c */ /* 0x000fcc0003f45070 */
[----:B0-----:R-:W0:Y:S02]  /*05e0*/  MUFU.RCP R12, R12 ;  /* 0x0000000c000c7308 */ /* 0x001e240000001000 */
[----:B0-----:R-:W-:-:S06]  /*05f0*/  VIADD R4, R12, 0xffffffe ;  /* 0x0ffffffe0c047836 */ /* 0x001fcc0000000000 */
[----:B------:R0:W1:Y:S02]  /*0600*/  F2I.FTZ.U32.TRUNC.NTZ R5, R4 ;  /* 0x0000000400057305 */ /* 0x000064000021f000 */
[----:B0-----:R-:W-:Y:S02]  /*0610*/  IMAD.MOV.U32 R4, RZ, RZ, RZ ;  /* 0x000000ffff047224 */ /* 0x001fe400078e00ff */
[----:B-1----:R-:W-:-:S04]  /*0620*/  IMAD R13, R13, R5, RZ ;  /* 0x000000050d0d7224 */ /* 0x002fc800078e02ff */
[----:B------:R-:W-:-:S06]  /*0630*/  IMAD.HI.U32 R5, R5, R13, R4 ;  /* 0x0000000d05057227 */ /* 0x000fcc00078e0004 */
[----:B------:R-:W-:-:S04]  /*0640*/  IMAD.HI.U32 R4, R5, UR4, RZ ;  /* 0x0000000405047c27 */ /* 0x000fc8000f8e00ff */
[----:B------:R-:W-:Y:S02]  /*0650*/  IMAD.MOV R14, RZ, RZ, -R4 ;  /* 0x000000ffff0e7224 */ /* 0x000fe400078e0a04 */
[----:B------:R-:W-:Y:S02]  /*0660*/  IMAD.MOV.U32 R5, RZ, RZ, RZ ;  /* 0x000000ffff057224 */ /* 0x000fe400078e00ff */
[----:B------:R-:W-:-:S05]  /*0670*/  IMAD R14, R9, R14, UR4 ;  /* 0x00000004090e7e24 */ /* 0x000fca000f8e020e */
[----:B------:R-:W-:-:S13]  /*0680*/  ISETP.GE.U32.AND P0, PT, R14, R9, PT ;  /* 0x000000090e00720c */ /* 0x000fda0003f06070 */
[----:B------:R-:W-:Y:S02]  /*0690*/  @P0 IMAD.IADD R14, R14, 0x1, -R9 ;  /* 0x000000010e0e0824 */ /* 0x000fe400078e0a09 */
[----:B------:R-:W-:-:S03]  /*06a0*/  @P0 VIADD R4, R4, 0x1 ;  /* 0x0000000104040836 */ /* 0x000fc60000000000 */
[----:B------:R-:W-:-:S13]  /*06b0*/  ISETP.GE.U32.AND P1, PT, R14, R9, PT ;  /* 0x000000090e00720c */ /* 0x000fda0003f26070 */
[----:B------:R-:W-:Y:S02]  /*06c0*/  @P1 IADD3 R4, R4, 0x1, RZ ;  /* 0x0000000104041810 */ /* 0x000fe40007ffe0ff */
[----:B------:R-:W-:-:S07]  /*06d0*/  @!P2 LOP3.LUT R4, RZ, R9, RZ, 0x33, !PT ;  /* 0x00000009ff04a212 */ /* 0x000fce00078e33ff */
.L_x_232:
[----:B------:R-:W-:Y:S01]  /*06e0*/  ULDC UR4, c[0x0][0xc] ;  /* 0x0000030000047ab9 */ /* 0x000fe20000000800 */
[----:B------:R-:W-:Y:S01]  /*06f0*/  IADD3 R13, P0, R4, 0x1, RZ ;  /* 0x00000001040d7810 */ /* 0x000fe20007f1e0ff */
[----:B------:R-:W-:-:S04]  /*0700*/  IMAD.WIDE.U32 R8, R8, UR4, RZ ;  /* 0x0000000408087c25 */ /* 0x000fc8000f8e00ff */
[----:B------:R-:W-:Y:S02]  /*0710*/  IMAD.X R15, RZ, RZ, R5, P0 ;  /* 0x000000ffff0f7224 */ /* 0x000fe400000e0605 */
        /* <DEDUP_REMOVED lines=9> */
[----:B------:R-:W0:Y:S01]  /*07b0*/  LDC.64 R8, c[0x0][0x248] ;  /* 0x00009200ff087b82 */ /* 0x000e220000000a00 */
[----:B------:R-:W-:Y:S01]  /*07c0*/  IMAD R5, R0, -0x326172a9, RZ ;  /* 0xcd9e8d5700057824 */ /* 0x000fe200078e02ff */
[----:B------:R-:W-:Y:S01]  /*07d0*/  SHF.R.U64 R22, R2, 0x2, R3 ;  /* 0x0000000202167819 */ /* 0x000fe20000001203 */
[----:B------:R-:W-:Y:S01]  /*07e0*/  VIADD R0, R6, 0x8ff34781 ;  /* 0x8ff3478106007836 */ /* 0x000fe20000000000 */
[----:B------:R-:W-:Y:S01]  /*07f0*/  LOP3.LUT R21, R2, 0x3, RZ, 0xc0, !PT ;  /* 0x0000000302157812 */ /* 0x000fe200078ec0ff */
[----:B------:R-:W-:Y:S01]  /*0800*/  IMAD R10, R10, -0x2daee0ad, RZ ;  /* 0xd2511f530a0a7824 */ /* 0x000fe200078e02ff */
[----:B------:R-:W-:Y:S01]  /*0810*/  ULDC UR5, c[0x0][0x240] ;  /* 0x0000900000057ab9 */ /* 0x000fe20000000800 */
[----:B------:R-:W-:Y:S01]  /*0820*/  VIADD R23, R7, 0x96a522ad ;  /* 0x96a522ad07177836 */ /* 0x000fe20000000000 */
[----:B------:R-:W-:Y:S01]  /*0830*/  ULDC.64 UR8, c[0x0][0x250] ;  /* 0x0000940000087ab9 */ /* 0x000fe20000000a00 */
[----:B------:R-:W-:Y:S01]  /*0840*/  IMAD.WIDE.U32 R14, R11, -0x326172a9, RZ ;  /* 0xcd9e8d570b0e7825 */ /* 0x000fe200078e00ff */
[----:B------:R-:W-:Y:S01]  /*0850*/  LOP3.LUT R11, R5, R0, RZ, 0x3c, !PT ;  /* 0x00000000050b7212 */ /* 0x000fe200078e3cff */
[----:B------:R-:W-:Y:S01]  /*0860*/  ULDC.64 UR10, c[0x0][0x210] ;  /* 0x00008400000a7ab9 */ /* 0x000fe20000000a00 */
[----:B------:R-:W-:Y:S01]  /*0870*/  LOP3.LUT R5, R10, R23, RZ, 0x3c, !PT ;  /* 0x000000170a057212 */ /* 0x000fe200078e3cff */
[----:B------:R-:W-:Y:S01]  /*0880*/  IMAD.HI.U32 R4, R26, -0x2daee0ad, RZ ;  /* 0xd2511f531a047827 */ /* 0x000fe200078e00ff */
[----:B------:R-:W-:Y:S01]  /*0890*/  LOP3.LUT R0, R11, R15, RZ, 0x3c, !PT ;  /* 0x0000000f0b007212 */ /* 0x000fe200078e3cff */
[----:B------:R-:W-:-:S03]  /*08a0*/  ULDC.64 UR12, c[0x0][0x238] ;  /* 0x00008e00000c7ab9 */ /* 0x000fc60000000a00 */
[----:B------:R-:W-:-:S07]  /*08b0*/  LOP3.LUT R15, R5, R4, RZ, 0x3c, !PT ;  /* 0x00000004050f7212 */ /* 0x000fce00078e3cff */
.L_x_250:
[----:B------:R-:W-:Y:S01]  /*08c0*/  VIADD R22, R22, 0x1 ;  /* 0x0000000116167836 */ /* 0x000fe20000000000 */
[----:B------:R-:W-:Y:S03]  /*08d0*/  BSSY B0, `(.L_x_233) ;  /* 0x000000c000007945 */ /* 0x000fe60003800000 */
[C---:B------:R-:W-:Y:S01]  /*08e0*/  IMAD.HI.U32 R3, R22.reuse, -0x2daee0ad, RZ ;  /* 0xd2511f5316037827 */ /* 0x040fe200078e00ff */
[----:B------:R-:W-:-:S13]  /*08f0*/  ISETP.NE.AND P0, PT, R22, RZ, PT ;  /* 0x000000ff1600720c */ /* 0x000fda0003f05270 */
[----:B-12---:R-:W-:Y:S05]  /*0900*/  @P0 BRA `(.L_x_234) ;  /* 0x0000000000200947 */ /* 0x006fea0003800000 */
[----:B------:R-:W-:-:S04]  /*0910*/  IADD3 R39, R39, 0x1, RZ ;  /* 0x0000000127277810 */ /* 0x000fc80007ffe0ff */
[----:B------:R-:W-:-:S13]  /*0920*/  ISETP.NE.AND P0, PT, R39, RZ, PT ;  /* 0x000000ff2700720c */ /* 0x000fda0003f05270 */
[----:B------:R-:W-:Y:S02]  /*0930*/  @!P0 VIADD R28, R28, 0x1 ;  /* 0x000000011c1c8836 */ /* 0x000fe40000000000 */
[----:B------:R-:W-:Y:S02]  /*0940*/  @!P0 VIADD R2, R27, 0x1 ;  /* 0x000000011b028836 */ /* 0x000fe40000000000 */
[----:B------:R-:W-:Y:S01]  /*0950*/  @!P0 IMAD.MOV.U32 R39, RZ, RZ, RZ ;  /* 0x000000ffff278224 */ /* 0x000fe200078e00ff */
[----:B------:R-:W-:-:S13]  /*0960*/  ISETP.NE.AND P1, PT, R28, RZ, !P0 ;  /* 0x000000ff1c00720c */ /* 0x000fda0004725270 */
[----:B------:R-:W-:-:S04]  /*0970*/  @P1 IMAD.MOV R2, RZ, RZ, R27 ;  /* 0x000000ffff021224 */ /* 0x000fc800078e021b */
[----:B------:R-:W-:-:S07]  /*0980*/  @!P0 IMAD.MOV.U32 R27, RZ, RZ, R2 ;  /* 0x000000ffff1b8224 */ /* 0x000fce00078e0002 */
.L_x_234:
[----:B------:R-:W-:Y:S05]  /*0990*/  BSYNC B0 ;  /* 0x0000000000007941 */ /* 0x000fea0003800000 */
.L_x_233:
        /* <DEDUP_REMOVED lines=47> */
[----:B------:R-:W-:Y:S02]  /*0c90*/  VIADD R5, R6, 0x8ff34781 ;  /* 0x8ff3478106057836 */ /* 0x000fe40000000000 */
[----:B------:R-:W-:-:S04]  /*0ca0*/  IMAD.WIDE.U32 R10, R11, -0x326172a9, RZ ;  /* 0xcd9e8d570b0a7825 */ /* 0x000fc800078e00ff */
[----:B------:R-:W-:Y:S01]  /*0cb0*/  IMAD.HI.U32 R19, R26, -0x2daee0ad, RZ ;  /* 0xd2511f531a137827 */ /* 0x000fe200078e00ff */
[----:B------:R-:W-:-:S04]  /*0cc0*/  LOP3.LUT R20, R11, R4, R5, 0x96, !PT ;  /* 0x000000040b147212 */ /* 0x000fc800078e9605 */
[----:B------:R-:W-:Y:S01]  /*0cd0*/  LOP3.LUT R19, R19, R2, R23, 0x96, !PT ;  /* 0x0000000213137212 */ /* 0x000fe200078e9617 */
[----:B------:R-:W-:Y:S01]  /*0ce0*/  IMAD.MOV.U32 R2, RZ, RZ, R14 ;  /* 0x000000ffff027224 */ /* 0x000fe200078e000e */
        /* <DEDUP_REMOVED lines=10> */
.L_x_236:
[----:B------:R-:W-:Y:S02]  /*0d90*/  IMAD.MOV.U32 R2, RZ, RZ, R15 ;  /* 0x000000ffff027224 */ /* 0x000fe400078e000f */
[----:B------:R-:W-:-:S07]  /*0da0*/  IMAD.MOV.U32 R15, RZ, RZ, R3 ;  /* 0x000000ffff0f7224 */ /* 0x000fce00078e0003 */
.L_x_235:
[----:B------:R-:W-:Y:S01]  /*0db0*/  ISETP.GE.U32.AND P0, PT, R30, UR10, PT ;  /* 0x0000000a1e007c0c */ /* 0x000fe2000bf06070 */
[----:B------:R-:W-:Y:S01]  /*0dc0*/  IMAD.MOV.U32 R3, RZ, RZ, 0x2f800000 ;  /* 0x2f800000ff037424 */ /* 0x000fe200078e00ff */
[----:B------:R-:W-:Y:S01]  /*0dd0*/  I2FP.F32.U32 R18, R15 ;  /* 0x0000000f00127245 */ /* 0x000fe20000201000 */
[----:B------:R-:W-:Y:S01]  /*0de0*/  BSSY B0, `(.L_x_237) ;  /* 0x000006b000007945 */ /* 0x000fe20003800000 */
[----:B------:R-:W-:-:S03]  /*0df0*/  ISETP.GE.AND.EX P0, PT, R31, UR11, PT, P0 ;  /* 0x0000000b1f007c0c */ /* 0x000fc6000bf06300 */
[----:B------:R-:W-:-:S10]  /*0e00*/  FFMA.FTZ R18, R18, R3, 1.1641532182693481445e-10 ;  /* 0x2f00000012127423 */ /* 0x000fd40000010003 */
[----:B------:R-:W-:Y:S05]  /*0e10*/  @P0 BRA `(.L_x_238) ;  /* 0x00000004009c0947 */ /* 0x000fea0003800000 */
[----:B------:R-:W-:Y:S01]  /*0e20*/  I2FP.F32.U32 R2, R2 ;  /* 0x0000000200027245 */ /* 0x000fe20000201000 */
[----:B------:R-:W-:Y:S01]  /*0e30*/  UMOV UR14, 0x54442d18 ;  /* 0x54442d18000e7882 */ /* 0x000fe20000000000 */
[----:B------:R-:W-:Y:S01]  /*0e40*/  UMOV UR15, 0x400921fb ;  /* 0x400921fb000f7882 */ /* 0x000fe20000000000 */
[----:B------:R-:W-:Y:S02]  /*0e50*/  BSSY B1, `(.L_x_239) ;  /* 0x0000020000017945 */ /* 0x000fe40003800000 */
[----:B------:R-:W-:-:S04]  /*0e60*/  FFMA.FTZ R2, R2, R3, 1.1641532182693481445e-10 ;  /* 0x2f00000002027423 */ /* 0x000fc80000010003 */
[----:B------:R-:W-:-:S04]  /*0e70*/  FMUL.FTZ R0, R2, 1 ;  /* 0x3f80000002007820 */ /* 0x000fc80000410000 */
[----:B------:R-:W1:Y:S02]  /*0e80*/  F2F.F64.F32 R2, R0 ;  /* 0x0000000000027310 */ /* 0x000e640000201800 */
[----:B-1----:R-:W-:-:S08]  /*0e90*/  DADD R2, R2, -0.5 ;  /* 0xbfe0000002027429 */ /* 0x002fd00000000000 */
[----:B------:R-:W-:-:S08]  /*0ea0*/  DMUL R16, R2, UR14 ;  /* 0x0000000e02107c28 */ /* 0x000fd00008000000 */
        /* <DEDUP_REMOVED lines=8> */
[----:B------:R-:W1:Y:S08]  /*0f30*/  F2I.F64 R0, R4 ;  /* 0x0000000400007311 */ /* 0x000e700000301100 */
[----:B-1----:R-:W1:Y:S02]  /*0f40*/  I2F.F64 R2, R0 ;  /* 0x0000000000027312 */ /* 0x002e640000201c00 */
[----:B-1----:R-:W-:Y:S01]  /*0f50*/  DFMA R42, -R2, UR14, R16 ;  /* 0x0000000e022a7c2b */ /* 0x002fe20008000110 */
        /* <DEDUP_REMOVED lines=9> */
[----:B0-----:R-:W-:Y:S05]  /*0ff0*/  CALL.REL.NOINC `($_ZN2at6native60_GLOBAL__N__2075b504_27_DistributionCauchyKernel_cu_d62eea8743distribution_elementwise_grid_stride_kernelIdLi2EZNS0_9templates4cuda21uniform_and_transformIddPNS_17CUDAGeneratorImplEZZZNS4_13cauchy_kernelIS7_EEvRNS_18TensorIteratorBaseEddT_ENKUlvE_clEvENKUlvE_clEvEUldE_EEvSA_T1_T2_EUlP24curandStatePhilox4_32_10E0_ZNS1_27distribution_nullary_kernelIdd6float4S7_SJ_SE_EEvSA_SG_RKT3_T4_EUlidE_EEvlNS_15PhiloxCudaStateESF_SG_$__internal_trig_reduction_slowpathd) ;  /* 0x0000001000307944 */ /* 0x001fea0003c00000 */
[----:B------:R-:W-:Y:S01]  /*1000*/  MOV R42, R2 ;  /* 0x00000002002a7202 */ /* 0x000fe20000000f00 */
[----:B------:R-:W-:Y:S01]  /*1010*/  IMAD.MOV.U32 R43, RZ, RZ, R3 ;  /* 0x000000ffff2b7224 */ /* 0x000fe200078e0003 */
[----:B------:R-:W-:Y:S06]  /*1020*/  BRA `(.L_x_241) ;  /* 0x0000000000087947 */ /* 0x000fec0003800000 */
.L_x_240:
[----:B------:R-:W-:Y:S01]  /*1030*/  DMUL R42, RZ, R16 ;  /* 0x00000010ff2a7228 */ /* 0x000fe20000000000 */
[----:B------:R-:W-:-:S10]  /*1040*/  IMAD.MOV.U32 R0, RZ, RZ, RZ ;  /* 0x000000ffff007224 */ /* 0x000fd400078e00ff */
.L_x_241:
[----:B------:R-:W-:Y:S05]  /*1050*/  BSYNC B1 ;  /* 0x0000000000017941 */ /* 0x000fea0003800000 */
.L_x_239:
[----:B------:R-:W-:Y:S01]  /*1060*/  DMUL R4, R42, R42 ;  /* 0x0000002a2a047228 */ /* 0x000fe20000000000 */
[----:B------:R-:W-:Y:S01]  /*1070*/  IMAD.MOV.U32 R2, RZ, RZ, 0x5b27ebb1 ;  /* 0x5b27ebb1ff027424 */ /* 0x000fe200078e00ff */
[----:B------:R-:W-:Y:S01]  /*1080*/  UMOV UR14, 0x2799bcb9 ;  /* 0x2799bcb9000e7882 */ /* 0x000fe20000000000 */
[----:B------:R-:W-:Y:S01]  /*1090*/  IMAD.MOV.U32 R3, RZ, RZ, 0x3ef9757c ;  /* 0x3ef9757cff037424 */ /* 0x000fe200078e00ff */
[----:B------:R-:W-:Y:S01]  /*10a0*/  UMOV UR15, 0x3ee48dac ;  /* 0x3ee48dac000f7882 */ /* 0x000fe20000000000 */
[----:B------:R-:W-:Y:S01]  /*10b0*/  LOP3.LUT R12, R0, 0x1, RZ, 0xc0, !PT ;  /* 0x00000001000c7812 */ /* 0x000fe200078ec0ff */
[----:B------:R-:W-:Y:S01]  /*10c0*/  IMAD R0, R30, UR5, RZ ;  /* 0x000000051e007c24 */ /* 0x000fe2000f8e02ff */
        /* <DEDUP_REMOVED lines=42> */
[----:B------:R-:W-:Y:S01]  /*1370*/  DMUL R2, R4, R2 ;  /* 0x0000000204027228 */ /* 0x000fe20000000000 */
[----:B------:R-:W-:-:S07]  /*1380*/  IADD3 R4, P1, R0, UR12, RZ ;  /* 0x0000000c00047c10 */ /* 0x000fce000ff3e0ff */
[----:B------:R-:W-:Y:S01]  /*1390*/  DFMA R40, R2, R42, R42 ;  /* 0x0000002a0228722b */ /* 0x000fe2000000002a */
[----:B------:R-:W-:Y:S10]  /*13a0*/  @P0 BRA `(.L_x_243) ;  /* 0x0000000000280947 */ /* 0x000ff40003800000 */
[----:B------:R-:W1:Y:S01]  /*13b0*/  MUFU.RCP64H R15, R41 ;  /* 0x00000029000f7308 */ /* 0x000e620000001800 */
[----:B------:R-:W-:Y:S01]  /*13c0*/  IMAD.MOV.U32 R14, RZ, RZ, RZ ;  /* 0x000000ffff0e7224 */ /* 0x000fe200078e00ff */
[----:B------:R-:W-:-:S08]  /*13d0*/  DADD R16, R40, -R42 ;  /* 0x0000000028107229 */ /* 0x000fd0000000082a */
[----:B------:R-:W-:Y:S02]  /*13e0*/  DFMA R16, R2, R42, -R16 ;  /* 0x0000002a0210722b */ /* 0x000fe40000000810 */
[----:B-1----:R-:W-:-:S08]  /*13f0*/  DFMA R12, -R40, R14, 1 ;  /* 0x3ff00000280c742b */ /* 0x002fd0000000010e */
[----:B------:R-:W-:-:S08]  /*1400*/  DFMA R12, R12, R12, R12 ;  /* 0x0000000c0c0c722b */ /* 0x000fd0000000000c */
[----:B------:R-:W-:-:S08]  /*1410*/  DFMA R12, R14, R12, R14 ;  /* 0x0000000c0e0c722b */ /* 0x000fd0000000000e */
[----:B------:R-:W-:-:S08]  /*1420*/  DFMA R2, R40, -R12, 1 ;  /* 0x3ff000002802742b */ /* 0x000fd0000000080c */
[----:B------:R-:W-:-:S08]  /*1430*/  DFMA R2, R16, -R12, R2 ;  /* 0x8000000c1002722b */ /* 0x000fd00000000002 */
[----:B------:R-:W-:-:S11]  /*1440*/  DFMA R40, -R12, R2, -R12 ;  /* 0x000000020c28722b */ /* 0x000fd6000000090c */
.L_x_243:
[----:B------:R-:W-:Y:S05]  /*1450*/  BSYNC B1 ;  /* 0x0000000000017941 */ /* 0x000fea0003800000 */
.L_x_242:
[----:B0-----:R-:W-:Y:S01]  /*1460*/  DFMA R40, R40, UR8, R8 ;  /* 0x0000000828287c2b */ /* 0x001fe20008000008 */
[----:B------:R-:W-:-:S06]  /*1470*/  LEA.HI.X.SX32 R5, R0, UR13, 0x1, P1 ;  /* 0x0000000d00057c11 */ /* 0x000fcc00088f0eff */
[----:B------:R1:W-:Y:S04]  /*1480*/  STG.E.64 desc[UR6][R4.64], R40 ;  /* 0x0000002804007986 */ /* 0x0003e8000c101b06 */
.L_x_238:
[----:B------:R-:W-:Y:S05]  /*1490*/  BSYNC B0 ;  /* 0x0000000000007941 */ /* 0x000fea0003800000 */
.L_x_237:
        /* <DEDUP_REMOVED lines=8> */
[----:B------:R-:W-:Y:S01]  /*1520*/  FMUL.FTZ R18, R18, 1 ;  /* 0x3f80000012127820 */ /* 0x000fe20000410000 */
[----:B------:R-:W-:Y:S01]  /*1530*/  UMOV UR14, 0x54442d18 ;  /* 0x54442d18000e7882 */ /* 0x000fe20000000000 */
[----:B------:R-:W-:Y:S01]  /*1540*/  UMOV UR15, 0x400921fb ;  /* 0x400921fb000f7882 */ /* 0x000fe20000000000 */
[----:B------:R-:W-:Y:S01]  /*1550*/  BSSY B0, `(.L_x_245) ;  /* 0x000001d000007945 */ /* 0x000fe20003800000 */
[----:B-1----:R-:W1:Y:S02]  /*1560*/  F2F.F64.F32 R4, R18 ;  /* 0x0000001200047310 */ /* 0x002e640000201800 */
        /* <DEDUP_REMOVED lines=21> */
[----:B------:R-:W-:Y:S02]  /*16c0*/  MOV R17, R5 ;  /* 0x0000000500117202 */ /* 0x000fe40000000f00 */
[----:B------:R-:W-:-:S07]  /*16d0*/  MOV R40, 0x16f0 ;  /* 0x000016f000287802 */ /* 0x000fce0000000f00 */
[----:B0-----:R-:W-:Y:S05]  /*16e0*/  CALL.REL.NOINC `($_ZN2at6native60_GLOBAL__N__2075b504_27_DistributionCauchyKernel_cu_d62eea8743distribution_elementwise_grid_stride_kernelIdLi2EZNS0_9templates4cuda21uniform_and_transformIddPNS_17CUDAGeneratorImplEZZZNS4_13cauchy_kernelIS7_EEvRNS_18TensorIteratorBaseEddT_ENKUlvE_clEvENKUlvE_clEvEUldE_EEvSA_T1_T2_EUlP24curandStatePhilox4_32_10E0_ZNS1_27distribution_nullary_kernelIdd6float4S7_SJ_SE_EEvSA_SG_RKT3_T4_EUlidE_EEvlNS_15PhiloxCudaStateESF_SG_$__internal_trig_reduction_slowpathd) ;  /* 0x0000000800747944 */ /* 0x001fea0003c00000 */
[----:B------:R-:W-:Y:S05]  /*16f0*/  BRA `(.L_x_247) ;  /* 0x0000000000087947 */ /* 0x000fea0003800000 */
.L_x_246:
[----:B------:R-:W-:Y:S01]  /*1700*/  DMUL R2, RZ, R4 ;  /* 0x00000004ff027228 */ /* 0x000fe20000000000 */
[----:B------:R-:W-:-:S10]  /*1710*/  IMAD.MOV.U32 R0, RZ, RZ, RZ ;  /* 0x000000ffff007224 */ /* 0x000fd400078e00ff */
.L_x_247:
[----:B------:R-:W-:Y:S05]  /*1720*/  BSYNC B0 ;  /* 0x0000000000007941 */ /* 0x000fea0003800000 */
.L_x_245:
        /* <DEDUP_REMOVED lines=63> */
.L_x_249:
[----:B------:R-:W-:Y:S05]  /*1b20*/  BSYNC B0 ;  /* 0x0000000000007941 */ /* 0x000fea0003800000 */
.L_x_248:
[----:B0-----:R-:W-:Y:S01]  /*1b30*/  DFMA R44, R44, UR8, R8 ;  /* 0x000000082c2c7c2b */ /* 0x001fe20008000008 */
[----:B------:R-:W-:-:S06]  /*1b40*/  LEA.HI.X.SX32 R13, R0, UR13, 0x1, P1 ;  /* 0x0000000d000d7c11 */ /* 0x000fcc00088f0eff */
[----:B------:R2:W-:Y:S04]  /*1b50*/  STG.E.64 desc[UR6][R12.64], R44 ;  /* 0x0000002c0c007986 */ /* 0x0005e8000c101b06 */
.L_x_244:
        /* <DEDUP_REMOVED lines=11> */
        .weak           $__internal_13_$__cuda_sm20_div_s64
        .type           $__internal_13_$__cuda_sm20_div_s64,@function
        .size           $__internal_13_$__cuda_sm20_div_s64,($_ZN2at6native60_GLOBAL__N__2075b504_27_DistributionCauchyKernel_cu_d62eea8743distribution_elementwise_grid_stride_kernelIdLi2EZNS0_9templates4cuda21uniform_and_transformIddPNS_17CUDAGeneratorImplEZZZNS4_13cauchy_kernelIS7_EEvRNS_18TensorIteratorBaseEddT_ENKUlvE_clEvENKUlvE_clEvEUldE_EEvSA_T1_T2_EUlP24curandStatePhilox4_32_10E0_ZNS1_27distribution_nullary_kernelIdd6float4S7_SJ_SE_EEvSA_SG_RKT3_T4_EUlidE_EEvlNS_15PhiloxCudaStateESF_SG_$__internal_trig_reduction_slowpathd - $__internal_13_$__cuda_sm20_div_s64)
$__internal_13_$__cuda_sm20_div_s64:
[----:B------:R-:W-:Y:S02]  /*1c10*/  IMAD.MOV.U32 R16, RZ, RZ, R9 ;  /* 0x000000ffff107224 */ /* 0x000fe400078e0009 */
[----:B------:R-:W-:-:S04]  /*1c20*/  IMAD.MOV.U32 R17, RZ, RZ, RZ ;  /* 0x000000ffff117224 */ /* 0x000fc800078e00ff */
[----:B------:R0:W1:Y:S02]  /*1c30*/  I2F.U64.RP R15, R16 ;  /* 0x00000010000f7312 */ /* 0x0000640000309000 */
[----:B0-----:R-:W-:-:S04]  /*1c40*/  IADD3 R16, P4, RZ, -UR4, RZ ;  /* 0x80000004ff107c10 */ /* 0x001fc8000ff9e0ff */
[----:B------:R-:W-:Y:S02]  /*1c50*/  IADD3.X R18, RZ, ~UR5, RZ, P4, !PT ;  /* 0x80000005ff127c10 */ /* 0x000fe4000a7fe4ff */
[----:B-1----:R-:W0:Y:S02]  /*1c60*/  MUFU.RCP R15, R15 ;  /* 0x0000000f000f7308 */ /* 0x002e240000001000 */
[----:B0-----:R-:W-:-:S06]  /*1c70*/  VIADD R4, R15, 0x1ffffffe ;  /* 0x1ffffffe0f047836 */ /* 0x001fcc0000000000 */
[----:B------:R-:W0:Y:S02]  /*1c80*/  F2I.U64.TRUNC R4, R4 ;  /* 0x0000000400047311 */ /* 0x000e24000020d800 */
[----:B0-----:R-:W-:-:S04]  /*1c90*/  IMAD.WIDE.U32 R12, R4, R9, RZ ;  /* 0x00000009040c7225 */ /* 0x001fc800078e00ff */
[----:B------:R-:W-:Y:S01]  /*1ca0*/  IMAD R13, R9, R5, R13 ;  /* 0x00000005090d7224 */ /* 0x000fe200078e020d */
[----:B------:R-:W-:-:S05]  /*1cb0*/  IADD3 R19, P0, RZ, -R12, RZ ;  /* 0x8000000cff137210 */ /* 0x000fca0007f1e0ff */
[----:B------:R-:W-:-:S04]  /*1cc0*/  IMAD.HI.U32 R12, R4, R19, RZ ;  /* 0x00000013040c7227 */ /* 0x000fc800078e00ff */
[----:B------:R-:W-:Y:S02]  /*1cd0*/  IMAD.X R21, RZ, RZ, ~R13, P0 ;  /* 0x000000ffff157224 */ /* 0x000fe400000e0e0d */
[----:B------:R-:W-:Y:S02]  /*1ce0*/  IMAD.MOV.U32 R13, RZ, RZ, R4 ;  /* 0x000000ffff0d7224 */ /* 0x000fe400078e0004 */
        /* <DEDUP_REMOVED lines=14> */
[----:B------:R-:W-:-:S04]  /*1dd0*/  IMAD.HI.U32 R12, R13, R17, RZ ;  /* 0x000000110d0c7227 */ /* 0x000fc800078e00ff */
[----:B------:R-:W-:-:S04]  /*1de0*/  IMAD.X R4, RZ, RZ, ~R4, P0 ;  /* 0x000000ffff047224 */ /* 0x000fc800000e0e04 */
[----:B------:R-:W-:-:S04]  /*1df0*/  IMAD.WIDE.U32 R12, P0, R13, R4, R12 ;  /* 0x000000040d0c7225 */ /* 0x000fc8000780000c */
[----:B------:R-:W-:-:S04]  /*1e00*/  IMAD.HI.U32 R13, P2, R15, R17, R12 ;  /* 0x000000110f0d7227 */ /* 0x000fc8000784000c */
[CC--:B------:R-:W-:Y:S02]  /*1e10*/  IMAD R12, R15.reuse, R4.reuse, RZ ;  /* 0x000000040f0c7224 */ /* 0x0c0fe400078e02ff */
[----:B------:R-:W-:-:S03]  /*1e20*/  IMAD.HI.U32 R4, R15, R4, RZ ;  /* 0x000000040f047227 */ /* 0x000fc600078e00ff */
[----:B------:R-:W-:Y:S01]  /*1e30*/  IADD3 R13, P3, R12, R13, RZ ;  /* 0x0000000d0c0d7210 */ /* 0x000fe20007f7e0ff */
[----:B------:R-:W-:-:S04]  /*1e40*/  IMAD.X R15, R4, 0x1, R15, P0 ;  /* 0x00000001040f7824 */ /* 0x000fc800000e060f */
[----:B------:R-:W-:Y:S01]  /*1e50*/  IMAD.HI.U32 R4, R13, R16, RZ ;  /* 0x000000100d047227 */ /* 0x000fe200078e00ff */
[----:B------:R-:W-:-:S03]  /*1e60*/  IADD3.X R15, RZ, RZ, R15, P3, P2 ;  /* 0x000000ffff0f7210 */ /* 0x000fc60001fe440f */
[----:B------:R-:W-:-:S04]  /*1e70*/  IMAD.WIDE.U32 R4, R13, R18, R4 ;  /* 0x000000120d047225 */ /* 0x000fc800078e0004 */
[C---:B------:R-:W-:Y:S02]  /*1e80*/  IMAD R13, R15.reuse, R18, RZ ;  /* 0x000000120f0d7224 */ /* 0x040fe400078e02ff */
[----:B------:R-:W-:-:S04]  /*1e90*/  IMAD.HI.U32 R4, P0, R15, R16, R4 ;  /* 0x000000100f047227 */ /* 0x000fc80007800004 */
[----:B------:R-:W-:Y:S01]  /*1ea0*/  IMAD.HI.U32 R15, R15, R18, RZ ;  /* 0x000000120f0f7227 */ /* 0x000fe200078e00ff */
[----:B------:R-:W-:-:S03]  /*1eb0*/  IADD3 R12, P2, R13, R4, RZ ;  /* 0x000000040d0c7210 */ /* 0x000fc60007f5e0ff */
[----:B------:R-:W-:Y:S01]  /*1ec0*/  IMAD.X R4, RZ, RZ, R15, P0 ;  /* 0x000000ffff047224 */ /* 0x000fe200000e060f */
[----:B------:R-:W-:-:S03]  /*1ed0*/  IADD3 R15, P3, R12, 0x1, RZ ;  /* 0x000000010c0f7810 */ /* 0x000fc60007f7e0ff */
[----:B------:R-:W-:Y:S02]  /*1ee0*/  IMAD.X R13, RZ, RZ, R4, P2 ;  /* 0x000000ffff0d7224 */ /* 0x000fe400010e0604 */
[----:B------:R-:W-:-:S04]  /*1ef0*/  IMAD.WIDE.U32 R4, R12, R9, RZ ;  /* 0x000000090c047225 */ /* 0x000fc800078e00ff */
[----:B------:R-:W-:Y:S01]  /*1f00*/  IMAD R5, R9, R13, R5 ;  /* 0x0000000d09057224 */ /* 0x000fe200078e0205 */
[----:B------:R-:W-:-:S04]  /*1f10*/  IADD3 R4, P0, -R4, R16, RZ ;  /* 0x0000001004047210 */ /* 0x000fc80007f1e1ff */
[----:B------:R-:W-:Y:S01]  /*1f20*/  IADD3 R16, P2, -R9, R4, RZ ;  /* 0x0000000409107210 */ /* 0x000fe20007f5e1ff */
[----:B------:R-:W-:Y:S01]  /*1f30*/  IMAD.X R18, R18, 0x1, ~R5, P0 ;  /* 0x0000000112127824 */ /* 0x000fe200000e0e05 */
[----:B------:R-:W-:-:S04]  /*1f40*/  ISETP.GE.U32.AND P0, PT, R4, R9, PT ;  /* 0x000000090400720c */ /* 0x000fc80003f06070 */
[C---:B------:R-:W-:Y:S02]  /*1f50*/  ISETP.GE.U32.AND.EX P0, PT, R18.reuse, RZ, PT, P0 ;  /* 0x000000ff1200720c */ /* 0x040fe40003f06100 */
[----:B------:R-:W-:Y:S02]  /*1f60*/  IADD3.X R5, R18, -0x1, RZ, P2, !PT ;  /* 0xffffffff12057810 */ /* 0x000fe400017fe4ff */
[----:B------:R-:W-:Y:S01]  /*1f70*/  SEL R16, R16, R4, P0 ;  /* 0x0000000410107207 */ /* 0x000fe20000000000 */
[----:B------:R-:W-:Y:S01]  /*1f80*/  IMAD.X R4, RZ, RZ, R13, P3 ;  /* 0x000000ffff047224 */ /* 0x000fe200018e060d */
[----:B------:R-:W-:Y:S02]  /*1f90*/  SEL R15, R15, R12, P0 ;  /* 0x0000000c0f0f7207 */ /* 0x000fe40000000000 */
[----:B------:R-:W-:Y:S02]  /*1fa0*/  SEL R5, R5, R18, P0 ;  /* 0x0000001205057207 */ /* 0x000fe40000000000 */
[----:B------:R-:W-:-:S02]  /*1fb0*/  ISETP.GE.U32.AND P2, PT, R16, R9, PT ;  /* 0x000000091000720c */ /* 0x000fc40003f46070 */
[----:B------:R-:W-:Y:S02]  /*1fc0*/  SEL R12, R4, R13, P0 ;  /* 0x0000000d040c7207 */ /* 0x000fe40000000000 */
[----:B------:R-:W-:Y:S02]  /*1fd0*/  IADD3 R4, P3, R15, 0x1, RZ ;  /* 0x000000010f047810 */ /* 0x000fe40007f7e0ff */
[----:B------:R-:W-:-:S03]  /*1fe0*/  ISETP.GE.U32.AND.EX P0, PT, R5, RZ, PT, P2 ;  /* 0x000000ff0500720c */ /* 0x000fc60003f06120 */
[----:B------:R-:W-:Y:S01]  /*1ff0*/  IMAD.X R5, RZ, RZ, R12, P3 ;  /* 0x000000ffff057224 */ /* 0x000fe200018e060c */
[----:B------:R-:W-:Y:S01]  /*2000*/  SEL R4, R4, R15, P0 ;  /* 0x0000000f04047207 */ /* 0x000fe20000000000 */
[----:B------:R-:W-:-:S03]  /*2010*/  IMAD.MOV.U32 R15, RZ, RZ, 0x0 ;  /* 0x00000000ff0f7424 */ /* 0x000fc600078e00ff */
[----:B------:R-:W-:Y:S02]  /*2020*/  SEL R5, R5, R12, P0 ;  /* 0x0000000c05057207 */ /* 0x000fe40000000000 */
[-C--:B------:R-:W-:Y:S02]  /*2030*/  IADD3 R13, P2, RZ, -R4.reuse, RZ ;  /* 0x80000004ff0d7210 */ /* 0x080fe40007f5e0ff */
[----:B------:R-:W-:Y:S02]  /*2040*/  ISETP.NE.U32.AND P0, PT, R9, RZ, PT ;  /* 0x000000ff0900720c */ /* 0x000fe40003f05070 */
[----:B------:R-:W-:Y:S02]  /*2050*/  IADD3.X R12, RZ, ~R5, RZ, P2, !PT ;  /* 0x80000005ff0c7210 */ /* 0x000fe400017fe4ff */
[----:B------:R-:W-:Y:S02]  /*2060*/  ISETP.NE.AND.EX P0, PT, RZ, RZ, PT, P0 ;  /* 0x000000ffff00720c */ /* 0x000fe40003f05300 */
[----:B------:R-:W-:-:S02]  /*2070*/  SEL R4, R13, R4, !P1 ;  /* 0x000000040d047207 */ /* 0x000fc40004800000 */
[----:B------:R-:W-:Y:S02]  /*2080*/  SEL R5, R12, R5, !P1 ;  /* 0x000000050c057207 */ /* 0x000fe40004800000 */
[----:B------:R-:W-:Y:S02]  /*2090*/  SEL R4, R4, 0xffffffff, P0 ;  /* 0xffffffff04047807 */ /* 0x000fe40000000000 */
[----:B------:R-:W-:Y:S01]  /*20a0*/  SEL R5, R5, 0xffffffff, P0 ;  /* 0xffffffff05057807 */ /* 0x000fe20000000000 */
[----:B------:R-:W-:Y:S06]  /*20b0*/  RET.REL.NODEC R14 `(_ZN2at6native60_GLOBAL__N__2075b504_27_DistributionCauchyKernel_cu_d62eea8743distribution_elementwise_grid_stride_kernelIdLi2EZNS0_9templates4cuda21uniform_and_transformIddPNS_17CUDAGeneratorImplEZZZNS4_13cauchy_kernelIS7_EEvRNS_18TensorIteratorBaseEddT_ENKUlvE_clEvENKUlvE_clEvEUldE_EEvSA_T1_T2_EUlP24curandStatePhilox4_32_10E0_ZNS1_27distribution_nullary_kernelIdd6float4S7_SJ_SE_EEvSA_SG_RKT3_T4_EUlidE_EEvlNS_15PhiloxCudaStateESF_SG_) ;  /* 0xffffffdc0ed07950 */ /* 0x000fec0003c3ffff */
        .type           $_ZN2at6native60_GLOBAL__N__2075b504_27_DistributionCauchyKernel_cu_d62eea8743distribution_elementwise_grid_stride_kernelIdLi2EZNS0_9templates4cuda21uniform_and_transformIddPNS_17CUDAGeneratorImplEZZZNS4_13cauchy_kernelIS7_EEvRNS_18TensorIteratorBaseEddT_ENKUlvE_clEvENKUlvE_clEvEUldE_EEvSA_T1_T2_EUlP24curandStatePhilox4_32_10E0_ZNS1_27distribution_nullary_kernelIdd6float4S7_SJ_SE_EEvSA_SG_RKT3_T4_EUlidE_EEvlNS_15PhiloxCudaStateESF_SG_$__internal_trig_reduction_slowpathd,@function
        .size           $_ZN2at6native60_GLOBAL__N__2075b504_27_DistributionCauchyKernel_cu_d62eea8743distribution_elementwise_grid_stride_kernelIdLi2EZNS0_9templates4cuda21uniform_and_transformIddPNS_17CUDAGeneratorImplEZZZNS4_13cauchy_kernelIS7_EEvRNS_18TensorIteratorBaseEddT_ENKUlvE_clEvENKUlvE_clEvEUldE_EEvSA_T1_T2_EUlP24curandStatePhilox4_32_10E0_ZNS1_27distribution_nullary_kernelIdd6float4S7_SJ_SE_EEvSA_SG_RKT3_T4_EUlidE_EEvlNS_15PhiloxCudaStateESF_SG_$__internal_trig_reduction_slowpathd,(.L_x_335 - $_ZN2at6native60_GLOBAL__N__2075b504_27_DistributionCauchyKernel_cu_d62eea8743distribution_elementwise_grid_stride_kernelIdLi2EZNS0_9templates4cuda21uniform_and_transformIddPNS_17CUDAGeneratorImplEZZZNS4_13cauchy_kernelIS7_EEvRNS_18TensorIteratorBaseEddT_ENKUlvE_clEvENKUlvE_clEvEUldE_EEvSA_T1_T2_EUlP24curandStatePhilox4_32_10E0_ZNS1_27distribution_nullary_kernelIdd6float4S7_SJ_SE_EEvSA_SG_RKT3_T4_EUlidE_EEvlNS_15PhiloxCudaStateESF_SG_$__internal_trig_reduction_slowpathd)
$_ZN2at6native60_GLOBAL__N__2075b504_27_DistributionCauchyKernel_cu_d62eea8743distribution_elementwise_grid_stride_kernelIdLi2EZNS0_9templates4cuda21uniform_and_transformIddPNS_17CUDAGeneratorImplEZZZNS4_13cauchy_kernelIS7_EEvRNS_18TensorIteratorBaseEddT_ENKUlvE_clEvENKUlvE_clEvEUldE_EEvSA_T1_T2_EUlP24curandStatePhilox4_32_10E0_ZNS1_27distribution_nullary_kernelIdd6float4S7_SJ_SE_EEvSA_SG_RKT3_T4_EUlidE_EEvlNS_15PhiloxCudaStateESF_SG_$__internal_trig_reduction_slowpathd:
[----:B------:R-:W-:Y:S01]  /*20c0*/  SHF.R.U32.HI R15, RZ, 0x14, R17 ;  /* 0x00000014ff0f7819 */ /* 0x000fe20000011611 */
[----:B------:R-:W-:-:S03]  /*20d0*/  IMAD.MOV.U32 R5, RZ, RZ, RZ ;  /* 0x000000ffff057224 */ /* 0x000fc600078e00ff */
[----:B------:R-:W-:-:S04]  /*20e0*/  LOP3.LUT R0, R15, 0x7ff, RZ, 0xc0, !PT ;  /* 0x000007ff0f007812 */ /* 0x000fc800078ec0ff */
[----:B------:R-:W-:-:S13]  /*20f0*/  ISETP.NE.AND P0, PT, R0, 0x7ff, PT ;  /* 0x000007ff0000780c */ /* 0x000fda0003f05270 */
[----:B------:R-:W-:Y:S05]  /*2100*/  @!P0 BRA `(.L_x_251) ;  /* 0x0000000800388947 */ /* 0x000fea0003800000 */
[----:B------:R-:W-:Y:S01]  /*2110*/  VIADD R0, R0, 0xfffffc00 ;  /* 0xfffffc0000007836 */ /* 0x000fe20000000000 */
[----:B------:R-:W-:Y:S01]  /*2120*/  BSSY B2, `(.L_x_252) ;  /* 0x0000032000027945 */ /* 0x000fe20003800000 */
[----:B------:R-:W-:Y:S01]  /*2130*/  VIADD R15, R15, 0xfffffc00 ;  /* 0xfffffc000f0f7836 */ /* 0x000fe20000000000 */
        /* <DEDUP_REMOVED lines=14> */
[----:B------:R-:W-:Y:S01]  /*2220*/  MOV R43, R41 ;  /* 0x00000029002b7202 */ /* 0x000fe20000000f00 */
[----:B------:R-:W-:Y:S01]  /*2230*/  IMAD.MOV.U32 R0, RZ, RZ, R1 ;  /* 0x000000ffff007224 */ /* 0x000fe200078e0001 */
[----:B------:R-:W-:Y:S02]  /*2240*/  CS2R R12, SRZ ;  /* 0x00000000000c7805 */ /* 0x000fe4000001ff00 */
[----:B------:R-:W-:Y:S01]  /*2250*/  LOP3.LUT R49, R49, 0x80000000, RZ, 0xfc, !PT ;  /* 0x8000000031317812 */ /* 0x000fe200078efcff */
[----:B------:R-:W1:Y:S01]  /*2260*/  LDC.64 R2, c[0x0][0x208] ;  /* 0x00008200ff027b82 */ /* 0x000e620000000a00 */
[----:B0-----:R-:W-:-:S07]  /*2270*/  IMAD.WIDE R44, R41, 0x8, R44 ;  /* 0x00000008292c7825 */ /* 0x001fce00078e022c */
.L_x_254:
[----:B-1----:R-:W-:Y:S01]  /*2280*/  R2UR UR14, R2 ;  /* 0x00000000020e72ca */ /* 0x002fe200000e0000 */
[----:B------:R-:W-:Y:S01]  /*2290*/  IMAD.MOV.U32 R4, RZ, RZ, R44 ;  /* 0x000000ffff047224 */ /* 0x000fe200078e002c */
[----:B------:R-:W-:Y:S01]  /*22a0*/  R2UR UR15, R3 ;  /* 0x00000000030f72ca */ /* 0x000fe200000e0000 */
[----:B------:R-:W-:-:S12]  /*22b0*/  IMAD.MOV.U32 R5, RZ, RZ, R45 ;  /* 0x000000ffff057224 */ /* 0x000fd800078e002d */
[----:B------:R-:W2:Y:S01]  /*22c0*/  LDG.E.64.CONSTANT R4, desc[UR14][R4.64] ;  /* 0x0000000e04047981 */ /* 0x000ea2000c1e9b00 */
[----:B------:R-:W-:Y:S02]  /*22d0*/  VIADD R43, R43, 0x1 ;  /* 0x000000012b2b7836 */ /* 0x000fe40000000000 */
[----:B--2---:R-:W-:-:S04]  /*22e0*/  IMAD.WIDE.U32 R12, P3, R4, R47, R12 ;  /* 0x0000002f040c7225 */ /* 0x004fc8000786000c */
[C---:B------:R-:W-:Y:S02]  /*22f0*/  IMAD R51, R4.reuse, R49, RZ ;  /* 0x0000003104337224 */ /* 0x040fe400078e02ff */
[----:B------:R-:W-:Y:S02]  /*2300*/  IMAD R46, R5, R47, RZ ;  /* 0x0000002f052e7224 */ /* 0x000fe400078e02ff */
[----:B------:R-:W-:Y:S01]  /*2310*/  IMAD.HI.U32 R48, R4, R49, RZ ;  /* 0x0000003104307227 */ /* 0x000fe200078e00ff */
[----:B------:R-:W-:-:S03]  /*2320*/  IADD3 R13, P0, R51, R13, RZ ;  /* 0x0000000d330d7210 */ /* 0x000fc60007f1e0ff */
[----:B------:R-:W-:Y:S01]  /*2330*/  IMAD.X R51, RZ, RZ, R48, P3 ;  /* 0x000000ffff337224 */ /* 0x000fe200018e0630 */
[----:B------:R-:W-:Y:S01]  /*2340*/  IADD3 R13, P1, R46, R13, RZ ;  /* 0x0000000d2e0d7210 */ /* 0x000fe20007f3e0ff */
[----:B------:R-:W-:Y:S01]  /*2350*/  IMAD.HI.U32 R46, R5, R47, RZ ;  /* 0x0000002f052e7227 */ /* 0x000fe200078e00ff */
[----:B------:R-:W-:-:S03]  /*2360*/  ISETP.GE.AND P3, PT, R43, R42, PT ;  /* 0x0000002a2b00720c */ /* 0x000fc60003f66270 */
[C---:B------:R-:W-:Y:S01]  /*2370*/  IMAD.HI.U32 R4, R5.reuse, R49, RZ ;  /* 0x0000003105047227 */ /* 0x040fe200078e00ff */
[----:B------:R-:W-:Y:S01]  /*2380*/  IADD3.X R46, P0, R46, R51, RZ, P0, !PT ;  /* 0x000000332e2e7210 */ /* 0x000fe2000071e4ff */
[----:B------:R0:W-:Y:S02]  /*2390*/  STL.64 [R0], R12 ;  /* 0x0000000c00007387 */ /* 0x0001e40000100a00 */
[----:B------:R-:W-:Y:S02]  /*23a0*/  IMAD R5, R5, R49, RZ ;  /* 0x0000003105057224 */ /* 0x000fe400078e02ff */
[----:B------:R-:W-:Y:S01]  /*23b0*/  IMAD.X R4, RZ, RZ, R4, P0 ;  /* 0x000000ffff047224 */ /* 0x000fe200000e0604 */
[----:B------:R-:W-:Y:S02]  /*23c0*/  IADD3 R44, P0, R44, 0x8, RZ ;  /* 0x000000082c2c7810 */ /* 0x000fe40007f1e0ff */
[----:B------:R-:W-:-:S03]  /*23d0*/  IADD3.X R46, P1, R5, R46, RZ, P1, !PT ;  /* 0x0000002e052e7210 */ /* 0x000fc60000f3e4ff */
[----:B------:R-:W-:Y:S02]  /*23e0*/  IMAD.X R45, RZ, RZ, R45, P0 ;  /* 0x000000ffff2d7224 */ /* 0x000fe400000e062d */
[----:B------:R-:W-:Y:S01]  /*23f0*/  IMAD.X R5, RZ, RZ, R4, P1 ;  /* 0x000000ffff057224 */ /* 0x000fe200008e0604 */
[----:B0-----:R-:W-:Y:S01]  /*2400*/  IADD3 R0, R0, 0x8, RZ ;  /* 0x0000000800007810 */ /* 0x001fe20007ffe0ff */
[----:B------:R-:W-:Y:S02]  /*2410*/  IMAD.MOV.U32 R12, RZ, RZ, R46 ;  /* 0x000000ffff0c7224 */ /* 0x000fe400078e002e */
[----:B------:R-:W-:Y:S01]  /*2420*/  IMAD.MOV.U32 R13, RZ, RZ, R5 ;  /* 0x000000ffff0d7224 */ /* 0x000fe200078e0005 */
[----:B------:R-:W-:Y:S06]  /*2430*/  @!P3 BRA `(.L_x_254) ;  /* 0xfffffffc0090b947 */ /* 0x000fec000383ffff */
.L_x_253:
[----:B------:R-:W-:Y:S05]  /*2440*/  BSYNC B2 ;  /* 0x0000000000027941 */ /* 0x000fea0003800000 */
.L_x_252:
[----:B------:R-:W-:-:S04]  /*2450*/  IMAD.IADD R0, R43, 0x1, -R41 ;  /* 0x000000012b007824 */ /* 0x000fc800078e0a29 */
[----:B------:R-:W-:-:S05]  /*2460*/  IMAD R47, R0, 0x8, R1 ;  /* 0x00000008002f7824 */ /* 0x000fca00078e0201 */
[----:B------:R0:W-:Y:S04]  /*2470*/  STL.64 [R47], R12 ;  /* 0x0000000c2f007387 */ /* 0x0001e80000100a00 */
[----:B------:R-:W2:Y:S04]  /*2480*/  LDL.64 R2, [R1+0x10] ;  /* 0x0000100001027983 */ /* 0x000ea80000100a00 */
[----:B------:R-:W3:Y:S04]  /*2490*/  @P2 LDL.64 R42, [R1+0x8] ;  /* 0x00000800012a2983 */ /* 0x000ee80000100a00 */
[----:B------:R-:W0:Y:S01]  /*24a0*/  LDL.64 R4, [R1+0x18] ;  /* 0x0000180001047983 */ /* 0x000e220000100a00 */
[----:B------:R-:W-:Y:S01]  /*24b0*/  @P2 IADD3 R41, -R15, 0x40, RZ ;  /* 0x000000400f292810 */ /* 0x000fe20007ffe1ff */
[----:B------:R-:W-:Y:S01]  /*24c0*/  UMOV UR4, URZ ;  /* 0x0000003f00047c82 */ /* 0x000fe20008000000 */
[----:B--2---:R-:W-:-:S02]  /*24d0*/  @P2 SHF.L.U32 R45, R2, R15, RZ ;  /* 0x0000000f022d2219 */ /* 0x004fc400000006ff */
[-C--:B------:R-:W-:Y:S02]  /*24e0*/  @P2 SHF.R.U64 R44, R2, R41.reuse, R3 ;  /* 0x00000029022c2219 */ /* 0x080fe40000001203 */
[-CC-:B---3--:R-:W-:Y:S02]  /*24f0*/  @P2 SHF.R.U64 R0, R42, R41.reuse, R43.reuse ;  /* 0x000000292a002219 */ /* 0x188fe4000000122b */
[----:B------:R-:W-:Y:S02]  /*2500*/  @P2 SHF.R.U32.HI R42, RZ, R41, R43 ;  /* 0x00000029ff2a2219 */ /* 0x000fe4000001162b */
[-C--:B------:R-:W-:Y:S02]  /*2510*/  @P2 SHF.L.U64.HI R43, R2, R15.reuse, R3 ;  /* 0x0000000f022b2219 */ /* 0x080fe40000010203 */
[----:B0-----:R-:W-:Y:S02]  /*2520*/  @P2 SHF.L.U32 R13, R4, R15, RZ ;  /* 0x0000000f040d2219 */ /* 0x001fe400000006ff */
[----:B------:R-:W-:-:S02]  /*2530*/  @P2 LOP3.LUT R2, R0, R45, RZ, 0xfc, !PT ;  /* 0x0000002d00022212 */ /* 0x000fc400078efcff */
[----:B------:R-:W-:Y:S02]  /*2540*/  @P2 SHF.R.U32.HI R41, RZ, R41, R3 ;  /* 0x00000029ff292219 */ /* 0x000fe40000011603 */
[----:B------:R-:W-:Y:S02]  /*2550*/  @P2 SHF.L.U64.HI R0, R4, R15, R5 ;  /* 0x0000000f04002219 */ /* 0x000fe40000010205 */
[----:B------:R-:W-:Y:S02]  /*2560*/  @P2 LOP3.LUT R3, R42, R43, RZ, 0xfc, !PT ;  /* 0x0000002b2a032212 */ /* 0x000fe400078efcff */
[----:B------:R-:W-:Y:S02]  /*2570*/  @P2 LOP3.LUT R4, R13, R44, RZ, 0xfc, !PT ;  /* 0x0000002c0d042212 */ /* 0x000fe400078efcff */
[C-C-:B------:R-:W-:Y:S01]  /*2580*/  SHF.L.U64.HI R12, R2.reuse, 0x2, R3.reuse ;  /* 0x00000002020c7819 */ /* 0x140fe20000010203 */
[----:B------:R-:W-:Y:S01]  /*2590*/  IMAD.SHL.U32 R2, R2, 0x4, RZ ;  /* 0x0000000402027824 */ /* 0x000fe200078e00ff */
[----:B------:R-:W-:Y:S01]  /*25a0*/  SHF.R.U32.HI R42, RZ, 0x1e, R3 ;  /* 0x0000001eff2a7819 */ /* 0x000fe20000011603 */
[----:B------:R-:W-:Y:S01]  /*25b0*/  IMAD.SHL.U32 R45, R4, 0x4, RZ ;  /* 0x00000004042d7824 */ /* 0x000fe200078e00ff */
[----:B------:R-:W-:-:S02]  /*25c0*/  @P2 LOP3.LUT R5, R0, R41, RZ, 0xfc, !PT ;  /* 0x0000002900052212 */ /* 0x000fc400078efcff */
[----:B------:R-:W-:Y:S02]  /*25d0*/  IADD3 RZ, P0, RZ, -R2, RZ ;  /* 0x80000002ffff7210 */ /* 0x000fe40007f1e0ff */
[----:B------:R-:W-:Y:S02]  /*25e0*/  LOP3.LUT R0, RZ, R12, RZ, 0x33, !PT ;  /* 0x0000000cff007212 */ /* 0x000fe400078e33ff */
[----:B------:R-:W-:Y:S02]  /*25f0*/  LOP3.LUT R45, R42, R45, RZ, 0xfc, !PT ;  /* 0x0000002d2a2d7212 */ /* 0x000fe400078efcff */
[----:B------:R-:W-:Y:S02]  /*2600*/  SHF.L.U64.HI R42, R4, 0x2, R5 ;  /* 0x00000002042a7819 */ /* 0x000fe40000010205 */
[----:B------:R-:W-:Y:S02]  /*2610*/  IADD3.X R3, P0, RZ, R0, RZ, P0, !PT ;  /* 0x00000000ff037210 */ /* 0x000fe4000071e4ff */
[----:B------:R-:W-:-:S02]  /*2620*/  LOP3.LUT R4, RZ, R45, RZ, 0x33, !PT ;  /* 0x0000002dff047212 */ /* 0x000fc400078e33ff */
        /* <DEDUP_REMOVED lines=13> */
[----:B------:R-:W0:Y:S02]  /*2700*/  FLO.U32 R13, R13 ;  /* 0x0000000d000d7300 */ /* 0x000e2400000e0000 */
[C---:B0-----:R-:W-:Y:S02]  /*2710*/  IADD3 R41, -R13.reuse, 0x1f, RZ ;  /* 0x0000001f0d297810 */ /* 0x041fe40007ffe1ff */
        /* <DEDUP_REMOVED lines=12> */
[----:B------:R-:W-:-:S03]  /*27e0*/  @P0 LOP3.LUT R15, R2, R43, RZ, 0xfc, !PT ;  /* 0x0000002b020f0212 */ /* 0x000fc600078efcff */
[----:B------:R-:W-:Y:S01]  /*27f0*/  IMAD.MOV.U32 R2, RZ, RZ, R13 ;  /* 0x000000ffff027224 */ /* 0x000fe200078e000d */
[----:B------:R-:W-:Y:S01]  /*2800*/  IADD3 RZ, P0, R12, R12, RZ ;  /* 0x0000000c0cff7210 */ /* 0x000fe20007f1e0ff */
[----:B------:R-:W-:-:S04]  /*2810*/  IMAD.HI.U32 R13, R15, -0x36f0255e, RZ ;  /* 0xc90fdaa20f0d7827 */ /* 0x000fc800078e00ff */
[----:B------:R-:W-:-:S04]  /*2820*/  IMAD.WIDE.U32 R2, R45, -0x36f0255e, R2 ;  /* 0xc90fdaa22d027825 */ /* 0x000fc800078e0002 */
[----:B------:R-:W-:-:S04]  /*2830*/  IMAD.WIDE.U32 R2, P2, R15, 0x2168c235, R2 ;  /* 0x2168c2350f027825 */ /* 0x000fc80007840002 */
[----:B------:R-:W-:Y:S01]  /*2840*/  IMAD R15, R15, -0x36f0255e, RZ ;  /* 0xc90fdaa20f0f7824 */ /* 0x000fe200078e02ff */
[----:B------:R-:W-:Y:S01]  /*2850*/  IADD3.X RZ, P0, R2, R2, RZ, P0, !PT ;  /* 0x0000000202ff7210 */ /* 0x000fe2000071e4ff */
[----:B------:R-:W-:-:S03]  /*2860*/  IMAD.X R12, RZ, RZ, R13, P2 ;  /* 0x000000ffff0c7224 */ /* 0x000fc600010e060d */
[----:B------:R-:W-:-:S04]  /*2870*/  IADD3 R3, P2, R15, R3, RZ ;  /* 0x000000030f037210 */ /* 0x000fc80007f5e0ff */
[C---:B------:R-:W-:Y:S01]  /*2880*/  ISETP.GT.U32.AND P3, PT, R3.reuse, RZ, PT ;  /* 0x000000ff0300720c */ /* 0x040fe20003f64070 */
[----:B------:R-:W-:Y:S01]  /*2890*/  IMAD.X R12, RZ, RZ, R12, P2 ;  /* 0x000000ffff0c7224 */ /* 0x000fe200010e060c */
[----:B------:R-:W-:-:S04]  /*28a0*/  IADD3.X R2, P2, R3, R3, RZ, P0, !PT ;  /* 0x0000000303027210 */ /* 0x000fc8000075e4ff */
[C---:B------:R-:W-:Y:S01]  /*28b0*/  ISETP.GT.AND.EX P0, PT, R12.reuse, RZ, PT, P3 ;  /* 0x000000ff0c00720c */ /* 0x040fe20003f04330 */
[----:B------:R-:W-:-:S03]  /*28c0*/  IMAD.X R13, R12, 0x1, R12, P2 ;  /* 0x000000010c0d7824 */ /* 0x000fc600010e060c */
[----:B------:R-:W-:Y:S02]  /*28d0*/  SEL R2, R2, R3, P0 ;  /* 0x0000000302027207 */ /* 0x000fe40000000000 */
[----:B------:R-:W-:Y:S02]  /*28e0*/  SEL R13, R13, R12, P0 ;  /* 0x0000000c0d0d7207 */ /* 0x000fe40000000000 */
[----:B------:R-:W-:Y:S02]  /*28f0*/  IADD3 R47, P2, R2, 0x1, RZ ;  /* 0x00000001022f7810 */ /* 0x000fe40007f5e0ff */
[----:B------:R-:W-:Y:S02]  /*2900*/  SEL R3, RZ, 0x1, !P0 ;  /* 0x00000001ff037807 */ /* 0x000fe40004000000 */
[----:B------:R-:W-:Y:S01]  /*2910*/  LOP3.LUT P0, R17, R17, 0x80000000, RZ, 0xc0, !PT ;  /* 0x8000000011117812 */ /* 0x000fe2000780c0ff */
[----:B------:R-:W-:Y:S01]  /*2920*/  IMAD.X R2, RZ, RZ, R13, P2 ;  /* 0x000000ffff027224 */ /* 0x000fe200010e060d */
[----:B------:R-:W-:-:S02]  /*2930*/  IADD3 R3, R3, R4, RZ ;  /* 0x0000000403037210 */ /* 0x000fc40007ffe0ff */
[----:B------:R-:W-:Y:S02]  /*2940*/  @P1 LOP3.LUT R17, R17, 0x80000000, RZ, 0x3c, !PT ;  /* 0x8000000011111812 */ /* 0x000fe400078e3cff */
[----:B------:R-:W-:Y:S01]  /*2950*/  SHF.R.U64 R47, R47, 0xa, R2 ;  /* 0x0000000a2f2f7819 */ /* 0x000fe20000001202 */
[----:B------:R-:W-:-:S03]  /*2960*/  IMAD.SHL.U32 R3, R3, 0x100000, RZ ;  /* 0x0010000003037824 */ /* 0x000fc600078e00ff */
[----:B------:R-:W-:-:S03]  /*2970*/  IADD3 R47, P2, R47, 0x1, RZ ;  /* 0x000000012f2f7810 */ /* 0x000fc60007f5e0ff */
[----:B------:R-:W-:Y:S01]  /*2980*/  @P0 IMAD.MOV R5, RZ, RZ, -R5 ;  /* 0x000000ffff050224 */ /* 0x000fe200078e0a05 */
[----:B------:R-:W-:-:S04]  /*2990*/  LEA.HI.X R2, R2, RZ, RZ, 0x16, P2 ;  /* 0x000000ff02027211 */ /* 0x000fc800010fb4ff */
[--C-:B------:R-:W-:Y:S02]  /*29a0*/  SHF.R.U64 R47, R47, 0x1, R2.reuse ;  /* 0x000000012f2f7819 */ /* 0x100fe40000001202 */
[----:B------:R-:W-:Y:S02]  /*29b0*/  SHF.R.U32.HI R2, RZ, 0x1, R2 ;  /* 0x00000001ff027819 */ /* 0x000fe40000011602 */
[----:B------:R-:W-:-:S04]  /*29c0*/  IADD3 R47, P2, P3, R47, -UR4, RZ ;  /* 0x800000042f2f7c10 */ /* 0x000fc8000fb5e0ff */
[----:B------:R-:W-:-:S04]  /*29d0*/  IADD3.X R0, R2, 0x3fe00000, ~R3, P2, P3 ;  /* 0x3fe0000002007810 */ /* 0x000fc800017e6c03 */
[----:B------:R-:W-:-:S07]  /*29e0*/  LOP3.LUT R17, R0, R17, RZ, 0xfc, !PT ;  /* 0x0000001100117212 */ /* 0x000fce00078efcff */
.L_x_251:
[----:B------:R-:W-:Y:S02]  /*29f0*/  IMAD.MOV.U32 R41, RZ, RZ, 0x0 ;  /* 0x00000000ff297424 */ /* 0x000fe400078e00ff */
[----:B------:R-:W-:Y:S02]  /*2a00*/  IMAD.MOV.U32 R0, RZ, RZ, R5 ;  /* 0x000000ffff007224 */ /* 0x000fe400078e0005 */
[----:B------:R-:W-:Y:S02]  /*2a10*/  IMAD.MOV.U32 R2, RZ, RZ, R47 ;  /* 0x000000ffff027224 */ /* 0x000fe400078e002f */
[----:B------:R-:W-:Y:S01]  /*2a20*/  IMAD.MOV.U32 R3, RZ, RZ, R17 ;  /* 0x000000ffff037224 */ /* 0x000fe200078e0011 */
[----:B------:R-:W-:Y:S06]  /*2a30*/  RET.REL.NODEC R40 `(_ZN2at6native60_GLOBAL__N__2075b504_27_DistributionCauchyKernel_cu_d62eea8743distribution_elementwise_grid_stride_kernelIdLi2EZNS0_9templates4cuda21uniform_and_transformIddPNS_17CUDAGeneratorImplEZZZNS4_13cauchy_kernelIS7_EEvRNS_18TensorIteratorBaseEddT_ENKUlvE_clEvENKUlvE_clEvEUldE_EEvSA_T1_T2_EUlP24curandStatePhilox4_32_10E0_ZNS1_27distribution_nullary_kernelIdd6float4S7_SJ_SE_EEvSA_SG_RKT3_T4_EUlidE_EEvlNS_15PhiloxCudaStateESF_SG_) ;  /* 0xffffffd428707950 */ /* 0x000fec0003c3ffff */
.L_x_255:
        /* <DEDUP_REMOVED lines=12> */
.L_x_335:


//--------------------- .text._ZN2at6native60_GLOBAL__N__2075b504_27_DistributionCauchyKernel_cu_d62eea8743distribution_elementwise_grid_stride_kernelIdLi2EZNS0_9templates4cuda21uniform_and_transformIddPNS_17CUDAGeneratorImplEZZZNS4_13cauchy_kernelIS7_EEvRNS_18TensorIteratorBaseEddT_ENKUlvE_clEvENKUlvE_clEvEUldE_EEvSA_T1_T2_EUlP24curandStatePhilox4_32_10E_ZNS1_27distribution_nullary_kernelIdd7double2S7_SJ_SE_EEvSA_SG_RKT3_T4_EUlidE0_EEvlNS_15PhiloxCudaStateESF_SG_ --------------------------
	.section	.text._ZN2at6native60_GLOBAL__N__2075b504_27_DistributionCauchyKernel_cu_d62eea8743distribution_elementwise_grid_stride_kernelIdLi2EZNS0_9templates4cuda21uniform_and_transformIddPNS_17CUDAGeneratorImplEZZZNS4_13cauchy_kernelIS7_EEvRNS_18TensorIteratorBaseEddT_ENKUlvE_clEvENKUlvE_clEvEUldE_EEvSA_T1_T2_EUlP24curandStatePhilox4_32_10E_ZNS1_27distribution_nullary_kernelIdd7double2S7_SJ_SE_EEvSA_SG_RKT3_T4_EUlidE0_EEvlNS_15PhiloxCudaStateESF_SG_,"ax",@progbits
	.align	128
.text._ZN2at6native60_GLOBAL__N__2075b504_27_DistributionCauchyKernel_cu_d62eea8743distribution_elementwise_grid_stride_kernelIdLi2EZNS0_9templates4cuda21uniform_and_transformIddPNS_17CUDAGeneratorImplEZZZNS4_13cauchy_kernelIS7_EEvRNS_18TensorIteratorBaseEddT_ENKUlvE_clEvENKUlvE_clEvEUldE_EEvSA_T1_T2_EUlP24curandStatePhilox4_32_10E_ZNS1_27distribution_nullary_kernelIdd7double2S7_SJ_SE_EEvSA_SG_RKT3_T4_EUlidE0_EEvlNS_15PhiloxCudaStateESF_SG_:
        .type           _ZN2at6native60_GLOBAL__N__2075b504_27_DistributionCauchyKernel_cu_d62eea8743distribution_elementwise_grid_stride_kernelIdLi2EZNS0_9templates4cuda21uniform_and_transformIddPNS_17CUDAGeneratorImplEZZZNS4_13cauchy_kernelIS7_EEvRNS_18TensorIteratorBaseEddT_ENKUlvE_clEvENKUlvE_clEvEUldE_EEvSA_T1_T2_EUlP24curandStatePhilox4_32_10E_ZNS1_27distribution_nullary_kernelIdd7double2S7_SJ_SE_EEvSA_SG_RKT3_T4_EUlidE0_EEvlNS_15PhiloxCudaStateESF_SG_,@function
        .size           _ZN2at6native60_GLOBAL__N__2075b504_27_DistributionCauchyKernel_cu_d62eea8743distribution_elementwise_grid_stride_kernelIdLi2EZNS0_9templates4cuda21uniform_and_transformIddPNS_17CUDAGeneratorImplEZZZNS4_13cauchy_kernelIS7_EEvRNS_18TensorIteratorBaseEddT_ENKUlvE_clEvENKUlvE_clEvEUldE_EEvSA_T1_T2_EUlP24curandStatePhilox4_32_10E_ZNS1_27distribution_nullary_kernelIdd7double2S7_SJ_SE_EEvSA_SG_RKT3_T4_EUlidE0_EEvlNS_15PhiloxCudaStateESF_SG_,(.L_x_338 - _ZN2at6native60_GLOBAL__N__2075b504_27_DistributionCauchyKernel_cu_d62eea8743distribution_elementwise_grid_stride_kernelIdLi2EZNS0_9templates4cuda21uniform_and_transformIddPNS_17CUDAGeneratorImplEZZZNS4_13cauchy_kernelIS7_EEvRNS_18TensorIteratorBaseEddT_ENKUlvE_clEvENKUlvE_clEvEUldE_EEvSA_T1_T2_EUlP24curandStatePhilox4_32_10E_ZNS1_27distribution_nullary_kernelIdd7double2S7_SJ_SE_EEvSA_SG_RKT3_T4_EUlidE0_EEvlNS_15PhiloxCudaStateESF_SG_)
        .other          _ZN2at6native60_GLOBAL__N__2075b504_27_DistributionCauchyKernel_cu_d62eea8743distribution_elementwise_grid_stride_kernelIdLi2EZNS0_9templates4cuda21uniform_and_transformIddPNS_17CUDAGeneratorImplEZZZNS4_13cauchy_kernelIS7_EEvRNS_18TensorIteratorBaseEddT_ENKUlvE_clEvENKUlvE_clEvEUldE_EEvSA_T1_T2_EUlP24curandStatePhilox4_32_10E_ZNS1_27distribution_nullary_kernelIdd7double2S7_SJ_SE_EEvSA_SG_RKT3_T4_EUlidE0_EEvlNS_15PhiloxCudaStateESF_SG_,@"STO_CUDA_ENTRY STV_DEFAULT"
_ZN2at6native60_GLOBAL__N__2075b504_27_DistributionCauchyKernel_cu_d62eea8743distribution_elementwise_grid_stride_kernelIdLi2EZNS0_9templates4cuda21uniform_and_transformIddPNS_17CUDAGeneratorImplEZZZNS4_13cauchy_kernelIS7_EEvRNS_18TensorIteratorBaseEddT_ENKUlvE_clEvENKUlvE_clEvEUldE_EEvSA_T1_T2_EUlP24curandStatePhilox4_32_10E_ZNS1_27distribution_nullary_kernelIdd7double2S7_SJ_SE_EEvSA_SG_RKT3_T4_EUlidE0_EEvlNS_15PhiloxCudaStateESF_SG_:
        /* <DEDUP_REMOVED lines=16> */
[----:B------:R-:W2:Y:S08]  /*0100*/  S2UR UR4, SR_CTAID.X ;  /* 0x00000000000479c3 */ /* 0x000eb00000002500 */
[----:B------:R-:W2:Y:S01]  /*0110*/  LDC R23, c[0x0][RZ] ;  /* 0x00000000ff177b82 */ /* 0x000ea20000000800 */
[----:B---3--:R-:W-:Y:S01]  /*0120*/  @P0 IADD3 R24, P1, R4, R3, RZ ;  /* 0x0000000304180210 */ /* 0x008fe20007f3e0ff */
[----:B------:R-:W-:-:S04]  /*0130*/  HFMA2.MMA R3, -RZ, RZ, 0, 0 ;  /* 0x00000000ff037435 */ /* 0x000fc800000001ff */
[----:B------:R-:W-:Y:S02]  /*0140*/  @P0 IMAD.X R25, RZ, RZ, R5, P1 ;  /* 0x000000ffff190224 */ /* 0x000fe400008e0605 */
[----:B----4-:R-:W-:-:S03]  /*0150*/  VIADD R9, R29, 0xbb67ae85 ;  /* 0xbb67ae851d097836 */ /* 0x010fc60000000000 */
[----:B------:R-:W-:Y:S01]  /*0160*/  SHF.R.U64 R7, R24, 0x2, R25 ;  /* 0x0000000218077819 */ /* 0x000fe20000001219 */
[----:B--2---:R-:W-:Y:S01]  /*0170*/  IMAD.WIDE.U32 R2, R23, UR4, R2 ;  /* 0x0000000417027c25 */ /* 0x004fe2000f8e0002 */
[----:B------:R-:W-:Y:S01]  /*0180*/  SHF.R.U32.HI R8, RZ, 0x2, R25 ;  /* 0x00000002ff087819 */ /* 0x000fe20000011619 */
[----:B------:R-:W-:Y:S02]  /*0190*/  ULDC.64 UR4, c[0x0][0x210] ;  /* 0x0000840000047ab9 */ /* 0x000fe40000000a00 */
[----:B------:R-:W-:Y:S01]  /*01a0*/  IMAD.WIDE.U32 R4, R7, -0x2daee0ad, RZ ;  /* 0xd2511f5307047825 */ /* 0x000fe200078e00ff */
[----:B------:R-:W-:-:S03]  /*01b0*/  UIADD3 UR4, UP0, UR4, -0x1, URZ ;  /* 0xffffffff04047890 */ /* 0x000fc6000ff1e03f */
[----:B------:R-:W-:Y:S01]  /*01c0*/  IMAD.WIDE.U32 R10, R2, -0x326172a9, RZ ;  /* 0xcd9e8d57020a7825 */ /* 0x000fe200078e00ff */
[----:B------:R-:W-:Y:S01]  /*01d0*/  LOP3.LUT R14, R29, R5, R3, 0x96, !PT ;  /* 0x000000051d0e7212 */ /* 0x000fe200078e9603 */
[----:B------:R-:W-:Y:S01]  /*01e0*/  UIADD3.X UR5, UR5, -0x1, URZ, UP0, !UPT ;  /* 0xffffffff05057890 */ /* 0x000fe200087fe43f */
[----:B------:R-:W-:Y:S01]  /*01f0*/  IADD3 R5, R28, -0x61c88647, RZ ;  /* 0x9e3779b91c057810 */ /* 0x000fe20007ffe0ff */
[----:B------:R-:W-:Y:S01]  /*0200*/  IMAD.MOV.U32 R22, RZ, RZ, R2 ;  /* 0x000000ffff167224 */ /* 0x000fe200078e0002 */
[----:B------:R-:W-:Y:S01]  /*0210*/  LOP3.LUT R12, R11, R8, R28, 0x96, !PT ;  /* 0x000000080b0c7212 */ /* 0x000fe200078e961c */
[----:B------:R-:W-:Y:S02]  /*0220*/  IMAD.WIDE.U32 R14, R14, -0x326172a9, RZ ;  /* 0xcd9e8d570e0e7825 */ /* 0x000fe400078e00ff */
[----:B------:R-:W-:Y:S02]  /*0230*/  ISETP.NE.U32.AND P0, PT, RZ, UR5, PT ;  /* 0x00000005ff007c0c */ /* 0x000fe4000bf05070 */
[----:B------:R-:W-:Y:S01]  /*0240*/  IMAD.WIDE.U32 R12, R12, -0x2daee0ad, RZ ;  /* 0xd2511f530c0c7825 */ /* 0x000fe200078e00ff */
[----:B------:R-:W-:-:S03]  /*0250*/  LOP3.LUT R5, R15, R5, R10, 0x96, !PT ;  /* 0x000000050f057212 */ /* 0x000fc600078e960a */
[----:B------:R-:W-:Y:S01]  /*0260*/  VIADD R11, R28, 0x3c6ef372 ;  /* 0x3c6ef3721c0b7836 */ /* 0x000fe20000000000 */
[----:B------:R-:W-:Y:S01]  /*0270*/  LOP3.LUT R16, R13, R4, R9, 0x96, !PT ;  /* 0x000000040d107212 */ /* 0x000fe200078e9609 */
[----:B------:R-:W-:-:S04]  /*0280*/  IMAD.WIDE.U32 R4, R5, -0x2daee0ad, RZ ;  /* 0xd2511f5305047825 */ /* 0x000fc800078e00ff */
[----:B------:R-:W-:-:S04]  /*0290*/  IMAD.WIDE.U32 R16, R16, -0x326172a9, RZ ;  /* 0xcd9e8d5710107825 */ /* 0x000fc800078e00ff */
[----:B------:R-:W-:Y:S01]  /*02a0*/  VIADD R10, R29, 0x76cf5d0a ;  /* 0x76cf5d0a1d0a7836 */ /* 0x000fe20000000000 */
[----:B------:R-:W-:Y:S01]  /*02b0*/  LOP3.LUT R14, R17, R14, R11, 0x96, !PT ;  /* 0x0000000e110e7212 */ /* 0x000fe200078e960b */
[----:B------:R-:W-:Y:S01]  /*02c0*/  VIADD R13, R28, 0x78dde6e4 ;  /* 0x78dde6e41c0d7836 */ /* 0x000fe20000000000 */
[----:B------:R-:W-:Y:S02]  /*02d0*/  IADD3 R11, R29, 0x32370b8f, RZ ;  /* 0x32370b8f1d0b7810 */ /* 0x000fe40007ffe0ff */
[----:B------:R-:W-:Y:S01]  /*02e0*/  LOP3.LUT R18, R5, R12, R10, 0x96, !PT ;  /* 0x0000000c05127212 */ /* 0x000fe200078e960a */
[----:B------:R-:W-:Y:S01]  /*02f0*/  IMAD.WIDE.U32 R14, R14, -0x2daee0ad, RZ ;  /* 0xd2511f530e0e7825 */ /* 0x000fe200078e00ff */
[----:B------:R-:W-:-:S03]  /*0300*/  IADD3 R12, R29, -0x126145ec, RZ ;  /* 0xed9eba141d0c7810 */ /* 0x000fc60007ffe0ff */
[----:B------:R-:W-:Y:S01]  /*0310*/  IMAD.WIDE.U32 R18, R18, -0x326172a9, RZ ;  /* 0xcd9e8d5712127825 */ /* 0x000fe200078e00ff */
[----:B------:R-:W-:Y:S02]  /*0320*/  LOP3.LUT R17, R15, R4, R11, 0x96, !PT ;  /* 0x000000040f117212 */ /* 0x000fe400078e960b */
[C---:B------:R-:W-:Y:S01]  /*0330*/  IADD3 R15, R28.reuse, -0x4ab325aa, RZ ;  /* 0xb54cda561c0f7810 */ /* 0x040fe20007ffe0ff */
[----:B------:R-:W-:-:S05]  /*0340*/  VIADD R5, R28, 0xdaa66d2b ;  /* 0xdaa66d2b1c057836 */ /* 0x000fca0000000000 */
        /* <DEDUP_REMOVED lines=9> */
[----:B------:R-:W-:Y:S02]  /*03e0*/  VIADD R5, R28, 0x1715609d ;  /* 0x1715609d1c057836 */ /* 0x000fe40000000000 */
[----:B------:R-:W-:-:S03]  /*03f0*/  VIADD R14, R29, 0x646e171e ;  /* 0x646e171e1d0e7836 */ /* 0x000fc60000000000 */
[----:B------:R-:W-:Y:S01]  /*0400*/  LOP3.LUT R5, R21, R16, R5, 0x96, !PT ;  /* 0x0000001015057212 */ /* 0x000fe200078e9605 */
[----:B------:R-:W-:-:S04]  /*0410*/  IMAD.WIDE.U32 R16, R17, -0x326172a9, RZ ;  /* 0xcd9e8d5711107825 */ /* 0x000fc800078e00ff */
[----:B------:R-:W-:Y:S01]  /*0420*/  IMAD.WIDE.U32 R4, R5, -0x2daee0ad, RZ ;  /* 0xd2511f5305047825 */ /* 0x000fe200078e00ff */
[----:B------:R-:W-:-:S03]  /*0430*/  LOP3.LUT R15, R17, R20, R15, 0x96, !PT ;  /* 0x00000014110f7212 */ /* 0x000fc600078e960f */
[C---:B------:R-:W-:Y:S01]  /*0440*/  VIADD R17, R28.reuse, 0xf1bbcdc8 ;  /* 0xf1bbcdc81c117836 */ /* 0x040fe20000000000 */
[----:B------:R-:W-:Y:S01]  /*0450*/  LOP3.LUT R18, R5, R18, R14, 0x96, !PT ;  /* 0x0000001205127212 */ /* 0x000fe200078e960e */
[----:B------:R-:W-:Y:S01]  /*0460*/  IMAD.WIDE.U32 R32, R15, -0x2daee0ad, RZ ;  /* 0xd2511f530f207825 */ /* 0x000fe200078e00ff */
[----:B------:R-:W-:-:S03]  /*0470*/  IADD3 R5, R28, 0x5384540f, RZ ;  /* 0x5384540f1c057810 */ /* 0x000fc60007ffe0ff */
[----:B------:R-:W-:Y:S02]  /*0480*/  VIADD R15, R29, 0x1fd5c5a3 ;  /* 0x1fd5c5a31d0f7836 */ /* 0x000fe40000000000 */
[----:B------:R-:W-:-:S03]  /*0490*/  IMAD.WIDE.U32 R18, R18, -0x326172a9, RZ ;  /* 0xcd9e8d5712127825 */ /* 0x000fc600078e00ff */
[----:B------:R-:W-:Y:S01]  /*04a0*/  LOP3.LUT R4, R33, R4, R15, 0x96, !PT ;  /* 0x0000000421047212 */ /* 0x000fe200078e960f */
[----:B------:R-:W-:Y:S01]  /*04b0*/  VIADD R20, R29, 0x96a522ad ;  /* 0x96a522ad1d147836 */ /* 0x000fe20000000000 */
[----:B------:R-:W-:Y:S01]  /*04c0*/  LOP3.LUT R26, R19, R16, R5, 0x96, !PT ;  /* 0x00000010131a7212 */ /* 0x000fe200078e9605 */
[----:B------:R-:W-:Y:S02]  /*04d0*/  VIADD R16, R29, 0xdb3d7428 ;  /* 0xdb3d74281d107836 */ /* 0x000fe40000000000 */
[----:B------:R-:W-:-:S04]  /*04e0*/  IMAD.WIDE.U32 R4, R4, -0x326172a9, RZ ;  /* 0xcd9e8d5704047825 */ /* 0x000fc800078e00ff */
[----:B------:R-:W-:Y:S01]  /*04f0*/  IMAD.WIDE.U32 R26, R26, -0x2daee0ad, RZ ;  /* 0xd2511f531a1a7825 */ /* 0x000fe200078e00ff */
[----:B------:R-:W-:Y:S02]  /*0500*/  LOP3.LUT R17, R5, R18, R17, 0x96, !PT ;  /* 0x0000001205117212 */ /* 0x000fe400078e9611 */
[----:B------:R-:W-:Y:S01]  /*0510*/  IADD3 R5, R28, -0x700cb87f, RZ ;  /* 0x8ff347811c057810 */ /* 0x000fe20007ffe0ff */
[----:B------:R-:W-:Y:S01]  /*0520*/  IMAD.MOV.U32 R19, RZ, RZ, R3 ;  /* 0x000000ffff137224 */ /* 0x000fe200078e0003 */
[----:B------:R-:W-:Y:S01]  /*0530*/  LOP3.LUT R32, R27, R32, R16, 0x96, !PT ;  /* 0x000000201b207212 */ /* 0x000fe200078e9610 */
[----:B------:R-:W-:Y:S01]  /*0540*/  IMAD.HI.U32 R25, R17, -0x2daee0ad, RZ ;  /* 0xd2511f5311197827 */ /* 0x000fe200078e00ff */
[----:B------:R-:W-:-:S03]  /*0550*/  MOV R18, R2 ;  /* 0x0000000200127202 */ /* 0x000fc60000000f00 */
[----:B------:R-:W-:Y:S01]  /*0560*/  IMAD.HI.U32 R6, R32, -0x326172a9, RZ ;  /* 0xcd9e8d5720067827 */ /* 0x000fe200078e00ff */
[----:B------:R-:W-:-:S03]  /*0570*/  LOP3.LUT R0, R25, R26, R20, 0x96, !PT ;  /* 0x0000001a19007212 */ /* 0x000fc600078e9614 */
[----:B------:R-:W-:Y:S01]  /*0580*/  IMAD.MOV.U32 R21, RZ, RZ, R3 ;  /* 0x000000ffff157224 */ /* 0x000fe200078e0003 */
[----:B------:R-:W-:Y:S01]  /*0590*/  LOP3.LUT R6, R6, R4, R5, 0x96, !PT ;  /* 0x0000000406067212 */ /* 0x000fe200078e9605 */
[----:B------:R-:W-:Y:S06]  /*05a0*/  @!P0 BRA `(.L_x_256) ;  /* 0x0000000000188947 */ /* 0x000fec0003800000 */
[----:B------:R-:W-:Y:S01]  /*05b0*/  ULDC UR6, c[0x0][0xc] ;  /* 0x0000030000067ab9 */ /* 0x000fe20000000800 */
[----:B------:R-:W-:Y:S01]  /*05c0*/  MOV R26, 0x600 ;  /* 0x00000600001a7802 */ /* 0x000fe20000000f00 */
[----:B------:R-:W-:-:S05]  /*05d0*/  IMAD R25, R23, UR6, RZ ;  /* 0x0000000617197c24 */ /* 0x000fca000f8e02ff */
[----:B------:R-:W-:-:S07]  /*05e0*/  SHF.L.U32 R25, R25, 0x1, RZ ;  /* 0x0000000119197819 */ /* 0x000fce00000006ff */
[----:B------:R-:W-:Y:S05]  /*05f0*/  CALL.REL.NOINC `($__internal_14_$__cuda_sm20_div_s64) ;  /* 0x0000003800407944 */ /* 0x000fea0003c00000 */
[----:B------:R-:W-:Y:S05]  /*0600*/  BRA `(.L_x_257) ;  /* 0x00000000005c7947 */ /* 0x000fea0003800000 */
.L_x_256:
[----:B------:R-:W0:Y:S02]  /*0610*/  LDC R2, c[0x0][0xc] ;  /* 0x00000300ff027b82 */ /* 0x000e240000000800 */
[----:B0-----:R-:W-:-:S04]  /*0620*/  IMAD R2, R23, R2, RZ ;  /* 0x0000000217027224 */ /* 0x001fc800078e02ff */
[----:B------:R-:W-:-:S04]  /*0630*/  IMAD.SHL.U32 R4, R2, 0x2, RZ ;  /* 0x0000000202047824 */ /* 0x000fc800078e00ff */
[----:B------:R-:W0:Y:S01]  /*0640*/  I2F.U32.RP R5, R4 ;  /* 0x0000000400057306 */ /* 0x000e220000209000 */
[----:B------:R-:W-:Y:S02]  /*0650*/  IADD3 R25, RZ, -R4, RZ ;  /* 0x80000004ff197210 */ /* 0x000fe40007ffe0ff */
[----:B------:R-:W-:-:S05]  /*0660*/  ISETP.NE.U32.AND P2, PT, R4, RZ, PT ;  /* 0x000000ff0400720c */ /* 0x000fca0003f45070 */
[----:B0-----:R-:W0:Y:S02]  /*0670*/  MUFU.RCP R5, R5 ;  /* 0x0000000500057308 */ /* 0x001e240000001000 */
[----:B0-----:R-:W-:Y:S02]  /*0680*/  VIADD R2, R5, 0xffffffe ;  /* 0x0ffffffe05027836 */ /* 0x001fe40000000000 */
[----:B------:R-:W-:-:S04]  /*0690*/  IMAD.MOV.U32 R5, RZ, RZ, RZ ;  /* 0x000000ffff057224 */ /* 0x000fc800078e00ff */
[----:B------:R0:W1:Y:S02]  /*06a0*/  F2I.FTZ.U32.TRUNC.NTZ R3, R2 ;  /* 0x0000000200037305 */ /* 0x000064000021f000 */
[----:B0-----:R-:W-:Y:S02]  /*06b0*/  IMAD.MOV.U32 R2, RZ, RZ, RZ ;  /* 0x000000ffff027224 */ /* 0x001fe400078e00ff */
        /* <DEDUP_REMOVED lines=8> */
[----:B------:R-:W-:-:S13]  /*0740*/  ISETP.GE.U32.AND P1, PT, R25, R4, PT ;  /* 0x000000041900720c */ /* 0x000fda0003f26070 */
[----:B------:R-:W-:Y:S01]  /*0750*/  @P1 VIADD R3, R3, 0x1 ;  /* 0x0000000103031836 */ /* 0x000fe20000000000 */
[----:B------:R-:W-:-:S04]  /*0760*/  @!P2 LOP3.LUT R3, RZ, R4, RZ, 0x33, !PT ;  /* 0x00000004ff03a212 */ /* 0x000fc800078e33ff */
[----:B------:R-:W-:-:S07]  /*0770*/  MOV R4, R3 ;  /* 0x0000000300047202 */ /* 0x000fce0000000f00 */
.L_x_257:
        /* <DEDUP_REMOVED lines=69> */
.L_x_277:
[----:B------:R-:W-:Y:S01]  /*0bd0*/  VIADD R7, R7, 0x1 ;  /* 0x0000000107077836 */ /* 0x000fe20000000000 */
[----:B------:R-:W-:Y:S03]  /*0be0*/  BSSY B0, `(.L_x_258) ;  /* 0x000000c000007945 */ /* 0x000fe60003800000 */
[C---:B------:R-:W-:Y:S01]  /*0bf0*/  IMAD.HI.U32 R2, R7.reuse, -0x2daee0ad, RZ ;  /* 0xd2511f5307027827 */ /* 0x040fe200078e00ff */
[----:B------:R-:W-:-:S13]  /*0c00*/  ISETP.NE.AND P0, PT, R7, RZ, PT ;  /* 0x000000ff0700720c */ /* 0x000fda0003f05270 */
[----:B0-2---:R-:W-:Y:S05]  /*0c10*/  @P0 BRA `(.L_x_259) ;  /* 0x0000000000200947 */ /* 0x005fea0003800000 */
        /* <DEDUP_REMOVED lines=8> */
.L_x_259:
[----:B------:R-:W-:Y:S05]  /*0ca0*/  BSYNC B0 ;  /* 0x0000000000007941 */ /* 0x000fea0003800000 */
.L_x_258:
        /* <DEDUP_REMOVED lines=9> */
[----:B------:R-:W-:-:S04]  /*0d40*/  IMAD.WIDE.U32 R24, R3, -0x2daee0ad, RZ ;  /* 0xd2511f5303187825 */ /* 0x000fc800078e00ff */
[----:B------:R-:W-:Y:S01]  /*0d50*/  IMAD.WIDE.U32 R30, R31, -0x2daee0ad, RZ ;  /* 0xd2511f531f1e7825 */ /* 0x000fe200078e00ff */
[----:B------:R-:W-:-:S03]  /*0d60*/  LOP3.LUT R2, R25, R2, R9, 0x96, !PT ;  /* 0x0000000219027212 */ /* 0x000fc600078e9609 */
[----:B------:R-:W-:Y:S01]  /*0d70*/  VIADD R25, R28, 0x3c6ef372 ;  /* 0x3c6ef3721c197836 */ /* 0x000fe20000000000 */
[----:B------:R-:W-:Y:S01]  /*0d80*/  LOP3.LUT R5, R31, R24, R10, 0x96, !PT ;  /* 0x000000181f057212 */ /* 0x000fe200078e960a */
[----:B------:R-:W-:-:S04]  /*0d90*/  IMAD.WIDE.U32 R2, R2, -0x326172a9, RZ ;  /* 0xcd9e8d5702027825 */ /* 0x000fc800078e00ff */
[----:B------:R-:W-:Y:S01]  /*0da0*/  VIADD R37, R28, 0x8ff34781 ;  /* 0x8ff347811c257836 */ /* 0x000fe20000000000 */
[----:B------:R-:W-:Y:S01]  /*0db0*/  LOP3.LUT R24, R3, R4, R25, 0x96, !PT ;  /* 0x0000000403187212 */ /* 0x000fe200078e9619 */
[----:B------:R-:W-:-:S04]  /*0dc0*/  IMAD.WIDE.U32 R4, R5, -0x326172a9, RZ ;  /* 0xcd9e8d5705047825 */ /* 0x000fc800078e00ff */
[----:B------:R-:W-:Y:S02]  /*0dd0*/  VIADD R3, R28, 0xdaa66d2b ;  /* 0xdaa66d2b1c037836 */ /* 0x000fe40000000000 */
[----:B------:R-:W-:-:S03]  /*0de0*/  IMAD.WIDE.U32 R24, R24, -0x2daee0ad, RZ ;  /* 0xd2511f5318187825 */ /* 0x000fc600078e00ff */
[----:B------:R-:W-:Y:S02]  /*0df0*/  LOP3.LUT R2, R5, R2, R3, 0x96, !PT ;  /* 0x0000000205027212 */ /* 0x000fe400078e9603 */
[----:B------:R-:W-:Y:S02]  /*0e00*/  LOP3.LUT R30, R25, R30, R11, 0x96, !PT ;  /* 0x0000001e191e7212 */ /* 0x000fe400078e960b */
[----:B------:R-:W-:Y:S01]  /*0e10*/  IADD3 R25, R28, 0x78dde6e4, RZ ;  /* 0x78dde6e41c197810 */ /* 0x000fe20007ffe0ff */
[----:B------:R-:W-:-:S04]  /*0e20*/  IMAD.WIDE.U32 R2, R2, -0x2daee0ad, RZ ;  /* 0xd2511f5302027825 */ /* 0x000fc800078e00ff */
[----:B------:R-:W-:Y:S01]  /*0e30*/  IMAD.WIDE.U32 R30, R30, -0x326172a9, RZ ;  /* 0xcd9e8d571e1e7825 */ /* 0x000fe200078e00ff */
[----:B------:R-:W-:-:S03]  /*0e40*/  LOP3.LUT R5, R3, R24, R12, 0x96, !PT ;  /* 0x0000001803057212 */ /* 0x000fc600078e960c */
[----:B------:R-:W-:Y:S01]  /*0e50*/  VIADD R3, R28, 0x1715609d ;  /* 0x1715609d1c037836 */ /* 0x000fe20000000000 */
        /* <DEDUP_REMOVED lines=13> */
[----:B------:R-:W-:-:S03]  /*0f30*/  LOP3.LUT R38, R5, R30, R3, 0x96, !PT ;  /* 0x0000001e05267212 */ /* 0x000fc600078e9603 */
[----:B------:R-:W-:Y:S01]  /*0f40*/  IMAD R5, R17, -0x2daee0ad, RZ ;  /* 0xd2511f5311057824 */ /* 0x000fe200078e02ff */
[----:B------:R-:W-:Y:S01]  /*0f50*/  LOP3.LUT R2, R25, R2, R15, 0x96, !PT ;  /* 0x0000000219027212 */ /* 0x000fe200078e960f */
[----:B------:R-:W-:-:S04]  /*0f60*/  IMAD.WIDE.U32 R38, R38, -0x2daee0ad, RZ ;  /* 0xd2511f5326267825 */ /* 0x000fc800078e00ff */
[----:B------:R-:W-:Y:S01]  /*0f70*/  IMAD.WIDE.U32 R2, R2, -0x326172a9, RZ ;  /* 0xcd9e8d5702027825 */ /* 0x000fe200078e00ff */
[----:B------:R-:W-:-:S03]  /*0f80*/  LOP3.LUT R24, R39, R24, R16, 0x96, !PT ;  /* 0x0000001827187212 */ /* 0x000fc600078e9610 */
[----:B------:R-:W-:Y:S02]  /*0f90*/  VIADD R25, R28, 0xf1bbcdc8 ;  /* 0xf1bbcdc81c197836 */ /* 0x000fe40000000000 */
[----:B------:R-:W-:-:S03]  /*0fa0*/  IMAD.MOV.U32 R33, RZ, RZ, R5 ;  /* 0x000000ffff217224 */ /* 0x000fc600078e0005 */
        /* <DEDUP_REMOVED lines=16> */
[----:B------:R-:W-:Y:S05]  /*10b0*/  @!P0 BRA `(.L_x_260) ;  /* 0x0000000000248947 */ /* 0x000fea0003800000 */
[----:B------:R-:W-:Y:S01]  /*10c0*/  IMAD.MOV.U32 R3, RZ, RZ, R6 ;  /* 0x000000ffff037224 */ /* 0x000fe200078e0006 */
[----:B------:R-:W-:Y:S01]  /*10d0*/  MOV R2, R32 ;  /* 0x0000002000027202 */ /* 0x000fe20000000f00 */
[----:B------:R-:W-:Y:S02]  /*10e0*/  IMAD.MOV.U32 R33, RZ, RZ, R0 ;  /* 0x000000ffff217224 */ /* 0x000fe400078e0000 */
[----:B------:R-:W-:Y:S01]  /*10f0*/  IMAD.MOV.U32 R4, RZ, RZ, R5 ;  /* 0x000000ffff047224 */ /* 0x000fe200078e0005 */
[----:B------:R-:W-:Y:S06]  /*1100*/  BRA `(.L_x_260) ;  /* 0x0000000000107947 */ /* 0x000fec0003800000 */
.L_x_261:
[----:B------:R-:W-:Y:S01]  /*1110*/  MOV R3, R0 ;  /* 0x0000000000037202 */ /* 0x000fe20000000f00 */
[----:B------:R-:W-:Y:S01]  /*1120*/  IMAD.MOV.U32 R2, RZ, RZ, R5 ;  /* 0x000000ffff027224 */ /* 0x000fe200078e0005 */
[----:B------:R-:W-:Y:S01]  /*1130*/  MOV R4, R24 ;  /* 0x0000001800047202 */ /* 0x000fe20000000f00 */
[----:B------:R-:W-:-:S07]  /*1140*/  IMAD.MOV.U32 R33, RZ, RZ, R37 ;  /* 0x000000ffff217224 */ /* 0x000fce00078e0025 */
.L_x_260:
[----:B------:R-:W-:Y:S01]  /*1150*/  IMAD.WIDE.U32 R30, R2, 0x200000, RZ ;  /* 0x00200000021e7825 */ /* 0x000fe200078e00ff */
[----:B------:R-:W-:Y:S01]  /*1160*/  ISETP.GE.U32.AND P0, PT, R18, UR32, PT ;  /* 0x0000002012007c0c */ /* 0x000fe2000bf06070 */
[----:B------:R-:W-:Y:S02]  /*1170*/  BSSY B0, `(.L_x_262) ;  /* 0x0000169000007945 */ /* 0x000fe40003800000 */
[----:B------:R-:W-:Y:S01]  /*1180*/  IMAD.MOV.U32 R32, RZ, RZ, 0x0 ;  /* 0x00000000ff207424 */ /* 0x000fe200078e00ff */
[----:B------:R-:W-:Y:S01]  /*1190*/  LOP3.LUT R30, R30, R3, RZ, 0x3c, !PT ;  /* 0x000000031e1e7212 */ /* 0x000fe200078e3cff */
[----:B------:R-:W-:Y:S01]  /*11a0*/  IMAD.WIDE.U32 R2, R4, 0x200000, RZ ;  /* 0x0020000004027825 */ /* 0x000fe200078e00ff */
[----:B------:R-:W-:Y:S02]  /*11b0*/  ISETP.GE.AND.EX P0, PT, R19, UR33, PT, P0 ;  /* 0x0000002113007c0c */ /* 0x000fe4000bf06300 */
[----:B------:R-:W0:Y:S01]  /*11c0*/  I2F.F64.U64 R4, R30 ;  /* 0x0000001e00047312 */ /* 0x000e220000301800 */
[----:B------:R-:W-:Y:S01]  /*11d0*/  LOP3.LUT R2, R2, R33, RZ, 0x3c, !PT ;  /* 0x0000002102027212 */ /* 0x000fe200078e3cff */
[----:B------:R-:W-:-:S06]  /*11e0*/  IMAD.MOV.U32 R33, RZ, RZ, 0x3ca00000 ;  /* 0x3ca00000ff217424 */ /* 0x000fcc00078e00ff */
[----:B------:R-:W2:Y:S01]  /*11f0*/  I2F.F64.U64 R2, R2 ;  /* 0x0000000200027312 */ /* 0x000ea20000301800 */
[-C--:B0-----:R-:W-:Y:S02]  /*1200*/  DFMA R4, R4, R32.reuse, 5.5511151231257827021e-17 ;  /* 0x3c9000000404742b */ /* 0x081fe40000000020 */
[----:B--2---:R-:W-:Y:S01]  /*1210*/  DFMA R32, R2, R32, 5.5511151231257827021e-17 ;  /* 0x3c9000000220742b */ /* 0x004fe20000000020 */
[----:B------:R-:W-:Y:S10]  /*1220*/  @P0 BRA `(.L_x_263) ;  /* 0x0000001400740947 */ /* 0x000ff40003800000 */
[----:B------:R-:W-:Y:S02]  /*1230*/  ISETP.NE.AND P0, PT, R36, RZ, PT ;  /* 0x000000ff2400720c */ /* 0x000fe40003f05270 */
[----:B------:R-:W-:-:S11]  /*1240*/  MOV R30, RZ ;  /* 0x000000ff001e7202 */ /* 0x000fd60000000f00 */
        /* <DEDUP_REMOVED lines=249> */
.L_x_264:
[----:B------:R-:W-:Y:S01]  /*21e0*/  DADD R2, R4, -0.5 ;  /* 0xbfe0000004027429 */ /* 0x000fe20000000000 */
[----:B------:R-:W-:Y:S01]  /*21f0*/  UMOV UR34, 0x54442d18 ;  /* 0x54442d1800227882 */ /* 0x000fe20000000000 */
[----:B------:R-:W-:Y:S01]  /*2200*/  UMOV UR35, 0x400921fb ;  /* 0x400921fb00237882 */ /* 0x000fe20000000000 */
[----:B------:R-:W-:Y:S05]  /*2210*/  BSSY B1, `(.L_x_265) ;  /* 0x000001e000017945 */ /* 0x000fea0003800000 */
        /* <DEDUP_REMOVED lines=24> */
[----:B-1----:R-:W-:Y:S05]  /*23a0*/  CALL.REL.NOINC `($_ZN2at6native60_GLOBAL__N__2075b504_27_DistributionCauchyKernel_cu_d62eea8743distribution_elementwise_grid_stride_kernelIdLi2EZNS0_9templates4cuda21uniform_and_transformIddPNS_17CUDAGeneratorImplEZZZNS4_13cauchy_kernelIS7_EEvRNS_18TensorIteratorBaseEddT_ENKUlvE_clEvENKUlvE_clEvEUldE_EEvSA_T1_T2_EUlP24curandStatePhilox4_32_10E_ZNS1_27distribution_nullary_kernelIdd7double2S7_SJ_SE_EEvSA_SG_RKT3_T4_EUlidE0_EEvlNS_15PhiloxCudaStateESF_SG_$__internal_trig_reduction_slowpathd) ;  /* 0x0000002000007944 */ /* 0x002fea0003c00000 */
[----:B------:R-:W-:Y:S01]  /*23b0*/  MOV R0, R5 ;  /* 0x0000000500007202 */ /* 0x000fe20000000f00 */
[----:B------:R-:W-:Y:S06]  /*23c0*/  BRA `(.L_x_267) ;  /* 0x0000000000087947 */ /* 0x000fec0003800000 */
.L_x_266:
[----:B------:R-:W-:Y:S01]  /*23d0*/  DMUL R46, RZ, R2 ;  /* 0x00000002ff2e7228 */ /* 0x000fe20000000000 */
[----:B------:R-:W-:-:S10]  /*23e0*/  IMAD.MOV.U32 R0, RZ, RZ, RZ ;  /* 0x000000ffff007224 */ /* 0x000fd400078e00ff */
.L_x_267:
[----:B------:R-:W-:Y:S05]  /*23f0*/  BSYNC B1 ;  /* 0x0000000000017941 */ /* 0x000fea0003800000 */
.L_x_265:
        /* <DEDUP_REMOVED lines=61> */
.L_x_269:
[----:B------:R-:W-:Y:S05]  /*27d0*/  BSYNC B1 ;  /* 0x0000000000017941 */ /* 0x000fea0003800000 */
.L_x_268:
[----:B-1----:R-:W-:-:S07]  /*27e0*/  DFMA R44, R44, UR58, R26 ;  /* 0x0000003a2c2c7c2b */ /* 0x002fce000800001a */
[----:B------:R0:W-:Y:S04]  /*27f0*/  STG.E.64 desc[UR60][R30.64], R44 ;  /* 0x0000002c1e007986 */ /* 0x0001e8000c101b3c */
.L_x_263:
[----:B------:R-:W-:Y:S05]  /*2800*/  BSYNC B0 ;  /* 0x0000000000007941 */ /* 0x000fea0003800000 */
.L_x_262:
        /* <DEDUP_REMOVED lines=8> */
[----:B------:R-:W-:Y:S02]  /*2890*/  ISETP.NE.AND P0, PT, R36, RZ, PT ;  /* 0x000000ff2400720c */ /* 0x000fe40003f05270 */
[----:B0-----:R-:W-:-:S11]  /*28a0*/  MOV R30, RZ ;  /* 0x000000ff001e7202 */ /* 0x001fd60000000f00 */
[----:B------:R-:W-:Y:S05]  /*28b0*/  @!P0 BRA `(.L_x_271) ;  /* 0x0000000c00dc8947 */ /* 0x000fea0003800000 */
[----:B------:R-:W-:Y:S01]  /*28c0*/  IMAD.MOV.U32 R2, RZ, RZ, RZ ;  /* 0x000000ffff027224 */ /* 0x000fe200078e00ff */
[----:B------:R-:W-:Y:S01]  /*28d0*/  ULDC.64 UR34, c[0x0][0x240] ;  /* 0x0000900000227ab9 */ /* 0x000fe20000000a00 */
[----:B------:R-:W-:Y:S02]  /*28e0*/  ISETP.NE.AND P0, PT, R36, 0x1, PT ;  /* 0x000000012400780c */ /* 0x000fe40003f05270 */
        /* <DEDUP_REMOVED lines=244> */
.L_x_271:
        /* <DEDUP_REMOVED lines=26> */
[----:B------:R-:W-:Y:S02]  /*39d0*/  MOV R39, R3 ;  /* 0x0000000300277202 */ /* 0x000fe40000000f00 */
[----:B------:R-:W-:-:S07]  /*39e0*/  MOV R6, 0x3a00 ;  /* 0x00003a0000067802 */ /* 0x000fce0000000f00 */
[----:B-1----:R-:W-:Y:S05]  /*39f0*/  CALL.REL.NOINC `($_ZN2at6native60_GLOBAL__N__2075b504_27_DistributionCauchyKernel_cu_d62eea8743distribution_elementwise_grid_stride_kernelIdLi2EZNS0_9templates4cuda21uniform_and_transformIddPNS_17CUDAGeneratorImplEZZZNS4_13cauchy_kernelIS7_EEvRNS_18TensorIteratorBaseEddT_ENKUlvE_clEvENKUlvE_clEvEUldE_EEvSA_T1_T2_EUlP24curandStatePhilox4_32_10E_ZNS1_27distribution_nullary_kernelIdd7double2S7_SJ_SE_EEvSA_SG_RKT3_T4_EUlidE0_EEvlNS_15PhiloxCudaStateESF_SG_$__internal_trig_reduction_slowpathd) ;  /* 0x00000008006c7944 */ /* 0x002fea0003c00000 */
[----:B------:R-:W-:Y:S01]  /*3a00*/  IMAD.MOV.U32 R0, RZ, RZ, R5 ;  /* 0x000000ffff007224 */ /* 0x000fe200078e0005 */
[----:B------:R-:W-:Y:S06]  /*3a10*/  BRA `(.L_x_274) ;  /* 0x0000000000087947 */ /* 0x000fec0003800000 */
.L_x_273:
[----:B------:R-:W-:Y:S01]  /*3a20*/  DMUL R46, RZ, R2 ;  /* 0x00000002ff2e7228 */ /* 0x000fe20000000000 */
[----:B------:R-:W-:-:S10]  /*3a30*/  MOV R0, RZ ;  /* 0x000000ff00007202 */ /* 0x000fd40000000f00 */
.L_x_274:
[----:B------:R-:W-:Y:S05]  /*3a40*/  BSYNC B0 ;  /* 0x0000000000007941 */ /* 0x000fea0003800000 */
.L_x_272:
        /* <DEDUP_REMOVED lines=61> */
.L_x_276:
[----:B------:R-:W-:Y:S05]  /*3e20*/  BSYNC B0 ;  /* 0x0000000000007941 */ /* 0x000fea0003800000 */
.L_x_275:
[----:B-1----:R-:W-:-:S07]  /*3e30*/  DFMA R44, R44, UR58, R26 ;  /* 0x0000003a2c2c7c2b */ /* 0x002fce000800001a */
[----:B------:R2:W-:Y:S04]  /*3e40*/  STG.E.64 desc[UR60][R30.64], R44 ;  /* 0x0000002c1e007986 */ /* 0x0005e8000c101b3c */
.L_x_270:
[----:B------:R-:W-:Y:S01]  /*3e50*/  LEA R18, P0, R43, R18, 0x1 ;  /* 0x000000122b127211 */ /* 0x000fe200078008ff */
[----:B------:R-:W-:Y:S05]  /*3e60*/  WARPSYNC.ALL ;  /* 0x0000000000007948 */ /* 0x000fea0003800000 */
[----:B------:R-:W-:Y:S01]  /*3e70*/  IADD3.X R19, RZ, R19, RZ, P0, !PT ;  /* 0x00000013ff137210 */ /* 0x000fe200007fe4ff */
        /* <DEDUP_REMOVED lines=8> */
        .weak           $__internal_14_$__cuda_sm20_div_s64
        .type           $__internal_14_$__cuda_sm20_div_s64,@function
        .size           $__internal_14_$__cuda_sm20_div_s64,($_ZN2at6native60_GLOBAL__N__2075b504_27_DistributionCauchyKernel_cu_d62eea8743distribution_elementwise_grid_stride_kernelIdLi2EZNS0_9templates4cuda21uniform_and_transformIddPNS_17CUDAGeneratorImplEZZZNS4_13cauchy_kernelIS7_EEvRNS_18TensorIteratorBaseEddT_ENKUlvE_clEvENKUlvE_clEvEUldE_EEvSA_T1_T2_EUlP24curandStatePhilox4_32_10E_ZNS1_27distribution_nullary_kernelIdd7double2S7_SJ_SE_EEvSA_SG_RKT3_T4_EUlidE0_EEvlNS_15PhiloxCudaStateESF_SG_$__internal_trig_reduction_slowpathd - $__internal_14_$__cuda_sm20_div_s64)
$__internal_14_$__cuda_sm20_div_s64:
[----:B------:R-:W-:Y:S01]  /*3f00*/  MOV R30, R25 ;  /* 0x00000019001e7202 */ /* 0x000fe20000000f00 */
[----:B------:R-:W-:-:S04]  /*3f10*/  IMAD.MOV.U32 R31, RZ, RZ, RZ ;  /* 0x000000ffff1f7224 */ /* 0x000fc800078e00ff */
[----:B------:R0:W1:Y:S02]  /*3f20*/  I2F.U64.RP R27, R30 ;  /* 0x0000001e001b7312 */ /* 0x0000640000309000 */
[----:B0-----:R-:W-:-:S06]  /*3f30*/  IADD3 R30, P4, RZ, -UR4, RZ ;  /* 0x80000004ff1e7c10 */ /* 0x001fcc000ff9e0ff */
[----:B-1----:R-:W0:Y:S01]  /*3f40*/  MUFU.RCP R27, R27 ;  /* 0x0000001b001b7308 */ /* 0x002e220000001000 */
[----:B------:R-:W-:Y:S01]  /*3f50*/  IMAD.X R34, RZ, RZ, ~UR5, P4 ;  /* 0x80000005ff227e24 */ /* 0x000fe2000a0e06ff */
[----:B0-----:R-:W-:-:S06]  /*3f60*/  IADD3 R2, R27, 0x1ffffffe, RZ ;  /* 0x1ffffffe1b027810 */ /* 0x001fcc0007ffe0ff */
        /* <DEDUP_REMOVED lines=54> */
[----:B------:R-:W-:Y:S01]  /*42d0*/  ISETP.GE.U32.AND.EX P0, PT, R27, RZ, PT, P2 ;  /* 0x000000ff1b00720c */ /* 0x000fe20003f06120 */
[----:B------:R-:W-:Y:S01]  /*42e0*/  HFMA2.MMA R27, -RZ, RZ, 0, 0 ;  /* 0x00000000ff1b7435 */ /* 0x000fe200000001ff */
[-C--:B------:R-:W-:Y:S02]  /*42f0*/  IADD3.X R5, RZ, R2.reuse, RZ, P3, !PT ;  /* 0x00000002ff057210 */ /* 0x080fe40001ffe4ff */
[----:B------:R-:W-:Y:S02]  /*4300*/  SEL R4, R4, R3, P0 ;  /* 0x0000000304047207 */ /* 0x000fe40000000000 */
[----:B------:R-:W-:Y:S02]  /*4310*/  SEL R5, R5, R2, P0 ;  /* 0x0000000205057207 */ /* 0x000fe40000000000 */
[----:B------:R-:W-:Y:S02]  /*4320*/  IADD3 R3, P2, RZ, -R4, RZ ;  /* 0x80000004ff037210 */ /* 0x000fe40007f5e0ff */
[----:B------:R-:W-:-:S02]  /*4330*/  ISETP.NE.U32.AND P0, PT, R25, RZ, PT ;  /* 0x000000ff1900720c */ /* 0x000fc40003f05070 */
[----:B------:R-:W-:Y:S01]  /*4340*/  SEL R4, R3, R4, !P1 ;  /* 0x0000000403047207 */ /* 0x000fe20004800000 */
[----:B------:R-:W-:Y:S01]  /*4350*/  IMAD.X R2, RZ, RZ, ~R5, P2 ;  /* 0x000000ffff027224 */ /* 0x000fe200010e0e05 */
[----:B------:R-:W-:-:S04]  /*4360*/  ISETP.NE.AND.EX P0, PT, RZ, RZ, PT, P0 ;  /* 0x000000ffff00720c */ /* 0x000fc80003f05300 */
[----:B------:R-:W-:Y:S02]  /*4370*/  SEL R5, R2, R5, !P1 ;  /* 0x0000000502057207 */ /* 0x000fe40004800000 */
[----:B------:R-:W-:Y:S02]  /*4380*/  SEL R4, R4, 0xffffffff, P0 ;  /* 0xffffffff04047807 */ /* 0x000fe40000000000 */
[----:B------:R-:W-:Y:S01]  /*4390*/  SEL R5, R5, 0xffffffff, P0 ;  /* 0xffffffff05057807 */ /* 0x000fe20000000000 */
[----:B------:R-:W-:Y:S06]  /*43a0*/  RET.REL.NODEC R26 `(_ZN2at6native60_GLOBAL__N__2075b504_27_DistributionCauchyKernel_cu_d62eea8743distribution_elementwise_grid_stride_kernelIdLi2EZNS0_9templates4cuda21uniform_and_transformIddPNS_17CUDAGeneratorImplEZZZNS4_13cauchy_kernelIS7_EEvRNS_18TensorIteratorBaseEddT_ENKUlvE_clEvENKUlvE_clEvEUldE_EEvSA_T1_T2_EUlP24curandStatePhilox4_32_10E_ZNS1_27distribution_nullary_kernelIdd7double2S7_SJ_SE_EEvSA_SG_RKT3_T4_EUlidE0_EEvlNS_15PhiloxCudaStateESF_SG_) ;  /* 0xffffffbc1a147950 */ /* 0x000fec0003c3ffff */
        .type           $_ZN2at6native60_GLOBAL__N__2075b504_27_DistributionCauchyKernel_cu_d62eea8743distribution_elementwise_grid_stride_kernelIdLi2EZNS0_9templates4cuda21uniform_and_transformIddPNS_17CUDAGeneratorImplEZZZNS4_13cauchy_kernelIS7_EEvRNS_18TensorIteratorBaseEddT_ENKUlvE_clEvENKUlvE_clEvEUldE_EEvSA_T1_T2_EUlP24curandStatePhilox4_32_10E_ZNS1_27distribution_nullary_kernelIdd7double2S7_SJ_SE_EEvSA_SG_RKT3_T4_EUlidE0_EEvlNS_15PhiloxCudaStateESF_SG_$__internal_trig_reduction_slowpathd,@function
        .size           $_ZN2at6native60_GLOBAL__N__2075b504_27_DistributionCauchyKernel_cu_d62eea8743distribution_elementwise_grid_stride_kernelIdLi2EZNS0_9templates4cuda21uniform_and_transformIddPNS_17CUDAGeneratorImplEZZZNS4_13cauchy_kernelIS7_EEvRNS_18TensorIteratorBaseEddT_ENKUlvE_clEvENKUlvE_clEvEUldE_EEvSA_T1_T2_EUlP24curandStatePhilox4_32_10E_ZNS1_27distribution_nullary_kernelIdd7double2S7_SJ_SE_EEvSA_SG_RKT3_T4_EUlidE0_EEvlNS_15PhiloxCudaStateESF_SG_$__internal_trig_reduction_slowpathd,(.L_x_338 - $_ZN2at6native60_GLOBAL__N__2075b504_27_DistributionCauchyKernel_cu_d62eea8743distribution_elementwise_grid_stride_kernelIdLi2EZNS0_9templates4cuda21uniform_and_transformIddPNS_17CUDAGeneratorImplEZZZNS4_13cauchy_kernelIS7_EEvRNS_18TensorIteratorBaseEddT_ENKUlvE_clEvENKUlvE_clEvEUldE_EEvSA_T1_T2_EUlP24curandStatePhilox4_32_10E_ZNS1_27distribution_nullary_kernelIdd7double2S7_SJ_SE_EEvSA_SG_RKT3_T4_EUlidE0_EEvlNS_15PhiloxCudaStateESF_SG_$__internal_trig_reduction_slowpathd)
$_ZN2at6native60_GLOBAL__N__2075b504_27_DistributionCauchyKernel_cu_d62eea8743distribution_elementwise_grid_stride_kernelIdLi2EZNS0_9templates4cuda21uniform_and_transformIddPNS_17CUDAGeneratorImplEZZZNS4_13cauchy_kernelIS7_EEvRNS_18TensorIteratorBaseEddT_ENKUlvE_clEvENKUlvE_clEvEUldE_EEvSA_T1_T2_EUlP24curandStatePhilox4_32_10E_ZNS1_27distribution_nullary_kernelIdd7double2S7_SJ_SE_EEvSA_SG_RKT3_T4_EUlidE0_EEvlNS_15PhiloxCudaStateESF_SG_$__internal_trig_reduction_slowpathd:
        /* <DEDUP_REMOVED lines=21> */
[----:B------:R-:W-:Y:S01]  /*4500*/  SHF.L.U64.HI R40, R0, 0xb, R39 ;  /* 0x0000000b00287819 */ /* 0x000fe20000010227 */
[----:B------:R-:W-:Y:S01]  /*4510*/  IMAD.MOV.U32 R42, RZ, RZ, R5 ;  /* 0x000000ffff2a7224 */ /* 0x000fe200078e0005 */
[----:B------:R-:W-:Y:S02]  /*4520*/  CS2R R48, SRZ ;  /* 0x0000000000307805 */ /* 0x000fe4000001ff00 */
[----:B------:R-:W-:-:S03]  /*4530*/  LOP3.LUT R40, R40, 0x80000000, RZ, 0xfc, !PT ;  /* 0x8000000028287812 */ /* 0x000fc600078efcff */
[----:B------:R-:W1:Y:S01]  /*4540*/  LDC.64 R2, c[0x0][0x208] ;  /* 0x00008200ff027b82 */ /* 0x000e620000000a00 */
[----:B0-----:R-:W-:-:S05]  /*4550*/  IMAD.WIDE R44, R5, 0x8, R44 ;  /* 0x00000008052c7825 */ /* 0x001fca00078e022c */
[----:B------:R-:W-:Y:S01]  /*4560*/  MOV R47, R45 ;  /* 0x0000002d002f7202 */ /* 0x000fe20000000f00 */
[----:B------:R-:W-:Y:S01]  /*4570*/  IMAD.SHL.U32 R45, R0, 0x800, RZ ;  /* 0x00000800002d7824 */ /* 0x000fe200078e00ff */
[----:B------:R-:W-:-:S07]  /*4580*/  MOV R0, R1 ;  /* 0x0000000100007202 */ /* 0x000fce0000000f00 */
.L_x_281:
[----:B-1----:R-:W-:Y:S01]  /*4590*/  R2UR UR34, R2 ;  /* 0x00000000022272ca */ /* 0x002fe200000e0000 */
[----:B------:R-:W-:Y:S01]  /*45a0*/  IMAD.MOV.U32 R51, RZ, RZ, R47 ;  /* 0x000000ffff337224 */ /* 0x000fe200078e002f */
[----:B------:R-:W-:Y:S02]  /*45b0*/  R2UR UR35, R3 ;  /* 0x00000000032372ca */ /* 0x000fe400000e0000 */
[----:B------:R-:W-:-:S11]  /*45c0*/  MOV R50, R44 ;  /* 0x0000002c00327202 */ /* 0x000fd60000000f00 */
[----:B------:R-:W2:Y:S01]  /*45d0*/  LDG.E.64.CONSTANT R50, desc[UR34][R50.64] ;  /* 0x0000002232327981 */ /* 0x000ea2000c1e9b00 */
[----:B------:R-:W-:Y:S01]  /*45e0*/  MOV R52, R48 ;  /* 0x0000003000347202 */ /* 0x000fe20000000f00 */
[----:B------:R-:W-:Y:S02]  /*45f0*/  IMAD.MOV.U32 R53, RZ, RZ, R49 ;  /* 0x000000ffff357224 */ /* 0x000fe400078e0031 */
[----:B------:R-:W-:Y:S02]  /*4600*/  VIADD R42, R42, 0x1 ;  /* 0x000000012a2a7836 */ /* 0x000fe40000000000 */
[----:B--2---:R-:W-:-:S04]  /*4610*/  IMAD.WIDE.U32 R52, P3, R50, R45, R52 ;  /* 0x0000002d32347225 */ /* 0x004fc80007860034 */
[CC--:B------:R-:W-:Y:S02]  /*4620*/  IMAD R49, R50.reuse, R40.reuse, RZ ;  /* 0x0000002832317224 */ /* 0x0c0fe400078e02ff */
[----:B------:R-:W-:Y:S02]  /*4630*/  IMAD R46, R51, R45, RZ ;  /* 0x0000002d332e7224 */ /* 0x000fe400078e02ff */
[----:B------:R-:W-:Y:S01]  /*4640*/  IMAD.HI.U32 R48, R50, R40, RZ ;  /* 0x0000002832307227 */ /* 0x000fe200078e00ff */
[----:B------:R-:W-:-:S03]  /*4650*/  IADD3 R49, P0, R49, R53, RZ ;  /* 0x0000003531317210 */ /* 0x000fc60007f1e0ff */
[C---:B------:R-:W-:Y:S01]  /*4660*/  IMAD R50, R51.reuse, R40, RZ ;  /* 0x0000002833327224 */ /* 0x040fe200078e02ff */
[----:B------:R-:W-:Y:S01]  /*4670*/  IADD3 R53, P1, R46, R49, RZ ;  /* 0x000000312e357210 */ /* 0x000fe20007f3e0ff */
[C---:B------:R-:W-:Y:S01]  /*4680*/  IMAD.HI.U32 R46, R51.reuse, R45, RZ ;  /* 0x0000002d332e7227 */ /* 0x040fe200078e00ff */
[----:B------:R-:W-:Y:S02]  /*4690*/  IADD3.X R49, R48, RZ, RZ, P3, !PT ;  /* 0x000000ff30317210 */ /* 0x000fe40001ffe4ff */
[----:B------:R-:W-:Y:S01]  /*46a0*/  ISETP.GE.AND P3, PT, R42, R4, PT ;  /* 0x000000042a00720c */ /* 0x000fe20003f66270 */
[----:B------:R-:W-:Y:S01]  /*46b0*/  IMAD.HI.U32 R48, R51, R40, RZ ;  /* 0x0000002833307227 */ /* 0x000fe200078e00ff */
[----:B------:R-:W-:Y:S01]  /*46c0*/  IADD3.X R49, P0, R46, R49, RZ, P0, !PT ;  /* 0x000000312e317210 */ /* 0x000fe2000071e4ff */
[----:B------:R0:W-:Y:S03]  /*46d0*/  STL.64 [R0], R52 ;  /* 0x0000003400007387 */ /* 0x0001e60000100a00 */
[----:B------:R-:W-:-:S02]  /*46e0*/  IADD3.X R50, P1, R50, R49, RZ, P1, !PT ;  /* 0x0000003132327210 */ /* 0x000fc40000f3e4ff */
[----:B------:R-:W-:Y:S02]  /*46f0*/  IADD3.X R48, R48, RZ, RZ, P0, !PT ;  /* 0x000000ff30307210 */ /* 0x000fe400007fe4ff */
[----:B------:R-:W-:-:S03]  /*4700*/  IADD3 R44, P0, R44, 0x8, RZ ;  /* 0x000000082c2c7810 */ /* 0x000fc60007f1e0ff */
[----:B------:R-:W-:Y:S01]  /*4710*/  IMAD.X R49, RZ, RZ, R48, P1 ;  /* 0x000000ffff317224 */ /* 0x000fe200008e0630 */
[----:B------:R-:W-:Y:S01]  /*4720*/  IADD3.X R47, RZ, R47, RZ, P0, !PT ;  /* 0x0000002fff2f7210 */ /* 0x000fe200007fe4ff */
[----:B0-----:R-:W-:Y:S01]  /*4730*/  VIADD R0, R0, 0x8 ;  /* 0x0000000800007836 */ /* 0x001fe20000000000 */
[----:B------:R-:W-:Y:S01]  /*4740*/  MOV R48, R50 ;  /* 0x0000003200307202 */ /* 0x000fe20000000f00 */
[----:B------:R-:W-:Y:S06]  /*4750*/  @!P3 BRA `(.L_x_281) ;  /* 0xfffffffc008cb947 */ /* 0x000fec000383ffff */
.L_x_280:
[----:B------:R-:W-:Y:S05]  /*4760*/  BSYNC B2 ;  /* 0x0000000000027941 */ /* 0x000fea0003800000 */
.L_x_279:
[----:B------:R-:W-:-:S05]  /*4770*/  IMAD.IADD R0, R42, 0x1, -R5 ;  /* 0x000000012a007824 */ /* 0x000fca00078e0a05 */
[----:B------:R-:W-:-:S05]  /*4780*/  LEA R53, R0, R1, 0x3 ;  /* 0x0000000100357211 */ /* 0x000fca00078e18ff */
[----:B------:R0:W-:Y:S04]  /*4790*/  STL.64 [R53], R48 ;  /* 0x0000003035007387 */ /* 0x0001e80000100a00 */
[----:B------:R-:W2:Y:S04]  /*47a0*/  @P2 LDL.64 R44, [R1+0x8] ;  /* 0x00000800012c2983 */ /* 0x000ea80000100a00 */
[----:B------:R-:W3:Y:S04]  /*47b0*/  LDL.64 R2, [R1+0x10] ;  /* 0x0000100001027983 */ /* 0x000ee80000100a00 */
[----:B------:R-:W0:Y:S01]  /*47c0*/  LDL.64 R4, [R1+0x18] ;  /* 0x0000180001047983 */ /* 0x000e220000100a00 */
[----:B------:R-:W-:Y:S01]  /*47d0*/  @P2 IADD3 R47, -R41, 0x40, RZ ;  /* 0x00000040292f2810 */ /* 0x000fe20007ffe1ff */
[----:B------:R-:W-:-:S03]  /*47e0*/  UMOV UR34, URZ ;  /* 0x0000003f00227c82 */ /* 0x000fc60008000000 */
[-CC-:B--2---:R-:W-:Y:S02]  /*47f0*/  @P2 SHF.R.U64 R0, R44, R47.reuse, R45.reuse ;  /* 0x0000002f2c002219 */ /* 0x184fe4000000122d */
[----:B------:R-:W-:Y:S02]  /*4800*/  @P2 SHF.R.U32.HI R44, RZ, R47, R45 ;  /* 0x0000002fff2c2219 */ /* 0x000fe4000001162d */
[CC--:B---3--:R-:W-:Y:S02]  /*4810*/  @P2 SHF.L.U32 R51, R2.reuse, R41.reuse, RZ ;  /* 0x0000002902332219 */ /* 0x0c8fe400000006ff */
[C-C-:B------:R-:W-:Y:S02]  /*4820*/  @P2 SHF.L.U64.HI R45, R2.reuse, R41, R3.reuse ;  /* 0x00000029022d2219 */ /* 0x140fe40000010203 */
[----:B------:R-:W-:Y:S02]  /*4830*/  @P2 SHF.R.U64 R40, R2, R47, R3 ;  /* 0x0000002f02282219 */ /* 0x000fe40000001203 */
[----:B0-----:R-:W-:-:S02]  /*4840*/  @P2 SHF.L.U32 R49, R4, R41, RZ ;  /* 0x0000002904312219 */ /* 0x001fc400000006ff */
[----:B------:R-:W-:Y:S02]  /*4850*/  @P2 SHF.R.U32.HI R47, RZ, R47, R3 ;  /* 0x0000002fff2f2219 */ /* 0x000fe40000011603 */
[----:B------:R-:W-:Y:S02]  /*4860*/  @P2 LOP3.LUT R2, R0, R51, RZ, 0xfc, !PT ;  /* 0x0000003300022212 */ /* 0x000fe400078efcff */
        /* <DEDUP_REMOVED lines=18> */
[----:B------:R-:W-:-:S04]  /*4990*/  LOP3.LUT P1, RZ, R0, 0x1, RZ, 0xc0, !PT ;  /* 0x0000000100ff7812 */ /* 0x000fc8000782c0ff */
[----:B------:R-:W-:Y:S02]  /*49a0*/  SEL R45, R42, R41, !P1 ;  /* 0x000000292a2d7207 */ /* 0x000fe40004800000 */
[----:B------:R-:W-:Y:S02]  /*49b0*/  SEL R47, R47, R4, !P1 ;  /* 0x000000042f2f7207 */ /* 0x000fe40004800000 */
[----:B------:R-:W-:-:S04]  /*49c0*/  ISETP.NE.U32.AND P0, PT, R45, RZ, PT ;  /* 0x000000ff2d00720c */ /* 0x000fc80003f05070 */
[----:B------:R-:W-:-:S06]  /*49d0*/  SEL R41, R47, R45, !P0 ;  /* 0x0000002d2f297207 */ /* 0x000fcc0004000000 */
[----:B------:R-:W0:Y:S02]  /*49e0*/  FLO.U32 R41, R41 ;  /* 0x0000002900297300 */ /* 0x000e2400000e0000 */
[C---:B0-----:R-:W-:Y:S02]  /*49f0*/  IADD3 R42, -R41.reuse, 0x1f, RZ ;  /* 0x0000001f292a7810 */ /* 0x041fe40007ffe1ff */
[----:B------:R-:W-:Y:S02]  /*4a00*/  IADD3 R4, -R41, 0x3f, RZ ;  /* 0x0000003f29047810 */ /* 0x000fe40007ffe1ff */
[----:B------:R-:W-:-:S04]  /*4a10*/  @P0 IADD3 R4, R42, RZ, RZ ;  /* 0x000000ff2a040210 */ /* 0x000fc80007ffe0ff */
[----:B------:R-:W-:-:S04]  /*4a20*/  ISETP.NE.U32.AND P0, PT, R4, RZ, PT ;  /* 0x000000ff0400720c */ /* 0x000fc80003f05070 */
[----:B------:R-:W-:Y:S01]  /*4a30*/  ISETP.NE.AND.EX P0, PT, RZ, RZ, PT, P0 ;  /* 0x000000ffff00720c */ /* 0x000fe20003f05300 */
[----:B------:R-:W-:Y:S01]  /*4a40*/  @P1 IMAD.MOV R2, RZ, RZ, -R2 ;  /* 0x000000ffff021224 */ /* 0x000fe200078e0a02 */
[----:B------:R-:W-:Y:S02]  /*4a50*/  SEL R40, R40, R3, !P1 ;  /* 0x0000000328287207 */ /* 0x000fe40004800000 */
[----:B------:R-:W-:Y:S02]  /*4a60*/  IADD3 R3, -R4, 0x40, RZ ;  /* 0x0000004004037810 */ /* 0x000fe40007ffe1ff */
[CC--:B------:R-:W-:Y:S02]  /*4a70*/  SHF.L.U32 R49, R47.reuse, R4.reuse, RZ ;  /* 0x000000042f317219 */ /* 0x0c0fe400000006ff */
[----:B------:R-:W-:Y:S02]  /*4a80*/  SHF.R.U64 R2, R2, R3, R40 ;  /* 0x0000000302027219 */ /* 0x000fe40000001228 */
[----:B------:R-:W-:-:S03]  /*4a90*/  SHF.L.U64.HI R51, R47, R4, R45 ;  /* 0x000000042f337219 */ /* 0x000fc6000001022d */
[----:B------:R-:W-:Y:S02]  /*4aa0*/  @P0 LOP3.LUT R47, R2, R49, RZ, 0xfc, !PT ;  /* 0x00000031022f0212 */ /* 0x000fe400078efcff */
[----:B------:R-:W-:-:S03]  /*4ab0*/  SHF.R.U32.HI R2, RZ, R3, R40 ;  /* 0x00000003ff027219 */ /* 0x000fc60000011628 */
[----:B------:R-:W-:Y:S01]  /*4ac0*/  IMAD.WIDE.U32 R40, R47, 0x2168c235, RZ ;  /* 0x2168c2352f287825 */ /* 0x000fe200078e00ff */
[----:B------:R-:W-:-:S03]  /*4ad0*/  @P0 LOP3.LUT R45, R2, R51, RZ, 0xfc, !PT ;  /* 0x00000033022d0212 */ /* 0x000fc600078efcff */
[----:B------:R-:W-:Y:S01]  /*4ae0*/  IMAD.MOV.U32 R3, RZ, RZ, RZ ;  /* 0x000000ffff037224 */ /* 0x000fe200078e00ff */
[----:B------:R-:W-:-:S05]  /*4af0*/  MOV R2, R41 ;  /* 0x0000002900027202 */ /* 0x000fca0000000f00 */
[----:B------:R-:W-:-:S04]  /*4b00*/  IMAD.WIDE.U32 R2, R47, -0x36f0255e, R2 ;  /* 0xc90fdaa22f027825 */ /* 0x000fc800078e0002 */
[----:B------:R-:W-:-:S04]  /*4b10*/  IMAD.HI.U32 R41, R45, -0x36f0255e, RZ ;  /* 0xc90fdaa22d297827 */ /* 0x000fc800078e00ff */
[----:B------:R-:W-:Y:S01]  /*4b20*/  IMAD.WIDE.U32 R2, P2, R45, 0x2168c235, R2 ;  /* 0x2168c2352d027825 */ /* 0x000fe20007840002 */
[----:B------:R-:W-:-:S03]  /*4b30*/  IADD3 RZ, P0, R40, R40, RZ ;  /* 0x0000002828ff7210 */ /* 0x000fc60007f1e0ff */
[----:B------:R-:W-:Y:S01]  /*4b40*/  IMAD R45, R45, -0x36f0255e, RZ ;  /* 0xc90fdaa22d2d7824 */ /* 0x000fe200078e02ff */
[----:B------:R-:W-:-:S04]  /*4b50*/  IADD3.X R40, R41, RZ, RZ, P2, !PT ;  /* 0x000000ff29287210 */ /* 0x000fc800017fe4ff */
[----:B------:R-:W-:Y:S02]  /*4b60*/  IADD3 R3, P2, R45, R3, RZ ;  /* 0x000000032d037210 */ /* 0x000fe40007f5e0ff */
[----:B------:R-:W-:Y:S02]  /*4b70*/  IADD3.X RZ, P0, R2, R2, RZ, P0, !PT ;  /* 0x0000000202ff7210 */ /* 0x000fe4000071e4ff */
[C---:B------:R-:W-:Y:S01]  /*4b80*/  ISETP.GT.U32.AND P3, PT, R3.reuse, RZ, PT ;  /* 0x000000ff0300720c */ /* 0x040fe20003f64070 */
[----:B------:R-:W-:Y:S01]  /*4b90*/  IMAD.X R40, RZ, RZ, R40, P2 ;  /* 0x000000ffff287224 */ /* 0x000fe200010e0628 */
[----:B------:R-:W-:-:S04]  /*4ba0*/  IADD3.X R2, P2, R3, R3, RZ, P0, !PT ;  /* 0x0000000303027210 */ /* 0x000fc8000075e4ff */
[C---:B------:R-:W-:Y:S02]  /*4bb0*/  ISETP.GT.AND.EX P0, PT, R40.reuse, RZ, PT, P3 ;  /* 0x000000ff2800720c */ /* 0x040fe40003f04330 */
[-C--:B------:R-:W-:Y:S02]  /*4bc0*/  IADD3.X R41, R40, R40.reuse, RZ, P2, !PT ;  /* 0x0000002828297210 */ /* 0x080fe400017fe4ff */
[----:B------:R-:W-:Y:S02]  /*4bd0*/  SEL R3, R2, R3, P0 ;  /* 0x0000000302037207 */ /* 0x000fe40000000000 */
[----:B------:R-:W-:Y:S02]  /*4be0*/  SEL R40, R41, R40, P0 ;  /* 0x0000002829287207 */ /* 0x000fe40000000000 */
[----:B------:R-:W-:-:S05]  /*4bf0*/  IADD3 R3, P2, R3, 0x1, RZ ;  /* 0x0000000103037810 */ /* 0x000fca0007f5e0ff */
[----:B------:R-:W-:-:S05]  /*4c00*/  IMAD.X R40, RZ, RZ, R40, P2 ;  /* 0x000000ffff287224 */ /* 0x000fca00010e0628 */
[----:B------:R-:W-:Y:S02]  /*4c10*/  SHF.R.U64 R3, R3, 0xa, R40 ;  /* 0x0000000a03037819 */ /* 0x000fe40000001228 */
[----:B------:R-:W-:Y:S02]  /*4c20*/  SEL R41, RZ, 0x1, !P0 ;  /* 0x00000001ff297807 */ /* 0x000fe40004000000 */
[----:B------:R-:W-:Y:S02]  /*4c30*/  IADD3 R3, P2, R3, 0x1, RZ ;  /* 0x0000000103037810 */ /* 0x000fe40007f5e0ff */
[----:B------:R-:W-:Y:S02]  /*4c40*/  IADD3 R41, R41, R4, RZ ;  /* 0x0000000429297210 */ /* 0x000fe40007ffe0ff */
[----:B------:R-:W-:Y:S02]  /*4c50*/  LEA.HI.X R40, R40, RZ, RZ, 0x16, P2 ;  /* 0x000000ff28287211 */ /* 0x000fe400010fb4ff */
[----:B------:R-:W-:-:S02]  /*4c60*/  LOP3.LUT P0, R39, R39, 0x80000000, RZ, 0xc0, !PT ;  /* 0x8000000027277812 */ /* 0x000fc4000780c0ff */
[--C-:B------:R-:W-:Y:S01]  /*4c70*/  SHF.R.U64 R3, R3, 0x1, R40.reuse ;  /* 0x0000000103037819 */ /* 0x100fe20000001228 */
[----:B------:R-:W-:Y:S01]  /*4c80*/  IMAD.SHL.U32 R41, R41, 0x100000, RZ ;  /* 0x0010000029297824 */ /* 0x000fe200078e00ff */
[----:B------:R-:W-:Y:S02]  /*4c90*/  LOP3.LUT R2, R0, 0x1, RZ, 0xc0, !PT ;  /* 0x0000000100027812 */ /* 0x000fe400078ec0ff */
[----:B------:R-:W-:Y:S02]  /*4ca0*/  SHF.R.U32.HI R4, RZ, 0x1, R40 ;  /* 0x00000001ff047819 */ /* 0x000fe40000011628 */
[----:B------:R-:W-:Y:S02]  /*4cb0*/  IADD3 R0, P2, P3, R3, -UR34, RZ ;  /* 0x8000002203007c10 */ /* 0x000fe4000fb5e0ff */
[----:B------:R-:W-:Y:S02]  /*4cc0*/  LEA.HI R5, R5, R2, RZ, 0x2 ;  /* 0x0000000205057211 */ /* 0x000fe400078f10ff */
[----:B------:R-:W-:-:S02]  /*4cd0*/  @P1 LOP3.LUT R39, R39, 0x80000000, RZ, 0x3c, !PT ;  /* 0x8000000027271812 */ /* 0x000fc400078e3cff */
[----:B------:R-:W-:Y:S02]  /*4ce0*/  IADD3.X R2, R4, 0x3fe00000, ~R41, P2, P3 ;  /* 0x3fe0000004027810 */ /* 0x000fe400017e6c29 */
[----:B------:R-:W-:Y:S02]  /*4cf0*/  @P0 IADD3 R5, -R5, RZ, RZ ;  /* 0x000000ff05050210 */ /* 0x000fe40007ffe1ff */
[----:B------:R-:W-:-:S07]  /*4d00*/  LOP3.LUT R39, R2, R39, RZ, 0xfc, !PT ;  /* 0x0000002702277212 */ /* 0x000fce00078efcff */
.L_x_278:
[----:B------:R-:W-:Y:S01]  /*4d10*/  HFMA2.MMA R3, -RZ, RZ, 0, 0 ;  /* 0x00000000ff037435 */ /* 0x000fe200000001ff */
[----:B------:R-:W-:Y:S01]  /*4d20*/  IMAD.MOV.U32 R2, RZ, RZ, R6 ;  /* 0x000000ffff027224 */ /* 0x000fe200078e0006 */
[----:B------:R-:W-:Y:S01]  /*4d30*/  MOV R47, R39 ;  /* 0x00000027002f7202 */ /* 0x000fe20000000f00 */
[----:B------:R-:W-:-:S03]  /*4d40*/  IMAD.MOV.U32 R46, RZ, RZ, R0 ;  /* 0x000000ffff2e7224 */ /* 0x000fc600078e0000 */
[----:B------:R-:W-:Y:S05]  /*4d50*/  RET.REL.NODEC R2 `(_ZN2at6native60_GLOBAL__N__2075b504_27_DistributionCauchyKernel_cu_d62eea8743distribution_elementwise_grid_stride_kernelIdLi2EZNS0_9templates4cuda21uniform_and_transformIddPNS_17CUDAGeneratorImplEZZZNS4_13cauchy_kernelIS7_EEvRNS_18TensorIteratorBaseEddT_ENKUlvE_clEvENKUlvE_clEvEUldE_EEvSA_T1_T2_EUlP24curandStatePhilox4_32_10E_ZNS1_27distribution_nullary_kernelIdd7double2S7_SJ_SE_EEvSA_SG_RKT3_T4_EUlidE0_EEvlNS_15PhiloxCudaStateESF_SG_) ;  /* 0xffffffb002a87950 */ /* 0x000fea0003c3ffff */
.L_x_282:
        /* <DEDUP_REMOVED lines=10> */
.L_x_338:


//--------------------- .text._ZN2at6native60_GLOBAL__N__2075b504_27_DistributionCauchyKernel_cu_d62eea8743distribution_elementwise_grid_stride_kernelIdLi2EZNS0_9templates4cuda21uniform_and_transformIddPNS_17CUDAGeneratorImplEZZZNS4_13cauchy_kernelIS7_EEvRNS_18TensorIteratorBaseEddT_ENKUlvE_clEvENKUlvE_clEvEUldE_EEvSA_T1_T2_EUlP24curandStatePhilox4_32_10E_ZNS1_27distribution_nullary_kernelIdd7double2S7_SJ_SE_EEvSA_SG_RKT3_T4_EUlidE_EEvlNS_15PhiloxCudaStateESF_SG_ --------------------------
	.section	.text._ZN2at6native60_GLOBAL__N__2075b504_27_DistributionCauchyKernel_cu_d62eea8743distribution_elementwise_grid_stride_kernelIdLi2EZNS0_9templates4cuda21uniform_and_transformIddPNS_17CUDAGeneratorImplEZZZNS4_13cauchy_kernelIS7_EEvRNS_18TensorIteratorBaseEddT_ENKUlvE_clEvENKUlvE_clEvEUldE_EEvSA_T1_T2_EUlP24curandStatePhilox4_32_10E_ZNS1_27distribution_nullary_kernelIdd7double2S7_SJ_SE_EEvSA_SG_RKT3_T4_EUlidE_EEvlNS_15PhiloxCudaStateESF_SG_,"ax",@progbits
	.align	128
.text._ZN2at6native60_GLOBAL__N__2075b504_27_DistributionCauchyKernel_cu_d62eea8743distribution_elementwise_grid_stride_kernelIdLi2EZNS0_9templates4cuda21uniform_and_transformIddPNS_17CUDAGeneratorImplEZZZNS4_13cauchy_kernelIS7_EEvRNS_18TensorIteratorBaseEddT_ENKUlvE_clEvENKUlvE_clEvEUldE_EEvSA_T1_T2_EUlP24curandStatePhilox4_32_10E_ZNS1_27distribution_nullary_kernelIdd7double2S7_SJ_SE_EEvSA_SG_RKT3_T4_EUlidE_EEvlNS_15PhiloxCudaStateESF_SG_:
        .type           _ZN2at6native60_GLOBAL__N__2075b504_27_DistributionCauchyKernel_cu_d62eea8743distribution_elementwise_grid_stride_kernelIdLi2EZNS0_9templates4cuda21uniform_and_transformIddPNS_17CUDAGeneratorImplEZZZNS4_13cauchy_kernelIS7_EEvRNS_18TensorIteratorBaseEddT_ENKUlvE_clEvENKUlvE_clEvEUldE_EEvSA_T1_T2_EUlP24curandStatePhilox4_32_10E_ZNS1_27distribution_nullary_kernelIdd7double2S7_SJ_SE_EEvSA_SG_RKT3_T4_EUlidE_EEvlNS_15PhiloxCudaStateESF_SG_,@function
        .size           _ZN2at6native60_GLOBAL__N__2075b504_27_DistributionCauchyKernel_cu_d62eea8743distribution_elementwise_grid_stride_kernelIdLi2EZNS0_9templates4cuda21uniform_and_transformIddPNS_17CUDAGeneratorImplEZZZNS4_13cauchy_kernelIS7_EEvRNS_18TensorIteratorBaseEddT_ENKUlvE_clEvENKUlvE_clEvEUldE_EEvSA_T1_T2_EUlP24curandStatePhilox4_32_10E_ZNS1_27distribution_nullary_kernelIdd7double2S7_SJ_SE_EEvSA_SG_RKT3_T4_EUlidE_EEvlNS_15PhiloxCudaStateESF_SG_,(.L_x_341 - _ZN2at6native60_GLOBAL__N__2075b504_27_DistributionCauchyKernel_cu_d62eea8743distribution_elementwise_grid_stride_kernelIdLi2EZNS0_9templates4cuda21uniform_and_transformIddPNS_17CUDAGeneratorImplEZZZNS4_13cauchy_kernelIS7_EEvRNS_18TensorIteratorBaseEddT_ENKUlvE_clEvENKUlvE_clEvEUldE_EEvSA_T1_T2_EUlP24curandStatePhilox4_32_10E_ZNS1_27distribution_nullary_kernelIdd7double2S7_SJ_SE_EEvSA_SG_RKT3_T4_EUlidE_EEvlNS_15PhiloxCudaStateESF_SG_)
        .other          _ZN2at6native60_GLOBAL__N__2075b504_27_DistributionCauchyKernel_cu_d62eea8743distribution_elementwise_grid_stride_kernelIdLi2EZNS0_9templates4cuda21uniform_and_transformIddPNS_17CUDAGeneratorImplEZZZNS4_13cauchy_kernelIS7_EEvRNS_18TensorIteratorBaseEddT_ENKUlvE_clEvENKUlvE_clEvEUldE_EEvSA_T1_T2_EUlP24curandStatePhilox4_32_10E_ZNS1_27distribution_nullary_kernelIdd7double2S7_SJ_SE_EEvSA_SG_RKT3_T4_EUlidE_EEvlNS_15PhiloxCudaStateESF_SG_,@"STO_CUDA_ENTRY STV_DEFAULT"
_ZN2at6native60_GLOBAL__N__2075b504_27_DistributionCauchyKernel_cu_d62eea8743distribution_elementwise_grid_stride_kernelIdLi2EZNS0_9templates4cuda21uniform_and_transformIddPNS_17CUDAGeneratorImplEZZZNS4_13cauchy_kernelIS7_EEvRNS_18TensorIteratorBaseEddT_ENKUlvE_clEvENKUlvE_clEvEUldE_EEvSA_T1_T2_EUlP24curandStatePhilox4_32_10E_ZNS1_27distribution_nullary_kernelIdd7double2S7_SJ_SE_EEvSA_SG_RKT3_T4_EUlidE_EEvlNS_15PhiloxCudaStateESF_SG_:
[----:B------:R-:W0:Y:S08]  /*0000*/  LDC R1, c[0x0][0x28] ;  /* 0x00000a00ff017b82 */ /* 0x000e300000000800 */
[----:B------:R-:W1:Y:S01]  /*0010*/  LDC R12, c[0x0][0x220] ;  /* 0x00008800ff0c7b82 */ /* 0x000e620000000800 */
[----:B------:R-:W-:Y:S01]  /*0020*/  ULDC.U8 UR4, c[0x0][0x22c] ;  /* 0x00008b0000047ab9 */ /* 0x000fe20000000000 */
[----:B------:R-:W-:Y:S01]  /*0030*/  ULDC.64 UR8, c[0x0][0x208] ;  /* 0x0000820000087ab9 */ /* 0x000fe20000000a00 */
[----:B------:R-:W-:Y:S01]  /*0040*/  ISETP.NE.AND P0, PT, RZ, UR4, PT ;  /* 0x00000004ff007c0c */ /* 0x000fe2000bf05270 */
[----:B0-----:R-:W-:-:S04]  /*0050*/  VIADD R1, R1, 0xffffffd8 ;  /* 0xffffffd801017836 */ /* 0x001fc80000000000 */
[----:B------:R-:W1:Y:S01]  /*0060*/  LDC R13, c[0x0][0x224] ;  /* 0x00008900ff0d7b82 */ /* 0x000e620000000800 */
[----:B------:R-:W-:Y:S01]  /*0070*/  ULDC.64 UR4, c[0x0][0x218] ;  /* 0x0000860000047ab9 */ /* 0x000fe20000000a00 */
[----:B------:R-:W0:Y:S01]  /*0080*/  S2R R18, SR_TID.X ;  /* 0x0000000000127919 */ /* 0x000e220000002100 */
[----:B------:R-:W-:Y:S01]  /*0090*/  IMAD.U32 R30, RZ, RZ, UR4 ;  /* 0x00000004ff1e7e24 */ /* 0x000fe2000f8e00ff */
[----:B------:R-:W-:Y:S01]  /*00a0*/  ULDC.64 UR6, c[0x0][0x210] ;  /* 0x0000840000067ab9 */ /* 0x000fe20000000a00 */
[----:B------:R-:W-:-:S03]  /*00b0*/  IMAD.U32 R31, RZ, RZ, UR5 ;  /* 0x00000005ff1f7e24 */ /* 0x000fc6000f8e00ff */
[----:B------:R-:W2:Y:S03]  /*00c0*/  @P0 LDC R7, c[0x0][0x228] ;  /* 0x00008a00ff070b82 */ /* 0x000ea60000000800 */
[----:B------:R-:W3:Y:S04]  /*00d0*/  @P0 LDG.E.64 R30, desc[UR8][R30.64] ;  /* 0x000000081e1e0981 */ /* 0x000ee8000c1e1b00 */
[----:B-1----:R-:W2:Y:S01]  /*00e0*/  @P0 LDG.E.64 R2, desc[UR8][R12.64] ;  /* 0x000000080c020981 */ /* 0x002ea2000c1e1b00 */
[----:B------:R-:W0:Y:S08]  /*00f0*/  S2UR UR4, SR_CTAID.X ;  /* 0x00000000000479c3 */ /* 0x000e300000002500 */
[----:B------:R-:W0:Y:S01]  /*0100*/  LDC R5, c[0x0][RZ] ;  /* 0x00000000ff057b82 */ /* 0x000e220000000800 */
[----:B------:R-:W-:-:S02]  /*0110*/  IMAD.MOV.U32 R19, RZ, RZ, RZ ;  /* 0x000000ffff137224 */ /* 0x000fc400078e00ff */
[----:B0-----:R-:W-:-:S04]  /*0120*/  IMAD.WIDE.U32 R18, R5, UR4, R18 ;  /* 0x0000000405127c25 */ /* 0x001fc8000f8e0012 */
[----:B------:R-:W-:Y:S01]  /*0130*/  IMAD.WIDE.U32 R4, R18, -0x326172a9, RZ ;  /* 0xcd9e8d5712047825 */ /* 0x000fe200078e00ff */
[----:B------:R-:W-:-:S04]  /*0140*/  UIADD3 UR6, UP0, UR6, -0x1, URZ ;  /* 0xffffffff06067890 */ /* 0x000fc8000ff1e03f */
[----:B------:R-:W-:Y:S01]  /*0150*/  UIADD3.X UR7, UR7, -0x1, URZ, UP0, !UPT ;  /* 0xffffffff07077890 */ /* 0x000fe200087fe43f */
[----:B------:R-:W-:Y:S01]  /*0160*/  IMAD.MOV.U32 R22, RZ, RZ, R18 ;  /* 0x000000ffff167224 */ /* 0x000fe200078e0012 */
[----:B------:R-:W-:Y:S01]  /*0170*/  MOV R20, R18 ;  /* 0x0000001200147202 */ /* 0x000fe20000000f00 */
        /* <DEDUP_REMOVED lines=45> */
[----:B------:R-:W-:-:S03]  /*0450*/  ISETP.NE.U32.AND P0, PT, RZ, UR7, PT ;  /* 0x00000007ff007c0c */ /* 0x000fc6000bf05070 */
[----:B------:R-:W-:Y:S02]  /*0460*/  VIADD R34, R31, 0x1fd5c5a3 ;  /* 0x1fd5c5a31f227836 */ /* 0x000fe40000000000 */
        /* <DEDUP_REMOVED lines=12> */
[----:B------:R-:W-:Y:S01]  /*0530*/  ULDC UR5, c[0x0][0xc] ;  /* 0x0000030000057ab9 */ /* 0x000fe20000000800 */
[----:B------:R-:W-:Y:S01]  /*0540*/  MOV R4, 0x580 ;  /* 0x0000058000047802 */ /* 0x000fe20000000f00 */
[----:B------:R-:W-:-:S04]  /*0550*/  UIMAD UR4, UR4, UR5, URZ ;  /* 0x00000005040472a4 */ /* 0x000fc8000f8e023f */
[----:B------:R-:W-:-:S12]  /*0560*/  USHF.L.U32 UR4, UR4, 0x1, URZ ;  /* 0x0000000104047899 */ /* 0x000fd8000800063f */
[----:B------:R-:W-:Y:S05]  /*0570*/  CALL.REL.NOINC `($__internal_15_$__cuda_sm20_div_s64) ;  /* 0x0000001400ec7944 */ /* 0x000fea0003c00000 */
[----:B------:R-:W-:Y:S02]  /*0580*/  IMAD.MOV.U32 R4, RZ, RZ, R6 ;  /* 0x000000ffff047224 */ /* 0x000fe400078e0006 */
[----:B------:R-:W-:Y:S01]  /*0590*/  IMAD.MOV.U32 R5, RZ, RZ, R7 ;  /* 0x000000ffff057224 */ /* 0x000fe200078e0007 */
[----:B------:R-:W-:Y:S06]  /*05a0*/  BRA `(.L_x_284) ;  /* 0x00000000005c7947 */ /* 0x000fec0003800000 */
.L_x_283:
[----:B------:R-:W0:Y:S08]  /*05b0*/  LDC R4, c[0x0][RZ] ;  /* 0x00000000ff047b82 */ /* 0x000e300000000800 */
        /* <DEDUP_REMOVED lines=20> */
[----:B------:R-:W-:Y:S01]  /*0700*/  @P1 VIADD R4, R4, 0x1 ;  /* 0x0000000104041836 */ /* 0x000fe20000000000 */
[----:B------:R-:W-:-:S07]  /*0710*/  @!P2 LOP3.LUT R4, RZ, R6, RZ, 0x33, !PT ;  /* 0x00000006ff04a212 */ /* 0x000fce00078e33ff */
.L_x_284:
[----:B------:R-:W-:Y:S01]  /*0720*/  ULDC UR4, c[0x0][0x0] ;  /* 0x0000000000047ab9 */ /* 0x000fe20000000800 */
[----:B------:R-:W-:Y:S01]  /*0730*/  ULDC UR5, c[0x0][0xc] ;  /* 0x0000030000057ab9 */ /* 0x000fe20000000800 */
[----:B------:R-:W-:Y:S01]  /*0740*/  IADD3 R4, P0, R4, 0x1, RZ ;  /* 0x0000000104047810 */ /* 0x000fe20007f1e0ff */
[----:B------:R-:W-:-:S04]  /*0750*/  UIMAD.WIDE.U32 UR4, UR4, UR5, URZ ;  /* 0x00000005040472a5 */ /* 0x000fc8000f8e003f */
[----:B------:R-:W-:Y:S02]  /*0760*/  IMAD.X R6, RZ, RZ, R5, P0 ;  /* 0x000000ffff067224 */ /* 0x000fe400000e0605 */
[C---:B------:R-:W-:Y:S02]  /*0770*/  IMAD R7, R4.reuse, UR5, RZ ;  /* 0x0000000504077c24 */ /* 0x040fe4000f8e02ff */
[----:B------:R-:W-:-:S04]  /*0780*/  IMAD.WIDE.U32 R4, R4, UR4, RZ ;  /* 0x0000000404047c25 */ /* 0x000fc8000f8e00ff */
[----:B------:R-:W-:Y:S02]  /*0790*/  IMAD R7, R6, UR4, R7 ;  /* 0x0000000406077c24 */ /* 0x000fe4000f8e0207 */
        /* <DEDUP_REMOVED lines=8> */
[----:B------:R-:W-:Y:S01]  /*0820*/  IADD3 R15, R31, -0x695add53, RZ ;  /* 0x96a522ad1f0f7810 */ /* 0x000fe20007ffe0ff */
[----:B------:R-:W-:Y:S01]  /*0830*/  VIADD R0, R30, 0x8ff34781 ;  /* 0x8ff347811e007836 */ /* 0x000fe20000000000 */
[--C-:B------:R-:W-:Y:S01]  /*0840*/  SHF.R.U32.HI R14, RZ, 0x2, R13.reuse ;  /* 0x00000002ff0e7819 */ /* 0x100fe2000001160d */
[----:B------:R-:W-:Y:S01]  /*0850*/  IMAD R2, R2, -0x2daee0ad, RZ ;  /* 0xd2511f5302027824 */ /* 0x000fe200078e02ff */
[----:B------:R-:W-:Y:S01]  /*0860*/  SHF.R.U64 R13, R12, 0x2, R13 ;  /* 0x000000020c0d7819 */ /* 0x000fe2000000120d */
[----:B------:R-:W-:Y:S01]  /*0870*/  IMAD.WIDE.U32 R24, R3, -0x326172a9, RZ ;  /* 0xcd9e8d5703187825 */ /* 0x000fe200078e00ff */
[----:B------:R-:W-:Y:S01]  /*0880*/  LOP3.LUT R5, R5, R0, RZ, 0x3c, !PT ;  /* 0x0000000005057212 */ /* 0x000fe200078e3cff */
[----:B------:R-:W-:Y:S01]  /*0890*/  ULDC UR5, c[0x0][0x240] ;  /* 0x0000900000057ab9 */ /* 0x000fe20000000800 */
[----:B------:R-:W-:Y:S01]  /*08a0*/  LOP3.LUT R2, R2, R15, RZ, 0x3c, !PT ;  /* 0x0000000f02027212 */ /* 0x000fe200078e3cff */
[----:B------:R-:W-:Y:S01]  /*08b0*/  IMAD.HI.U32 R3, R18, -0x2daee0ad, RZ ;  /* 0xd2511f5312037827 */ /* 0x000fe200078e00ff */
[----:B------:R-:W-:Y:S01]  /*08c0*/  LOP3.LUT R0, R5, R25, RZ, 0x3c, !PT ;  /* 0x0000001905007212 */ /* 0x000fe200078e3cff */
[----:B------:R-:W-:Y:S01]  /*08d0*/  ULDC.64 UR6, c[0x0][0x250] ;  /* 0x0000940000067ab9 */ /* 0x000fe20000000a00 */
[----:B------:R-:W-:Y:S01]  /*08e0*/  LOP3.LUT R12, R12, 0x3, RZ, 0xc0, !PT ;  /* 0x000000030c0c7812 */ /* 0x000fe200078ec0ff */
[----:B------:R-:W-:Y:S01]  /*08f0*/  ULDC.64 UR10, c[0x0][0x210] ;  /* 0x00008400000a7ab9 */ /* 0x000fe20000000a00 */
[----:B------:R-:W-:Y:S01]  /*0900*/  LOP3.LUT R25, R2, R3, RZ, 0x3c, !PT ;  /* 0x0000000302197212 */ /* 0x000fe200078e3cff */
[----:B------:R-:W-:-:S06]  /*0910*/  ULDC.64 UR12, c[0x0][0x238] ;  /* 0x00008e00000c7ab9 */ /* 0x000fcc0000000a00 */
.L_x_302:
[----:B------:R-:W-:Y:S01]  /*0920*/  VIADD R13, R13, 0x1 ;  /* 0x000000010d0d7836 */ /* 0x000fe20000000000 */
[----:B------:R-:W-:Y:S03]  /*0930*/  BSSY B0, `(.L_x_285) ;  /* 0x000000c000007945 */ /* 0x000fe60003800000 */
[C---:B------:R-:W-:Y:S01]  /*0940*/  IMAD.HI.U32 R2, R13.reuse, -0x2daee0ad, RZ ;  /* 0xd2511f530d027827 */ /* 0x040fe200078e00ff */
[----:B------:R-:W-:-:S13]  /*0950*/  ISETP.NE.AND P0, PT, R13, RZ, PT ;  /* 0x000000ff0d00720c */ /* 0x000fda0003f05270 */
[----:B-12---:R-:W-:Y:S05]  /*0960*/  @P0 BRA `(.L_x_286) ;  /* 0x0000000000200947 */ /* 0x006fea0003800000 */
[----:B------:R-:W-:-:S05]  /*0970*/  VIADD R14, R14, 0x1 ;  /* 0x000000010e0e7836 */ /* 0x000fca0000000000 */
[----:B------:R-:W-:-:S13]  /*0980*/  ISETP.NE.AND P0, PT, R14, RZ, PT ;  /* 0x000000ff0e00720c */ /* 0x000fda0003f05270 */
[----:B------:R-:W-:Y:S02]  /*0990*/  @!P0 VIADD R20, R20, 0x1 ;  /* 0x0000000114148836 */ /* 0x000fe40000000000 */
[----:B------:R-:W-:Y:S02]  /*09a0*/  @!P0 VIADD R3, R19, 0x1 ;  /* 0x0000000113038836 */ /* 0x000fe40000000000 */
[----:B------:R-:W-:Y:S01]  /*09b0*/  @!P0 IMAD.MOV.U32 R14, RZ, RZ, RZ ;  /* 0x000000ffff0e8224 */ /* 0x000fe200078e00ff */
[----:B------:R-:W-:-:S13]  /*09c0*/  ISETP.NE.AND P1, PT, R20, RZ, !P0 ;  /* 0x000000ff1400720c */ /* 0x000fda0004725270 */
[----:B------:R-:W-:-:S04]  /*09d0*/  @P1 IMAD.MOV R3, RZ, RZ, R19 ;  /* 0x000000ffff031224 */ /* 0x000fc800078e0213 */
[----:B------:R-:W-:-:S07]  /*09e0*/  @!P0 IMAD.MOV.U32 R19, RZ, RZ, R3 ;  /* 0x000000ffff138224 */ /* 0x000fce00078e0003 */
.L_x_286:
[----:B------:R-:W-:Y:S05]  /*09f0*/  BSYNC B0 ;  /* 0x0000000000007941 */ /* 0x000fea0003800000 */
.L_x_285:
        /* <DEDUP_REMOVED lines=16> */
[----:B------:R-:W-:-:S04]  /*0b00*/  IMAD.WIDE.U32 R4, R5, -0x326172a9, RZ ;  /* 0xcd9e8d5705047825 */ /* 0x000fc800078e00ff */
[----:B------:R-:W-:Y:S02]  /*0b10*/  VIADD R3, R30, 0xdaa66d2b ;  /* 0xdaa66d2b1e037836 */ /* 0x000fe40000000000 */
[----:B------:R-:W-:-:S03]  /*0b20*/  IMAD.WIDE.U32 R6, R6, -0x2daee0ad, RZ ;  /* 0xd2511f5306067825 */ /* 0x000fc600078e00ff */
[----:B------:R-:W-:Y:S02]  /*0b30*/  LOP3.LUT R2, R5, R2, R3, 0x96, !PT ;  /* 0x0000000205027212 */ /* 0x000fe400078e9603 */
[----:B------:R-:W-:Y:S01]  /*0b40*/  LOP3.LUT R8, R7, R8, R38, 0x96, !PT ;  /* 0x0000000807087212 */ /* 0x000fe200078e9626 */
[----:B------:R-:W-:Y:S02]  /*0b50*/  VIADD R7, R30, 0x78dde6e4 ;  /* 0x78dde6e41e077836 */ /* 0x000fe40000000000 */
        /* <DEDUP_REMOVED lines=23> */
[----:B------:R-:W-:Y:S01]  /*0cd0*/  IADD3 R11, R30, -0x700cb87f, RZ ;  /* 0x8ff347811e0b7810 */ /* 0x000fe20007ffe0ff */
[----:B------:R-:W-:Y:S01]  /*0ce0*/  IMAD R8, R18, -0x2daee0ad, RZ ;  /* 0xd2511f5312087824 */ /* 0x000fe200078e02ff */
[----:B------:R-:W-:Y:S01]  /*0cf0*/  LOP3.LUT R18, R3, R4, R5, 0x96, !PT ;  /* 0x0000000403127212 */ /* 0x000fe200078e9605 */
[----:B------:R-:W-:-:S04]  /*0d00*/  IMAD.WIDE.U32 R26, R26, -0x326172a9, RZ ;  /* 0xcd9e8d571a1a7825 */ /* 0x000fc800078e00ff */
[----:B------:R-:W-:Y:S01]  /*0d10*/  IMAD.HI.U32 R3, R18, -0x2daee0ad, RZ ;  /* 0xd2511f5312037827 */ /* 0x000fe200078e00ff */
[----:B------:R-:W-:-:S03]  /*0d20*/  LOP3.LUT R11, R27, R2, R11, 0x96, !PT ;  /* 0x000000021b0b7212 */ /* 0x000fc600078e960b */
[----:B------:R-:W-:Y:S01]  /*0d30*/  IMAD.MOV.U32 R7, RZ, RZ, R24 ;  /* 0x000000ffff077224 */ /* 0x000fe200078e0018 */
[----:B------:R-:W-:Y:S01]  /*0d40*/  LOP3.LUT R10, R3, R10, R15, 0x96, !PT ;  /* 0x0000000a030a7212 */ /* 0x000fe200078e960f */
[----:B------:R-:W-:Y:S02]  /*0d50*/  IMAD.MOV.U32 R6, RZ, RZ, R25 ;  /* 0x000000ffff067224 */ /* 0x000fe400078e0019 */
[----:B------:R-:W-:Y:S02]  /*0d60*/  IMAD.MOV.U32 R5, RZ, RZ, R8 ;  /* 0x000000ffff057224 */ /* 0x000fe400078e0008 */
[----:B------:R-:W-:Y:S01]  /*0d70*/  IMAD.MOV.U32 R2, RZ, RZ, R11 ;  /* 0x000000ffff027224 */ /* 0x000fe200078e000b */
        /* <DEDUP_REMOVED lines=9> */
[----:B------:R-:W-:Y:S02]  /*0e10*/  IMAD.MOV.U32 R7, RZ, RZ, R0 ;  /* 0x000000ffff077224 */ /* 0x000fe400078e0000 */
[----:B------:R-:W-:Y:S02]  /*0e20*/  IMAD.MOV.U32 R6, RZ, RZ, R24 ;  /* 0x000000ffff067224 */ /* 0x000fe400078e0018 */
[----:B------:R-:W-:Y:S02]  /*0e30*/  IMAD.MOV.U32 R5, RZ, RZ, R25 ;  /* 0x000000ffff057224 */ /* 0x000fe400078e0019 */
[----:B------:R-:W-:Y:S01]  /*0e40*/  IMAD.MOV.U32 R2, RZ, RZ, R8 ;  /* 0x000000ffff027224 */ /* 0x000fe200078e0008 */
[----:B------:R-:W-:Y:S06]  /*0e50*/  BRA `(.L_x_287) ;  /* 0x0000000000107947 */ /* 0x000fec0003800000 */
.L_x_288:
[----:B------:R-:W-:Y:S01]  /*0e60*/  IMAD.MOV.U32 R7, RZ, RZ, R25 ;  /* 0x000000ffff077224 */ /* 0x000fe200078e0019 */
[----:B------:R-:W-:Y:S01]  /*0e70*/  MOV R5, R11 ;  /* 0x0000000b00057202 */ /* 0x000fe20000000f00 */
[----:B------:R-:W-:Y:S02]  /*0e80*/  IMAD.MOV.U32 R6, RZ, RZ, R8 ;  /* 0x000000ffff067224 */ /* 0x000fe400078e0008 */
[----:B------:R-:W-:-:S07]  /*0e90*/  IMAD.MOV.U32 R2, RZ, RZ, R26 ;  /* 0x000000ffff027224 */ /* 0x000fce00078e001a */
.L_x_287:
[----:B------:R-:W-:Y:S01]  /*0ea0*/  IMAD.WIDE.U32 R2, R2, 0x200000, RZ ;  /* 0x0020000002027825 */ /* 0x000fe200078e00ff */
[----:B------:R-:W-:Y:S01]  /*0eb0*/  ISETP.GE.U32.AND P0, PT, R22, UR10, PT ;  /* 0x0000000a16007c0c */ /* 0x000fe2000bf06070 */
[----:B------:R-:W-:Y:S02]  /*0ec0*/  BSSY B0, `(.L_x_289) ;  /* 0x0000070000007945 */ /* 0x000fe40003800000 */
[----:B------:R-:W-:Y:S01]  /*0ed0*/  IMAD.MOV.U32 R4, RZ, RZ, 0x0 ;  /* 0x00000000ff047424 */ /* 0x000fe200078e00ff */
[----:B------:R-:W-:Y:S01]  /*0ee0*/  LOP3.LUT R2, R2, R5, RZ, 0x3c, !PT ;  /* 0x0000000502027212 */ /* 0x000fe200078e3cff */
[----:B------:R-:W-:Y:S01]  /*0ef0*/  IMAD.MOV.U32 R5, RZ, RZ, 0x3ca00000 ;  /* 0x3ca00000ff057424 */ /* 0x000fe200078e00ff */
[----:B------:R-:W-:Y:S02]  /*0f00*/  ISETP.GE.AND.EX P0, PT, R23, UR11, PT, P0 ;  /* 0x0000000b17007c0c */ /* 0x000fe4000bf06300 */
[----:B------:R-:W1:Y:S03]  /*0f10*/  I2F.F64.U64 R24, R2 ;  /* 0x0000000200187312 */ /* 0x000e660000301800 */
[----:B-1----:R-:W-:-:S08]  /*0f20*/  DFMA R24, R24, R4, 5.5511151231257827021e-17 ;  /* 0x3c9000001818742b */ /* 0x002fd00000000004 */
[----:B------:R-:W-:Y:S05]  /*0f30*/  @P0 BRA `(.L_x_290) ;  /* 0x0000000400a00947 */ /* 0x000fea0003800000 */
[----:B------:R-:W-:Y:S01]  /*0f40*/  IMAD.WIDE.U32 R2, R6, 0x200000, RZ ;  /* 0x0020000006027825 */ /* 0x000fe200078e00ff */
[----:B------:R-:W-:Y:S01]  /*0f50*/  UMOV UR14, 0x54442d18 ;  /* 0x54442d18000e7882 */ /* 0x000fe20000000000 */
[----:B------:R-:W-:Y:S01]  /*0f60*/  UMOV UR15, 0x400921fb ;  /* 0x400921fb000f7882 */ /* 0x000fe20000000000 */
[----:B------:R-:W-:Y:S01]  /*0f70*/  BSSY B1, `(.L_x_291) ;  /* 0x0000021000017945 */ /* 0x000fe20003800000 */
[----:B------:R-:W-:-:S06]  /*0f80*/  LOP3.LUT R2, R2, R7, RZ, 0x3c, !PT ;  /* 0x0000000702027212 */ /* 0x000fcc00078e3cff */
[----:B------:R-:W1:Y:S02]  /*0f90*/  I2F.F64.U64 R2, R2 ;  /* 0x0000000200027312 */ /* 0x000e640000301800 */
[----:B-1----:R-:W-:-:S08]  /*0fa0*/  DFMA R4, R2, R4, 5.5511151231257827021e-17 ;  /* 0x3c9000000204742b */ /* 0x002fd00000000004 */
[----:B------:R-:W-:-:S08]  /*0fb0*/  DADD R4, R4, -0.5 ;  /* 0xbfe0000004047429 */ /* 0x000fd00000000000 */
        /* <DEDUP_REMOVED lines=21> */
[----:B0-----:R-:W-:Y:S05]  /*1110*/  CALL.REL.NOINC `($_ZN2at6native60_GLOBAL__N__2075b504_27_DistributionCauchyKernel_cu_d62eea8743distribution_elementwise_grid_stride_kernelIdLi2EZNS0_9templates4cuda21uniform_and_transformIddPNS_17CUDAGeneratorImplEZZZNS4_13cauchy_kernelIS7_EEvRNS_18TensorIteratorBaseEddT_ENKUlvE_clEvENKUlvE_clEvEUldE_EEvSA_T1_T2_EUlP24curandStatePhilox4_32_10E_ZNS1_27distribution_nullary_kernelIdd7double2S7_SJ_SE_EEvSA_SG_RKT3_T4_EUlidE_EEvlNS_15PhiloxCudaStateESF_SG_$__internal_trig_reduction_slowpathd) ;  /* 0x00000010002c7944 */ /* 0x001fea0003c00000 */
[----:B------:R-:W-:Y:S01]  /*1120*/  IMAD.MOV.U32 R0, RZ, RZ, R5 ;  /* 0x000000ffff007224 */ /* 0x000fe200078e0005 */
[----:B------:R-:W-:Y:S01]  /*1130*/  MOV R45, R3 ;  /* 0x00000003002d7202 */ /* 0x000fe20000000f00 */
[----:B------:R-:W-:Y:S01]  /*1140*/  IMAD.MOV.U32 R44, RZ, RZ, R2 ;  /* 0x000000ffff2c7224 */ /* 0x000fe200078e0002 */
[----:B------:R-:W-:Y:S06]  /*1150*/  BRA `(.L_x_293) ;  /* 0x0000000000087947 */ /* 0x000fec0003800000 */
.L_x_292:
[----:B------:R-:W-:Y:S01]  /*1160*/  DMUL R44, RZ, R8 ;  /* 0x00000008ff2c7228 */ /* 0x000fe20000000000 */
[----:B------:R-:W-:-:S10]  /*1170*/  IMAD.MOV.U32 R0, RZ, RZ, RZ ;  /* 0x000000ffff007224 */ /* 0x000fd400078e00ff */
.L_x_293:
[----:B------:R-:W-:Y:S05]  /*1180*/  BSYNC B1 ;  /* 0x0000000000017941 */ /* 0x000fea0003800000 */
.L_x_291:
        /* <DEDUP_REMOVED lines=63> */
.L_x_295:
[----:B------:R-:W-:Y:S05]  /*1580*/  BSYNC B1 ;  /* 0x0000000000017941 */ /* 0x000fea0003800000 */
.L_x_294:
[----:B0-----:R-:W-:Y:S01]  /*1590*/  DFMA R42, R42, UR6, R28 ;  /* 0x000000062a2a7c2b */ /* 0x001fe2000800001c */
[----:B------:R-:W-:-:S06]  /*15a0*/  LEA.HI.X.SX32 R5, R0, UR13, 0x1, P1 ;  /* 0x0000000d00057c11 */ /* 0x000fcc00088f0eff */
[----:B------:R1:W-:Y:S04]  /*15b0*/  STG.E.64 desc[UR8][R4.64], R42 ;  /* 0x0000002a04007986 */ /* 0x0003e8000c101b08 */
.L_x_290:
[----:B------:R-:W-:Y:S05]  /*15c0*/  BSYNC B0 ;  /* 0x0000000000007941 */ /* 0x000fea0003800000 */
.L_x_289:
        /* <DEDUP_REMOVED lines=8> */
[----:B-1----:R-:W-:Y:S01]  /*1650*/  DADD R4, R24, -0.5 ;  /* 0xbfe0000018047429 */ /* 0x002fe20000000000 */
[----:B------:R-:W-:Y:S01]  /*1660*/  UMOV UR14, 0x54442d18 ;  /* 0x54442d18000e7882 */ /* 0x000fe20000000000 */
[----:B------:R-:W-:Y:S01]  /*1670*/  UMOV UR15, 0x400921fb ;  /* 0x400921fb000f7882 */ /* 0x000fe20000000000 */
[----:B------:R-:W-:Y:S05]  /*1680*/  BSSY B0, `(.L_x_297) ;  /* 0x000001c000007945 */ /* 0x000fea0003800000 */
        /* <DEDUP_REMOVED lines=22> */
[----:B0-----:R-:W-:Y:S05]  /*17f0*/  CALL.REL.NOINC `($_ZN2at6native60_GLOBAL__N__2075b504_27_DistributionCauchyKernel_cu_d62eea8743distribution_elementwise_grid_stride_kernelIdLi2EZNS0_9templates4cuda21uniform_and_transformIddPNS_17CUDAGeneratorImplEZZZNS4_13cauchy_kernelIS7_EEvRNS_18TensorIteratorBaseEddT_ENKUlvE_clEvENKUlvE_clEvEUldE_EEvSA_T1_T2_EUlP24curandStatePhilox4_32_10E_ZNS1_27distribution_nullary_kernelIdd7double2S7_SJ_SE_EEvSA_SG_RKT3_T4_EUlidE_EEvlNS_15PhiloxCudaStateESF_SG_$__internal_trig_reduction_slowpathd) ;  /* 0x0000000800747944 */ /* 0x001fea0003c00000 */
[----:B------:R-:W-:Y:S01]  /*1800*/  IMAD.MOV.U32 R0, RZ, RZ, R5 ;  /* 0x000000ffff007224 */ /* 0x000fe200078e0005 */
[----:B------:R-:W-:Y:S06]  /*1810*/  BRA `(.L_x_299) ;  /* 0x0000000000087947 */ /* 0x000fec0003800000 */
.L_x_298:
[----:B------:R-:W-:Y:S01]  /*1820*/  DMUL R2, RZ, R4 ;  /* 0x00000004ff027228 */ /* 0x000fe20000000000 */
[----:B------:R-:W-:-:S10]  /*1830*/  IMAD.MOV.U32 R0, RZ, RZ, RZ ;  /* 0x000000ffff007224 */ /* 0x000fd400078e00ff */
.L_x_299:
[----:B------:R-:W-:Y:S05]  /*1840*/  BSYNC B0 ;  /* 0x0000000000007941 */ /* 0x000fea0003800000 */
.L_x_297:
        /* <DEDUP_REMOVED lines=11> */
[----:B------:R-:W-:-:S02]  /*1900*/  ISETP.NE.U32.AND P0, PT, R7, 0x1, PT ;  /* 0x000000010700780c */ /* 0x000fc40003f05070 */
[----:B------:R-:W-:-:S03]  /*1910*/  IADD3 R6, P1, R0, UR12, RZ ;  /* 0x0000000c00067c10 */ /* 0x000fc6000ff3e0ff */
        /* <DEDUP_REMOVED lines=50> */
.L_x_301:
[----:B------:R-:W-:Y:S05]  /*1c40*/  BSYNC B0 ;  /* 0x0000000000007941 */ /* 0x000fea0003800000 */
.L_x_300:
[----:B0-----:R-:W-:Y:S01]  /*1c50*/  DFMA R44, R44, UR6, R28 ;  /* 0x000000062c2c7c2b */ /* 0x001fe2000800001c */
[----:B------:R-:W-:-:S06]  /*1c60*/  LEA.HI.X.SX32 R7, R0, UR13, 0x1, P1 ;  /* 0x0000000d00077c11 */ /* 0x000fcc00088f0eff */
[----:B------:R2:W-:Y:S04]  /*1c70*/  STG.E.64 desc[UR8][R6.64], R44 ;  /* 0x0000002c06007986 */ /* 0x0005e8000c101b08 */
.L_x_296:
        /* <DEDUP_REMOVED lines=11> */
        .weak           $__internal_15_$__cuda_sm20_div_s64
        .type           $__internal_15_$__cuda_sm20_div_s64,@function
        .size           $__internal_15_$__cuda_sm20_div_s64,($_ZN2at6native60_GLOBAL__N__2075b504_27_DistributionCauchyKernel_cu_d62eea8743distribution_elementwise_grid_stride_kernelIdLi2EZNS0_9templates4cuda21uniform_and_transformIddPNS_17CUDAGeneratorImplEZZZNS4_13cauchy_kernelIS7_EEvRNS_18TensorIteratorBaseEddT_ENKUlvE_clEvENKUlvE_clEvEUldE_EEvSA_T1_T2_EUlP24curandStatePhilox4_32_10E_ZNS1_27distribution_nullary_kernelIdd7double2S7_SJ_SE_EEvSA_SG_RKT3_T4_EUlidE_EEvlNS_15PhiloxCudaStateESF_SG_$__internal_trig_reduction_slowpathd - $__internal_15_$__cuda_sm20_div_s64)
$__internal_15_$__cuda_sm20_div_s64:
[----:B------:R-:W-:Y:S01]  /*1d30*/  UMOV UR5, URZ ;  /* 0x0000003f00057c82 */ /* 0x000fe20008000000 */
[----:B------:R-:W-:Y:S01]  /*1d40*/  IADD3 R10, P4, RZ, -UR6, RZ ;  /* 0x80000006ff0a7c10 */ /* 0x000fe2000ff9e0ff */
[----:B------:R-:W0:Y:S04]  /*1d50*/  I2F.U64.RP R5, UR4 ;  /* 0x0000000400057d12 */ /* 0x000e280008309000 */
[----:B------:R-:W-:-:S04]  /*1d60*/  IMAD.X R14, RZ, RZ, ~UR7, P4 ;  /* 0x80000007ff0e7e24 */ /* 0x000fc8000a0e06ff */
[----:B0-----:R-:W0:Y:S02]  /*1d70*/  MUFU.RCP R5, R5 ;  /* 0x0000000500057308 */ /* 0x001e240000001000 */
[----:B0-----:R-:W-:-:S06]  /*1d80*/  VIADD R6, R5, 0x1ffffffe ;  /* 0x1ffffffe05067836 */ /* 0x001fcc0000000000 */
[----:B------:R-:W0:Y:S02]  /*1d90*/  F2I.U64.TRUNC R6, R6 ;  /* 0x0000000600067311 */ /* 0x000e24000020d800 */
[----:B0-----:R-:W-:-:S04]  /*1da0*/  IMAD.WIDE.U32 R8, R6, UR4, RZ ;  /* 0x0000000406087c25 */ /* 0x001fc8000f8e00ff */
[----:B------:R-:W-:Y:S01]  /*1db0*/  IMAD R9, R7, UR4, R9 ;  /* 0x0000000407097c24 */ /* 0x000fe2000f8e0209 */
[----:B------:R-:W-:-:S05]  /*1dc0*/  IADD3 R11, P0, RZ, -R8, RZ ;  /* 0x80000008ff0b7210 */ /* 0x000fca0007f1e0ff */
[----:B------:R-:W-:-:S04]  /*1dd0*/  IMAD.HI.U32 R8, R6, R11, RZ ;  /* 0x0000000b06087227 */ /* 0x000fc800078e00ff */
[----:B------:R-:W-:Y:S02]  /*1de0*/  IMAD.X R15, RZ, RZ, ~R9, P0 ;  /* 0x000000ffff0f7224 */ /* 0x000fe400000e0e09 */
[----:B------:R-:W-:Y:S02]  /*1df0*/  IMAD.MOV.U32 R9, RZ, RZ, R6 ;  /* 0x000000ffff097224 */ /* 0x000fe400078e0006 */
[-C--:B------:R-:W-:Y:S02]  /*1e00*/  IMAD R17, R7, R15.reuse, RZ ;  /* 0x0000000f07117224 */ /* 0x080fe400078e02ff */
[----:B------:R-:W-:-:S04]  /*1e10*/  IMAD.WIDE.U32 R8, P0, R6, R15, R8 ;  /* 0x0000000f06087225 */ /* 0x000fc80007800008 */
[----:B------:R-:W-:-:S04]  /*1e20*/  IMAD.HI.U32 R5, R7, R15, RZ ;  /* 0x0000000f07057227 */ /* 0x000fc800078e00ff */
[----:B------:R-:W-:-:S04]  /*1e30*/  IMAD.HI.U32 R8, P1, R7, R11, R8 ;  /* 0x0000000b07087227 */ /* 0x000fc80007820008 */
[----:B------:R-:W-:Y:S01]  /*1e40*/  IMAD.X R5, R5, 0x1, R7, P0 ;  /* 0x0000000105057824 */ /* 0x000fe200000e0607 */
[----:B------:R-:W-:-:S04]  /*1e50*/  IADD3 R9, P2, R17, R8, RZ ;  /* 0x0000000811097210 */ /* 0x000fc80007f5e0ff */
[----:B------:R-:W-:Y:S01]  /*1e60*/  IADD3.X R5, RZ, RZ, R5, P2, P1 ;  /* 0x000000ffff057210 */ /* 0x000fe200017e2405 */
[----:B------:R-:W-:Y:S01]  /*1e70*/  IMAD.WIDE.U32 R6, R9, UR4, RZ ;  /* 0x0000000409067c25 */ /* 0x000fe2000f8e00ff */
[----:B------:R-:W-:Y:S02]  /*1e80*/  ISETP.LE.AND P1, PT, RZ, UR7, PT ;  /* 0x00000007ff007c0c */ /* 0x000fe4000bf23270 */
[----:B------:R-:W-:Y:S01]  /*1e90*/  IADD3 R11, P0, RZ, -R6, RZ ;  /* 0x80000006ff0b7210 */ /* 0x000fe20007f1e0ff */
[----:B------:R-:W-:Y:S01]  /*1ea0*/  IMAD R6, R5, UR4, R7 ;  /* 0x0000000405067c24 */ /* 0x000fe2000f8e0207 */
        /* <DEDUP_REMOVED lines=19> */
[C---:B------:R-:W-:Y:S01]  /*1fe0*/  IADD3 R9, P3, R8.reuse, 0x1, RZ ;  /* 0x0000000108097810 */ /* 0x040fe20007f7e0ff */
[----:B------:R-:W-:-:S04]  /*1ff0*/  IMAD.WIDE.U32 R6, R8, UR4, RZ ;  /* 0x0000000408067c25 */ /* 0x000fc8000f8e00ff */
[----:B------:R-:W-:Y:S01]  /*2000*/  IMAD.X R5, RZ, RZ, R5, P2 ;  /* 0x000000ffff057224 */ /* 0x000fe200010e0605 */
[----:B------:R-:W-:-:S03]  /*2010*/  IADD3 R6, P0, -R6, R10, RZ ;  /* 0x0000000a06067210 */ /* 0x000fc60007f1e1ff */
[----:B------:R-:W-:-:S04]  /*2020*/  IMAD R7, R5, UR4, R7 ;  /* 0x0000000405077c24 */ /* 0x000fc8000f8e0207 */
[----:B------:R-:W-:Y:S01]  /*2030*/  IMAD.X R11, R14, 0x1, ~R7, P0 ;  /* 0x000000010e0b7824 */ /* 0x000fe200000e0e07 */
[C---:B------:R-:W-:Y:S02]  /*2040*/  ISETP.GE.U32.AND P0, PT, R6.reuse, UR4, PT ;  /* 0x0000000406007c0c */ /* 0x040fe4000bf06070 */
[----:B------:R-:W-:Y:S02]  /*2050*/  IADD3 R7, P2, R6, -UR4, RZ ;  /* 0x8000000406077c10 */ /* 0x000fe4000ff5e0ff */
[C---:B------:R-:W-:Y:S02]  /*2060*/  ISETP.GE.U32.AND.EX P0, PT, R11.reuse, RZ, PT, P0 ;  /* 0x000000ff0b00720c */ /* 0x040fe40003f06100 */
[----:B------:R-:W-:Y:S02]  /*2070*/  IADD3.X R10, R11, -0x1, RZ, P2, !PT ;  /* 0xffffffff0b0a7810 */ /* 0x000fe400017fe4ff */
[----:B------:R-:W-:Y:S02]  /*2080*/  SEL R7, R7, R6, P0 ;  /* 0x0000000607077207 */ /* 0x000fe40000000000 */
[----:B------:R-:W-:-:S02]  /*2090*/  IADD3.X R6, RZ, R5, RZ, P3, !PT ;  /* 0x00000005ff067210 */ /* 0x000fc40001ffe4ff */
[----:B------:R-:W-:Y:S02]  /*20a0*/  SEL R9, R9, R8, P0 ;  /* 0x0000000809097207 */ /* 0x000fe40000000000 */
[----:B------:R-:W-:Y:S02]  /*20b0*/  SEL R10, R10, R11, P0 ;  /* 0x0000000b0a0a7207 */ /* 0x000fe40000000000 */
[----:B------:R-:W-:Y:S02]  /*20c0*/  ISETP.GE.U32.AND P2, PT, R7, UR4, PT ;  /* 0x0000000407007c0c */ /* 0x000fe4000bf46070 */
[----:B------:R-:W-:Y:S02]  /*20d0*/  SEL R8, R6, R5, P0 ;  /* 0x0000000506087207 */ /* 0x000fe40000000000 */
[----:B------:R-:W-:Y:S02]  /*20e0*/  IADD3 R6, P3, R9, 0x1, RZ ;  /* 0x0000000109067810 */ /* 0x000fe40007f7e0ff */
[----:B------:R-:W-:-:S03]  /*20f0*/  ISETP.GE.U32.AND.EX P0, PT, R10, RZ, PT, P2 ;  /* 0x000000ff0a00720c */ /* 0x000fc60003f06120 */
[----:B------:R-:W-:Y:S01]  /*2100*/  IMAD.X R7, RZ, RZ, R8, P3 ;  /* 0x000000ffff077224 */ /* 0x000fe200018e0608 */
[----:B------:R-:W-:-:S04]  /*2110*/  SEL R6, R6, R9, P0 ;  /* 0x0000000906067207 */ /* 0x000fc80000000000 */
[----:B------:R-:W-:Y:S02]  /*2120*/  SEL R7, R7, R8, P0 ;  /* 0x0000000807077207 */ /* 0x000fe40000000000 */
[-C--:B------:R-:W-:Y:S02]  /*2130*/  IADD3 R5, P2, RZ, -R6.reuse, RZ ;  /* 0x80000006ff057210 */ /* 0x080fe40007f5e0ff */
[----:B------:R-:W-:Y:S02]  /*2140*/  ISETP.NE.U32.AND P0, PT, RZ, UR4, PT ;  /* 0x00000004ff007c0c */ /* 0x000fe4000bf05070 */
[----:B------:R-:W-:Y:S01]  /*2150*/  SEL R6, R5, R6, !P1 ;  /* 0x0000000605067207 */ /* 0x000fe20004800000 */
[----:B------:R-:W-:Y:S01]  /*2160*/  IMAD.X R8, RZ, RZ, ~R7, P2 ;  /* 0x000000ffff087224 */ /* 0x000fe200010e0e07 */
[----:B------:R-:W-:Y:S01]  /*2170*/  ISETP.NE.AND.EX P0, PT, RZ, RZ, PT, P0 ;  /* 0x000000ffff00720c */ /* 0x000fe20003f05300 */
[----:B------:R-:W-:-:S03]  /*2180*/  IMAD.MOV.U32 R5, RZ, RZ, 0x0 ;  /* 0x00000000ff057424 */ /* 0x000fc600078e00ff */
[----:B------:R-:W-:Y:S02]  /*2190*/  SEL R7, R8, R7, !P1 ;  /* 0x0000000708077207 */ /* 0x000fe40004800000 */
[----:B------:R-:W-:Y:S02]  /*21a0*/  SEL R6, R6, 0xffffffff, P0 ;  /* 0xffffffff06067807 */ /* 0x000fe40000000000 */
[----:B------:R-:W-:Y:S01]  /*21b0*/  SEL R7, R7, 0xffffffff, P0 ;  /* 0xffffffff07077807 */ /* 0x000fe20000000000 */
[----:B------:R-:W-:Y:S06]  /*21c0*/  RET.REL.NODEC R4 `(_ZN2at6native60_GLOBAL__N__2075b504_27_DistributionCauchyKernel_cu_d62eea8743distribution_elementwise_grid_stride_kernelIdLi2EZNS0_9templates4cuda21uniform_and_transformIddPNS_17CUDAGeneratorImplEZZZNS4_13cauchy_kernelIS7_EEvRNS_18TensorIteratorBaseEddT_ENKUlvE_clEvENKUlvE_clEvEUldE_EEvSA_T1_T2_EUlP24curandStatePhilox4_32_10E_ZNS1_27distribution_nullary_kernelIdd7double2S7_SJ_SE_EEvSA_SG_RKT3_T4_EUlidE_EEvlNS_15PhiloxCudaStateESF_SG_) ;  /* 0xffffffdc048c7950 */ /* 0x000fec0003c3ffff */
        .type           $_ZN2at6native60_GLOBAL__N__2075b504_27_DistributionCauchyKernel_cu_d62eea8743distribution_elementwise_grid_stride_kernelIdLi2EZNS0_9templates4cuda21uniform_and_transformIddPNS_17CUDAGeneratorImplEZZZNS4_13cauchy_kernelIS7_EEvRNS_18TensorIteratorBaseEddT_ENKUlvE_clEvENKUlvE_clEvEUldE_EEvSA_T1_T2_EUlP24curandStatePhilox4_32_10E_ZNS1_27distribution_nullary_kernelIdd7double2S7_SJ_SE_EEvSA_SG_RKT3_T4_EUlidE_EEvlNS_15PhiloxCudaStateESF_SG_$__internal_trig_reduction_slowpathd,@function
        .size           $_ZN2at6native60_GLOBAL__N__2075b504_27_DistributionCauchyKernel_cu_d62eea8743distribution_elementwise_grid_stride_kernelIdLi2EZNS0_9templates4cuda21uniform_and_transformIddPNS_17CUDAGeneratorImplEZZZNS4_13cauchy_kernelIS7_EEvRNS_18TensorIteratorBaseEddT_ENKUlvE_clEvENKUlvE_clEvEUldE_EEvSA_T1_T2_EUlP24curandStatePhilox4_32_10E_ZNS1_27distribution_nullary_kernelIdd7double2S7_SJ_SE_EEvSA_SG_RKT3_T4_EUlidE_EEvlNS_15PhiloxCudaStateESF_SG_$__internal_trig_reduction_slowpathd,(.L_x_341 - $_ZN2at6native60_GLOBAL__N__2075b504_27_DistributionCauchyKernel_cu_d62eea8743distribution_elementwise_grid_stride_kernelIdLi2EZNS0_9templates4cuda21uniform_and_transformIddPNS_17CUDAGeneratorImplEZZZNS4_13cauchy_kernelIS7_EEvRNS_18TensorIteratorBaseEddT_ENKUlvE_clEvENKUlvE_clEvEUldE_EEvSA_T1_T2_EUlP24curandStatePhilox4_32_10E_ZNS1_27distribution_nullary_kernelIdd7double2S7_SJ_SE_EEvSA_SG_RKT3_T4_EUlidE_EEvlNS_15PhiloxCudaStateESF_SG_$__internal_trig_reduction_slowpathd)
$_ZN2at6native60_GLOBAL__N__2075b504_27_DistributionCauchyKernel_cu_d62eea8743distribution_elementwise_grid_stride_kernelIdLi2EZNS0_9templates4cuda21uniform_and_transformIddPNS_17CUDAGeneratorImplEZZZNS4_13cauchy_kernelIS7_EEvRNS_18TensorIteratorBaseEddT_ENKUlvE_clEvENKUlvE_clEvEUldE_EEvSA_T1_T2_EUlP24curandStatePhilox4_32_10E_ZNS1_27distribution_nullary_kernelIdd7double2S7_SJ_SE_EEvSA_SG_RKT3_T4_EUlidE_EEvlNS_15PhiloxCudaStateESF_SG_$__internal_trig_reduction_slowpathd:
        /* <DEDUP_REMOVED lines=15> */
[----:B------:R-:W-:Y:S02]  /*22c0*/  SEL R41, R41, 0x12, !P0 ;  /* 0x0000001229297807 */ /* 0x000fe40004000000 */
[----:B------:R-:W-:Y:S02]  /*22d0*/  MOV R44, R43 ;  /* 0x0000002b002c7202 */ /* 0x000fe40000000f00 */
        /* <DEDUP_REMOVED lines=8> */
[----:B0-----:R-:W-:-:S04]  /*2360*/  IMAD.WIDE R46, R43, 0x8, R46 ;  /* 0x000000082b2e7825 */ /* 0x001fc800078e022e */
[----:B------:R-:W-:Y:S02]  /*2370*/  IMAD.MOV.U32 R49, RZ, RZ, R47 ;  /* 0x000000ffff317224 */ /* 0x000fe400078e002f */
[----:B------:R-:W-:Y:S02]  /*2380*/  IMAD.SHL.U32 R47, R0, 0x800, RZ ;  /* 0x00000800002f7824 */ /* 0x000fe400078e00ff */
[----:B-1----:R-:W-:-:S07]  /*2390*/  IMAD.MOV.U32 R0, RZ, RZ, R1 ;  /* 0x000000ffff007224 */ /* 0x002fce00078e0001 */
.L_x_306:
[----:B------:R-:W-:Y:S01]  /*23a0*/  R2UR UR14, R2 ;  /* 0x00000000020e72ca */ /* 0x000fe200000e0000 */
        /* <DEDUP_REMOVED lines=10> */
[C---:B------:R-:W-:Y:S01]  /*2450*/  IMAD.HI.U32 R4, R5.reuse, R45, RZ ;  /* 0x0000002d05047227 */ /* 0x040fe200078e00ff */
[----:B------:R-:W-:Y:S02]  /*2460*/  IADD3 R33, P1, R48, R33, RZ ;  /* 0x0000002130217210 */ /* 0x000fe40007f3e0ff */
[----:B------:R-:W-:Y:S01]  /*2470*/  IADD3.X R51, R50, RZ, RZ, P3, !PT ;  /* 0x000000ff32337210 */ /* 0x000fe20001ffe4ff */
[C---:B------:R-:W-:Y:S01]  /*2480*/  IMAD.HI.U32 R48, R5.reuse, R47, RZ ;  /* 0x0000002f05307227 */ /* 0x040fe200078e00ff */
[----:B------:R-:W-:Y:S01]  /*2490*/  ISETP.GE.AND P3, PT, R44, R41, PT ;  /* 0x000000292c00720c */ /* 0x000fe20003f66270 */
[----:B------:R0:W-:Y:S02]  /*24a0*/  STL.64 [R0], R32 ;  /* 0x0000002000007387 */ /* 0x0001e40000100a00 */
[----:B------:R-:W-:Y:S01]  /*24b0*/  IMAD R5, R5, R45, RZ ;  /* 0x0000002d05057224 */ /* 0x000fe200078e02ff */
[----:B------:R-:W-:-:S04]  /*24c0*/  IADD3.X R48, P0, R48, R51, RZ, P0, !PT ;  /* 0x0000003330307210 */ /* 0x000fc8000071e4ff */
[----:B------:R-:W-:Y:S01]  /*24d0*/  IADD3.X R48, P1, R5, R48, RZ, P1, !PT ;  /* 0x0000003005307210 */ /* 0x000fe20000f3e4ff */
[----:B------:R-:W-:Y:S01]  /*24e0*/  IMAD.X R4, RZ, RZ, R4, P0 ;  /* 0x000000ffff047224 */ /* 0x000fe200000e0604 */
[----:B------:R-:W-:-:S03]  /*24f0*/  IADD3 R46, P0, R46, 0x8, RZ ;  /* 0x000000082e2e7810 */ /* 0x000fc60007f1e0ff */
[----:B------:R-:W-:Y:S02]  /*2500*/  IMAD.X R5, RZ, RZ, R4, P1 ;  /* 0x000000ffff057224 */ /* 0x000fe400008e0604 */
[----:B------:R-:W-:Y:S02]  /*2510*/  IMAD.X R49, RZ, RZ, R49, P0 ;  /* 0x000000ffff317224 */ /* 0x000fe400000e0631 */
[----:B0-----:R-:W-:Y:S01]  /*2520*/  VIADD R0, R0, 0x8 ;  /* 0x0000000800007836 */ /* 0x001fe20000000000 */
[----:B------:R-:W-:Y:S01]  /*2530*/  MOV R33, R5 ;  /* 0x0000000500217202 */ /* 0x000fe20000000f00 */
[----:B------:R-:W-:Y:S01]  /*2540*/  IMAD.MOV.U32 R32, RZ, RZ, R48 ;  /* 0x000000ffff207224 */ /* 0x000fe200078e0030 */
[----:B------:R-:W-:Y:S06]  /*2550*/  @!P3 BRA `(.L_x_306) ;  /* 0xfffffffc0090b947 */ /* 0x000fec000383ffff */
.L_x_305:
[----:B------:R-:W-:Y:S05]  /*2560*/  BSYNC B2 ;  /* 0x0000000000027941 */ /* 0x000fea0003800000 */
.L_x_304:
        /* <DEDUP_REMOVED lines=34> */
[----:B------:R-:W-:-:S04]  /*2790*/  LOP3.LUT P1, RZ, R0, 0x1, RZ, 0xc0, !PT ;  /* 0x0000000100ff7812 */ /* 0x000fc8000782c0ff */
[----:B------:R-:W-:Y:S02]  /*27a0*/  SEL R7, R44, R7, !P1 ;  /* 0x000000072c077207 */ /* 0x000fe40004800000 */
[----:B------:R-:W-:Y:S02]  /*27b0*/  SEL R41, R41, R4, !P1 ;  /* 0x0000000429297207 */ /* 0x000fe40004800000 */
[----:B------:R-:W-:Y:S02]  /*27c0*/  ISETP.NE.U32.AND P0, PT, R7, RZ, PT ;  /* 0x000000ff0700720c */ /* 0x000fe40003f05070 */
[----:B------:R-:W-:Y:S02]  /*27d0*/  SEL R32, R32, R3, !P1 ;  /* 0x0000000320207207 */ /* 0x000fe40004800000 */
[----:B------:R-:W-:Y:S02]  /*27e0*/  SEL R33, R41, R7, !P0 ;  /* 0x0000000729217207 */ /* 0x000fe40004000000 */
[----:B------:R-:W-:-:S04]  /*27f0*/  @P1 IADD3 R2, -R2, RZ, RZ ;  /* 0x000000ff02021210 */ /* 0x000fc80007ffe1ff */
[----:B------:R-:W0:Y:S02]  /*2800*/  FLO.U32 R33, R33 ;  /* 0x0000002100217300 */ /* 0x000e2400000e0000 */
[C---:B0-----:R-:W-:Y:S02]  /*2810*/  IADD3 R43, -R33.reuse, 0x1f, RZ ;  /* 0x0000001f212b7810 */ /* 0x041fe40007ffe1ff */
[----:B------:R-:W-:-:S03]  /*2820*/  IADD3 R4, -R33, 0x3f, RZ ;  /* 0x0000003f21047810 */ /* 0x000fc60007ffe1ff */
[----:B------:R-:W-:-:S05]  /*2830*/  @P0 IMAD.MOV R4, RZ, RZ, R43 ;  /* 0x000000ffff040224 */ /* 0x000fca00078e022b */
        /* <DEDUP_REMOVED lines=15> */
[C---:B------:R-:W-:Y:S02]  /*2930*/  IMAD R41, R7.reuse, -0x36f0255e, RZ ;  /* 0xc90fdaa207297824 */ /* 0x040fe400078e02ff */
[----:B------:R-:W-:-:S04]  /*2940*/  IMAD.WIDE.U32 R2, P2, R7, 0x2168c235, R2 ;  /* 0x2168c23507027825 */ /* 0x000fc80007840002 */
[----:B------:R-:W-:Y:S01]  /*2950*/  IMAD.X R7, RZ, RZ, R33, P2 ;  /* 0x000000ffff077224 */ /* 0x000fe200010e0621 */
[----:B------:R-:W-:Y:S02]  /*2960*/  IADD3 R3, P2, R41, R3, RZ ;  /* 0x0000000329037210 */ /* 0x000fe40007f5e0ff */
[----:B------:R-:W-:Y:S02]  /*2970*/  IADD3.X RZ, P0, R2, R2, RZ, P0, !PT ;  /* 0x0000000202ff7210 */ /* 0x000fe4000071e4ff */
        /* <DEDUP_REMOVED lines=12> */
[----:B------:R-:W-:Y:S02]  /*2a40*/  LOP3.LUT R2, R0, 0x1, RZ, 0xc0, !PT ;  /* 0x0000000100027812 */ /* 0x000fe400078ec0ff */
[----:B------:R-:W-:Y:S01]  /*2a50*/  SHF.R.U64 R3, R3, 0xa, R32 ;  /* 0x0000000a03037819 */ /* 0x000fe20000001220 */
[----:B------:R-:W-:Y:S01]  /*2a60*/  IMAD.SHL.U32 R7, R7, 0x100000, RZ ;  /* 0x0010000007077824 */ /* 0x000fe200078e00ff */
[----:B------:R-:W-:Y:S02]  /*2a70*/  LEA.HI R5, R5, R2, RZ, 0x2 ;  /* 0x0000000205057211 */ /* 0x000fe400078f10ff */
[----:B------:R-:W-:Y:S02]  /*2a80*/  IADD3 R3, P2, R3, 0x1, RZ ;  /* 0x0000000103037810 */ /* 0x000fe40007f5e0ff */
[----:B------:R-:W-:Y:S01]  /*2a90*/  @P1 LOP3.LUT R9, R9, 0x80000000, RZ, 0x3c, !PT ;  /* 0x8000000009091812 */ /* 0x000fe200078e3cff */
[----:B------:R-:W-:Y:S01]  /*2aa0*/  @P0 IMAD.MOV R5, RZ, RZ, -R5 ;  /* 0x000000ffff050224 */ /* 0x000fe200078e0a05 */
[----:B------:R-:W-:-:S04]  /*2ab0*/  LEA.HI.X R32, R32, RZ, RZ, 0x16, P2 ;  /* 0x000000ff20207211 */ /* 0x000fc800010fb4ff */
[--C-:B------:R-:W-:Y:S02]  /*2ac0*/  SHF.R.U64 R3, R3, 0x1, R32.reuse ;  /* 0x0000000103037819 */ /* 0x100fe40000001220 */
[----:B------:R-:W-:Y:S02]  /*2ad0*/  SHF.R.U32.HI R4, RZ, 0x1, R32 ;  /* 0x00000001ff047819 */ /* 0x000fe40000011620 */
[----:B------:R-:W-:-:S04]  /*2ae0*/  IADD3 R0, P2, P3, R3, -UR4, RZ ;  /* 0x8000000403007c10 */ /* 0x000fc8000fb5e0ff */
[----:B------:R-:W-:-:S04]  /*2af0*/  IADD3.X R2, R4, 0x3fe00000, ~R7, P2, P3 ;  /* 0x3fe0000004027810 */ /* 0x000fc800017e6c07 */
[----:B------:R-:W-:-:S07]  /*2b00*/  LOP3.LUT R9, R2, R9, RZ, 0xfc, !PT ;  /* 0x0000000902097212 */ /* 0x000fce00078efcff */
.L_x_303:
[----:B------:R-:W-:Y:S02]  /*2b10*/  IMAD.MOV.U32 R43, RZ, RZ, 0x0 ;  /* 0x00000000ff2b7424 */ /* 0x000fe400078e00ff */
[----:B------:R-:W-:Y:S02]  /*2b20*/  IMAD.MOV.U32 R2, RZ, RZ, R0 ;  /* 0x000000ffff027224 */ /* 0x000fe400078e0000 */
[----:B------:R-:W-:Y:S01]  /*2b30*/  IMAD.MOV.U32 R3, RZ, RZ, R9 ;  /* 0x000000ffff037224 */ /* 0x000fe200078e0009 */
[----:B------:R-:W-:Y:S06]  /*2b40*/  RET.REL.NODEC R42 `(_ZN2at6native60_GLOBAL__N__2075b504_27_DistributionCauchyKernel_cu_d62eea8743distribution_elementwise_grid_stride_kernelIdLi2EZNS0_9templates4cuda21uniform_and_transformIddPNS_17CUDAGeneratorImplEZZZNS4_13cauchy_kernelIS7_EEvRNS_18TensorIteratorBaseEddT_ENKUlvE_clEvENKUlvE_clEvEUldE_EEvSA_T1_T2_EUlP24curandStatePhilox4_32_10E_ZNS1_27distribution_nullary_kernelIdd7double2S7_SJ_SE_EEvSA_SG_RKT3_T4_EUlidE_EEvlNS_15PhiloxCudaStateESF_SG_) ;  /* 0xffffffd42a2c7950 */ /* 0x000fec0003c3ffff */
.L_x_307:
        /* <DEDUP_REMOVED lines=11> */
.L_x_341:


//--------------------- .nv.global.init           --------------------------
	.section	.nv.global.init,"aw",@progbits
	.align	8
.nv.global.init:
	.type		__cudart_i2opi_d,@object
	.size		__cudart_i2opi_d,(mrg32k3aM1SubSeq - __cudart_i2opi_d)
__cudart_i2opi_d:
        /*0000*/ 	.byte	0x08, 0x5d, 0x8d, 0x1f, 0xb1, 0x5f, 0xfb, 0x6b, 0xea, 0x92, 0x52, 0x8a, 0xf7, 0x39, 0x07, 0x3d
        /* <DEDUP_REMOVED lines=8> */
	.type		mrg32k3aM1SubSeq,@object
	.size		mrg32k3aM1SubSeq,(mrg32k3aM2SubSeq - mrg32k3aM1SubSeq)
mrg32k3aM1SubSeq:
        /* <DEDUP_REMOVED lines=126> */
	.type		mrg32k3aM2SubSeq,@object
	.size		mrg32k3aM2SubSeq,(mrg32k3aM1 - mrg32k3aM2SubSeq)
mrg32k3aM2SubSeq:
        /* <DEDUP_REMOVED lines=126> */
	.type		mrg32k3aM1,@object
	.size		mrg32k3aM1,(mrg32k3aM1Seq - mrg32k3aM1)
mrg32k3aM1:
        /* <DEDUP_REMOVED lines=144> */
	.type		mrg32k3aM1Seq,@object
	.size		mrg32k3aM1Seq,(mrg32k3aM2 - mrg32k3aM1Seq)
mrg32k3aM1Seq:
        /* <DEDUP_REMOVED lines=144> */
	.type		mrg32k3aM2,@object
	.size		mrg32k3aM2,(mrg32k3aM2Seq - mrg32k3aM2)
mrg32k3aM2:
        /* <DEDUP_REMOVED lines=144> */
	.type		mrg32k3aM2Seq,@object
	.size		mrg32k3aM2Seq,(precalc_xorwow_matrix - mrg32k3aM2Seq)
mrg32k3aM2Seq:
        /* <DEDUP_REMOVED lines=144> */
	.type		precalc_xorwow_matrix,@object
	.size		precalc_xorwow_matrix,(precalc_xorwow_offset_matrix - precalc_xorwow_matrix)
precalc_xorwow_matrix:
        /* <DEDUP_REMOVED lines=6400> */
	.type		precalc_xorwow_offset_matrix,@object
	.size		precalc_xorwow_offset_matrix,(.L_1 - precalc_xorwow_offset_matrix)
precalc_xorwow_offset_matrix:
        /* <DEDUP_REMOVED lines=6400> */
.L_1:


//--------------------- .nv.shared.reserved.0     --------------------------
	.section	.nv.shared.reserved.0,"aw",@nobits
	.weak		__nv_reservedSMEM_offset_0_alias
	.size		__nv_reservedSMEM_offset_0_alias, 0, 0
	.other		__nv_reservedSMEM_offset_0_alias,@"STO_CUDA_RESERVED_SHARED STV_DEFAULT"
__nv_reservedSMEM_offset_0_alias:
	.zero		0


//--------------------- .nv.global                --------------------------
	.section	.nv.global,"aw",@nobits
.nv.global:
	.type		_ZN58_INTERNAL_2075b504_27_DistributionCauchyKernel_cu_d62eea874cuda3std3__48in_placeE,@object
	.size		_ZN58_INTERNAL_2075b504_27_DistributionCauchyKernel_cu_d62eea874cuda3std3__48in_placeE,(_ZN58_INTERNAL_2075b504_27_DistributionCauchyKernel_cu_d62eea874cuda3std6ranges3__45__cpo8distanceE - _ZN58_INTERNAL_2075b504_27_DistributionCauchyKernel_cu_d62eea874cuda3std3__48in_placeE)
_ZN58_INTERNAL_2075b504_27_DistributionCauchyKernel_cu_d62eea874cuda3std3__48in_placeE:
	.zero		1
	.type		_ZN58_INTERNAL_2075b504_27_DistributionCauchyKernel_cu_d62eea874cuda3std6ranges3__45__cpo8distanceE,@object
	.size		_ZN58_INTERNAL_2075b504_27_DistributionCauchyKernel_cu_d62eea874cuda3std6ranges3__45__cpo8distanceE,(_ZN58_INTERNAL_2075b504_27_DistributionCauchyKernel_cu_d62eea874cuda3std3__45__cpo6cbeginE - _ZN58_INTERNAL_2075b504_27_DistributionCauchyKernel_cu_d62eea874cuda3std6ranges3__45__cpo8distanceE)
_ZN58_INTERNAL_2075b504_27_DistributionCauchyKernel_cu_d62eea874cuda3std6ranges3__45__cpo8distanceE:
	.zero		1
	.type		_ZN58_INTERNAL_2075b504_27_DistributionCauchyKernel_cu_d62eea874cuda3std3__45__cpo6cbeginE,@object
	.size		_ZN58_INTERNAL_2075b504_27_DistributionCauchyKernel_cu_d62eea874cuda3std3__45__cpo6cbeginE,(_ZN58_INTERNAL_2075b504_27_DistributionCauchyKernel_cu_d62eea874cuda3std6ranges3__45__cpo7advanceE - _ZN58_INTERNAL_2075b504_27_DistributionCauchyKernel_cu_d62eea874cuda3std3__45__cpo6cbeginE)
_ZN58_INTERNAL_2075b504_27_DistributionCauchyKernel_cu_d62eea874cuda3std3__45__cpo6cbeginE:
	.zero		1
	.type		_ZN58_INTERNAL_2075b504_27_DistributionCauchyKernel_cu_d62eea874cuda3std6ranges3__45__cpo7advanceE,@object
	.size		_ZN58_INTERNAL_2075b504_27_DistributionCauchyKernel_cu_d62eea874cuda3std6ranges3__45__cpo7advanceE,(_ZN58_INTERNAL_2075b504_27_DistributionCauchyKernel_cu_d62eea874cuda3std3__45__cpo7crbeginE - _ZN58_INTERNAL_2075b504_27_DistributionCauchyKernel_cu_d62eea874cuda3std6ranges3__45__cpo7advanceE)
_ZN58_INTERNAL_2075b504_27_DistributionCauchyKernel_cu_d62eea874cuda3std6ranges3__45__cpo7advanceE:
	.zero		1
	.type		_ZN58_INTERNAL_2075b504_27_DistributionCauchyKernel_cu_d62eea874cuda3std3__45__cpo7crbeginE,@object
	.size		_ZN58_INTERNAL_2075b504_27_DistributionCauchyKernel_cu_d62eea874cuda3std3__45__cpo7crbeginE,(_ZN58_INTERNAL_2075b504_27_DistributionCauchyKernel_cu_d62eea874cuda3std6ranges3__45__cpo4dataE - _ZN58_INTERNAL_2075b504_27_DistributionCauchyKernel_cu_d62eea874cuda3std3__45__cpo7crbeginE)
_ZN58_INTERNAL_2075b504_27_DistributionCauchyKernel_cu_d62eea874cuda3std3__45__cpo7crbeginE:
	.zero		1
	.type		_ZN58_INTERNAL_2075b504_27_DistributionCauchyKernel_cu_d62eea874cuda3std6ranges3__45__cpo4dataE,@object
	.size		_ZN58_INTERNAL_2075b504_27_DistributionCauchyKernel_cu_d62eea874cuda3std6ranges3__45__cpo4dataE,(_ZN58_INTERNAL_2075b504_27_DistributionCauchyKernel_cu_d62eea874cuda3std6ranges3__45__cpo5beginE - _ZN58_INTERNAL_2075b504_27_DistributionCauchyKernel_cu_d62eea874cuda3std6ranges3__45__cpo4dataE)
_ZN58_INTERNAL_2075b504_27_DistributionCauchyKernel_cu_d62eea874cuda3std6ranges3__45__cpo4dataE:
	.zero		1
	.type		_ZN58_INTERNAL_2075b504_27_DistributionCauchyKernel_cu_d62eea874cuda3std6ranges3__45__cpo5beginE,@object
	.size		_ZN58_INTERNAL_2075b504_27_DistributionCauchyKernel_cu_d62eea874cuda3std6ranges3__45__cpo5beginE,(_ZN58_INTERNAL_2075b504_27_DistributionCauchyKernel_cu_d62eea874cuda3std3__460_GLOBAL__N__2075b504_27_DistributionCauchyKernel_cu_d62eea876ignoreE - _ZN58_INTERNAL_2075b504_27_DistributionCauchyKernel_cu_d62eea874cuda3std6ranges3__45__cpo5beginE)
_ZN58_INTERNAL_2075b504_27_DistributionCauchyKernel_cu_d62eea874cuda3std6ranges3__45__cpo5beginE:
	.zero		1
	.type		_ZN58_INTERNAL_2075b504_27_DistributionCauchyKernel_cu_d62eea874cuda3std3__460_GLOBAL__N__2075b504_27_DistributionCauchyKernel_cu_d62eea876ignoreE,@object
	.size		_ZN58_INTERNAL_2075b504_27_DistributionCauchyKernel_cu_d62eea874cuda3std3__460_GLOBAL__N__2075b504_27_DistributionCauchyKernel_cu_d62eea876ignoreE,(_ZN58_INTERNAL_2075b504_27_DistributionCauchyKernel_cu_d62eea874cuda3std6ranges3__45__cpo4sizeE - _ZN58_INTERNAL_2075b504_27_DistributionCauchyKernel_cu_d62eea874cuda3std3__460_GLOBAL__N__2075b504_27_DistributionCauchyKernel_cu_d62eea876ignoreE)
_ZN58_INTERNAL_2075b504_27_DistributionCauchyKernel_cu_d62eea874cuda3std3__460_GLOBAL__N__2075b504_27_DistributionCauchyKernel_cu_d62eea876ignoreE:
	.zero		1
	.type		_ZN58_INTERNAL_2075b504_27_DistributionCauchyKernel_cu_d62eea874cuda3std6ranges3__45__cpo4sizeE,@object
	.size		_ZN58_INTERNAL_2075b504_27_DistributionCauchyKernel_cu_d62eea874cuda3std6ranges3__45__cpo4sizeE,(_ZN58_INTERNAL_2075b504_27_DistributionCauchyKernel_cu_d62eea874cuda3std3__45__cpo5beginE - _ZN58_INTERNAL_2075b504_27_DistributionCauchyKernel_cu_d62eea874cuda3std6ranges3__45__cpo4sizeE)
_ZN58_INTERNAL_2075b504_27_DistributionCauchyKernel_cu_d62eea874cuda3std6ranges3__45__cpo4sizeE:
	.zero		1
	.type		_ZN58_INTERNAL_2075b504_27_DistributionCauchyKernel_cu_d62eea874cuda3std3__45__cpo5beginE,@object
	.size		_ZN58_INTERNAL_2075b504_27_DistributionCauchyKernel_cu_d62eea874cuda3std3__45__cpo5beginE,(_ZN58_INTERNAL_2075b504_27_DistributionCauchyKernel_cu_d62eea874cuda3std6ranges3__45__cpo6cbeginE - _ZN58_INTERNAL_2075b504_27_DistributionCauchyKernel_cu_d62eea874cuda3std3__45__cpo5beginE)
_ZN58_INTERNAL_2075b504_27_DistributionCauchyKernel_cu_d62eea874cuda3std3__45__cpo5beginE:
	.zero		1
	.type		_ZN58_INTERNAL_2075b504_27_DistributionCauchyKernel_cu_d62eea874cuda3std6ranges3__45__cpo6cbeginE,@object
	.size		_ZN58_INTERNAL_2075b504_27_DistributionCauchyKernel_cu_d62eea874cuda3std6ranges3__45__cpo6cbeginE,(_ZN58_INTERNAL_2075b504_27_DistributionCauchyKernel_cu_d62eea874cuda3std3__45__cpo6rbeginE - _ZN58_INTERNAL_2075b504_27_DistributionCauchyKernel_cu_d62eea874cuda3std6ranges3__45__cpo6cbeginE)
_ZN58_INTERNAL_2075b504_27_DistributionCauchyKernel_cu_d62eea874cuda3std6ranges3__45__cpo6cbeginE:
	.zero		1
	.type		_ZN58_INTERNAL_2075b504_27_DistributionCauchyKernel_cu_d62eea874cuda3std3__45__cpo6rbeginE,@object
	.size		_ZN58_INTERNAL_2075b504_27_DistributionCauchyKernel_cu_d62eea874cuda3std3__45__cpo6rbeginE,(_ZN58_INTERNAL_2075b504_27_DistributionCauchyKernel_cu_d62eea874cuda3std6ranges3__45__cpo4nextE - _ZN58_INTERNAL_2075b504_27_DistributionCauchyKernel_cu_d62eea874cuda3std3__45__cpo6rbeginE)
_ZN58_INTERNAL_2075b504_27_DistributionCauchyKernel_cu_d62eea874cuda3std3__45__cpo6rbeginE:
	.zero		1
	.type		_ZN58_INTERNAL_2075b504_27_DistributionCauchyKernel_cu_d62eea874cuda3std6ranges3__45__cpo4nextE,@object
	.size		_ZN58_INTERNAL_2075b504_27_DistributionCauchyKernel_cu_d62eea874cuda3std6ranges3__45__cpo4nextE,(_ZN58_INTERNAL_2075b504_27_DistributionCauchyKernel_cu_d62eea874cuda3std6ranges3__45__cpo4swapE - _ZN58_INTERNAL_2075b504_27_DistributionCauchyKernel_cu_d62eea874cuda3std6ranges3__45__cpo4nextE)
_ZN58_INTERNAL_2075b504_27_DistributionCauchyKernel_cu_d62eea874cuda3std6ranges3__45__cpo4nextE:
	.zero		1
	.type		_ZN58_INTERNAL_2075b504_27_DistributionCauchyKernel_cu_d62eea874cuda3std6ranges3__45__cpo4swapE,@object
	.size		_ZN58_INTERNAL_2075b504_27_DistributionCauchyKernel_cu_d62eea874cuda3std6ranges3__45__cpo4swapE,(_ZN58_INTERNAL_2075b504_27_DistributionCauchyKernel_cu_d62eea874cuda3std3__420unreachable_sentinelE - _ZN58_INTERNAL_2075b504_27_DistributionCauchyKernel_cu_d62eea874cuda3std6ranges3__45__cpo4swapE)
_ZN58_INTERNAL_2075b504_27_DistributionCauchyKernel_cu_d62eea874cuda3std6ranges3__45__cpo4swapE:
	.zero		1
	.type		_ZN58_INTERNAL_2075b504_27_DistributionCauchyKernel_cu_d62eea874cuda3std3__420unreachable_sentinelE,@object
	.size		_ZN58_INTERNAL_2075b504_27_DistributionCauchyKernel_cu_d62eea874cuda3std3__420unreachable_sentinelE,(_ZN58_INTERNAL_2075b504_27_DistributionCauchyKernel_cu_d62eea876thrust23THRUST_300001_SM_900_NS6system6detail10sequential3seqE - _ZN58_INTERNAL_2075b504_27_DistributionCauchyKernel_cu_d62eea874cuda3std3__420unreachable_sentinelE)
_ZN58_INTERNAL_2075b504_27_DistributionCauchyKernel_cu_d62eea874cuda3std3__420unreachable_sentinelE:
	.zero		1
	.type		_ZN58_INTERNAL_2075b504_27_DistributionCauchyKernel_cu_d62eea876thrust23THRUST_300001_SM_900_NS6system6detail10sequential3seqE,@object
	.size		_ZN58_INTERNAL_2075b504_27_DistributionCauchyKernel_cu_d62eea876thrust23THRUST_300001_SM_900_NS6system6detail10sequential3seqE,(_ZN58_INTERNAL_2075b504_27_DistributionCauchyKernel_cu_d62eea874cuda3std3__45__cpo4cendE - _ZN58_INTERNAL_2075b504_27_DistributionCauchyKernel_cu_d62eea876thrust23THRUST_300001_SM_900_NS6system6detail10sequential3seqE)
_ZN58_INTERNAL_2075b504_27_DistributionCauchyKernel_cu_d62eea876thrust23THRUST_300001_SM_900_NS6system6detail10sequential3seqE:
	.zero		1
	.type		_ZN58_INTERNAL_2075b504_27_DistributionCauchyKernel_cu_d62eea874cuda3std3__45__cpo4cendE,@object
	.size		_ZN58_INTERNAL_2075b504_27_DistributionCauchyKernel_cu_d62eea874cuda3std3__45__cpo4cendE,(_ZN58_INTERNAL_2075b504_27_DistributionCauchyKernel_cu_d62eea874cuda3std6ranges3__45__cpo9iter_swapE - _ZN58_INTERNAL_2075b504_27_DistributionCauchyKernel_cu_d62eea874cuda3std3__45__cpo4cendE)
_ZN58_INTERNAL_2075b504_27_DistributionCauchyKernel_cu_d62eea874cuda3std3__45__cpo4cendE:
	.zero		1
	.type		_ZN58_INTERNAL_2075b504_27_DistributionCauchyKernel_cu_d62eea874cuda3std6ranges3__45__cpo9iter_swapE,@object
	.size		_ZN58_INTERNAL_2075b504_27_DistributionCauchyKernel_cu_d62eea874cuda3std6ranges3__45__cpo9iter_swapE,(_ZN58_INTERNAL_2075b504_27_DistributionCauchyKernel_cu_d62eea874cuda3std3__45__cpo5crendE - _ZN58_INTERNAL_2075b504_27_DistributionCauchyKernel_cu_d62eea874cuda3std6ranges3__45__cpo9iter_swapE)
_ZN58_INTERNAL_2075b504_27_DistributionCauchyKernel_cu_d62eea874cuda3std6ranges3__45__cpo9iter_swapE:
	.zero		1
	.type		_ZN58_INTERNAL_2075b504_27_DistributionCauchyKernel_cu_d62eea874cuda3std3__45__cpo5crendE,@object
	.size		_ZN58_INTERNAL_2075b504_27_DistributionCauchyKernel_cu_d62eea874cuda3std3__45__cpo5crendE,(_ZN58_INTERNAL_2075b504_27_DistributionCauchyKernel_cu_d62eea874cuda3std6ranges3__45__cpo5cdataE - _ZN58_INTERNAL_2075b504_27_DistributionCauchyKernel_cu_d62eea874cuda3std3__45__cpo5crendE)
_ZN58_INTERNAL_2075b504_27_DistributionCauchyKernel_cu_d62eea874cuda3std3__45__cpo5crendE:
	.zero		1
	.type		_ZN58_INTERNAL_2075b504_27_DistributionCauchyKernel_cu_d62eea874cuda3std6ranges3__45__cpo5cdataE,@object
	.size		_ZN58_INTERNAL_2075b504_27_DistributionCauchyKernel_cu_d62eea874cuda3std6ranges3__45__cpo5cdataE,(_ZN58_INTERNAL_2075b504_27_DistributionCauchyKernel_cu_d62eea874cuda3std6ranges3__45__cpo3endE - _ZN58_INTERNAL_2075b504_27_DistributionCauchyKernel_cu_d62eea874cuda3std6ranges3__45__cpo5cdataE)
_ZN58_INTERNAL_2075b504_27_DistributionCauchyKernel_cu_d62eea874cuda3std6ranges3__45__cpo5cdataE:
	.zero		1
	.type		_ZN58_INTERNAL_2075b504_27_DistributionCauchyKernel_cu_d62eea874cuda3std6ranges3__45__cpo3endE,@object
	.size		_ZN58_INTERNAL_2075b504_27_DistributionCauchyKernel_cu_d62eea874cuda3std6ranges3__45__cpo3endE,(_ZN58_INTERNAL_2075b504_27_DistributionCauchyKernel_cu_d62eea874cuda3std3__419piecewise_constructE - _ZN58_INTERNAL_2075b504_27_DistributionCauchyKernel_cu_d62eea874cuda3std6ranges3__45__cpo3endE)
_ZN58_INTERNAL_2075b504_27_DistributionCauchyKernel_cu_d62eea874cuda3std6ranges3__45__cpo3endE:
	.zero		1
	.type		_ZN58_INTERNAL_2075b504_27_DistributionCauchyKernel_cu_d62eea874cuda3std3__419piecewise_constructE,@object
	.size		_ZN58_INTERNAL_2075b504_27_DistributionCauchyKernel_cu_d62eea874cuda3std3__419piecewise_constructE,(_ZN58_INTERNAL_2075b504_27_DistributionCauchyKernel_cu_d62eea874cuda3std6ranges3__45__cpo5ssizeE - _ZN58_INTERNAL_2075b504_27_DistributionCauchyKernel_cu_d62eea874cuda3std3__419piecewise_constructE)
_ZN58_INTERNAL_2075b504_27_DistributionCauchyKernel_cu_d62eea874cuda3std3__419piecewise_constructE:
	.zero		1
	.type		_ZN58_INTERNAL_2075b504_27_DistributionCauchyKernel_cu_d62eea874cuda3std6ranges3__45__cpo5ssizeE,@object
	.size		_ZN58_INTERNAL_2075b504_27_DistributionCauchyKernel_cu_d62eea874cuda3std6ranges3__45__cpo5ssizeE,(_ZN58_INTERNAL_2075b504_27_DistributionCauchyKernel_cu_d62eea874cuda3std3__45__cpo3endE - _ZN58_INTERNAL_2075b504_27_DistributionCauchyKernel_cu_d62eea874cuda3std6ranges3__45__cpo5ssizeE)
_ZN58_INTERNAL_2075b504_27_DistributionCauchyKernel_cu_d62eea874cuda3std6ranges3__45__cpo5ssizeE:
	.zero		1
	.type		_ZN58_INTERNAL_2075b504_27_DistributionCauchyKernel_cu_d62eea874cuda3std3__45__cpo3endE,@object
	.size		_ZN58_INTERNAL_2075b504_27_DistributionCauchyKernel_cu_d62eea874cuda3std3__45__cpo3endE,(_ZN58_INTERNAL_2075b504_27_DistributionCauchyKernel_cu_d62eea874cuda3std6ranges3__45__cpo4cendE - _ZN58_INTERNAL_2075b504_27_DistributionCauchyKernel_cu_d62eea874cuda3std3__45__cpo3endE)
_ZN58_INTERNAL_2075b504_27_DistributionCauchyKernel_cu_d62eea874cuda3std3__45__cpo3endE:
	.zero		1
	.type		_ZN58_INTERNAL_2075b504_27_DistributionCauchyKernel_cu_d62eea874cuda3std6ranges3__45__cpo4cendE,@object
	.size		_ZN58_INTERNAL_2075b504_27_DistributionCauchyKernel_cu_d62eea874cuda3std6ranges3__45__cpo4cendE,(_ZN58_INTERNAL_2075b504_27_DistributionCauchyKernel_cu_d62eea874cuda3std3__45__cpo4rendE - _ZN58_INTERNAL_2075b504_27_DistributionCauchyKernel_cu_d62eea874cuda3std6ranges3__45__cpo4cendE)
_ZN58_INTERNAL_2075b504_27_DistributionCauchyKernel_cu_d62eea874cuda3std6ranges3__45__cpo4cendE:
	.zero		1
	.type		_ZN58_INTERNAL_2075b504_27_DistributionCauchyKernel_cu_d62eea874cuda3std3__45__cpo4rendE,@object
	.size		_ZN58_INTERNAL_2075b504_27_DistributionCauchyKernel_cu_d62eea874cuda3std3__45__cpo4rendE,(_ZN58_INTERNAL_2075b504_27_DistributionCauchyKernel_cu_d62eea874cuda3std6ranges3__45__cpo4prevE - _ZN58_INTERNAL_2075b504_27_DistributionCauchyKernel_cu_d62eea874cuda3std3__45__cpo4rendE)
_ZN58_INTERNAL_2075b504_27_DistributionCauchyKernel_cu_d62eea874cuda3std3__45__cpo4rendE:
	.zero		1
	.type		_ZN58_INTERNAL_2075b504_27_DistributionCauchyKernel_cu_d62eea874cuda3std6ranges3__45__cpo4prevE,@object
	.size		_ZN58_INTERNAL_2075b504_27_DistributionCauchyKernel_cu_d62eea874cuda3std6ranges3__45__cpo4prevE,(_ZN58_INTERNAL_2075b504_27_DistributionCauchyKernel_cu_d62eea874cuda3std6ranges3__45__cpo9iter_moveE - _ZN58_INTERNAL_2075b504_27_DistributionCauchyKernel_cu_d62eea874cuda3std6ranges3__45__cpo4prevE)
_ZN58_INTERNAL_2075b504_27_DistributionCauchyKernel_cu_d62eea874cuda3std6ranges3__45__cpo4prevE:
	.zero		1
	.type		_ZN58_INTERNAL_2075b504_27_DistributionCauchyKernel_cu_d62eea874cuda3std6ranges3__45__cpo9iter_moveE,@object
	.size		_ZN58_INTERNAL_2075b504_27_DistributionCauchyKernel_cu_d62eea874cuda3std6ranges3__45__cpo9iter_moveE,(.L_22 - _ZN58_INTERNAL_2075b504_27_DistributionCauchyKernel_cu_d62eea874cuda3std6ranges3__45__cpo9iter_moveE)
_ZN58_INTERNAL_2075b504_27_DistributionCauchyKernel_cu_d62eea874cuda3std6ranges3__45__cpo9iter_moveE:
	.zero		1
.L_22:


//--------------------- .nv.constant0._ZN2at6native60_GLOBAL__N__2075b504_27_DistributionCauchyKernel_cu_d62eea8743distribution_elementwise_grid_stride_kernelIfLi4EZNS0_9templates4cuda21uniform_and_transformIN3c108BFloat16EfPNS_17CUDAGeneratorImplEZZZNS4_13cauchy_kernelIS9_EEvRNS_18TensorIteratorBaseEddT_ENKUlvE_clEvENKUlvE2_clEvEUlfE_EEvSC_T1_T2_EUlP24curandStatePhilox4_32_10E0_ZNS1_27distribution_nullary_kernelIS7_f6float4S9_SL_SG_EEvSC_SI_RKT3_T4_EUlifE0_EEvlNS_15PhiloxCudaStateESH_SI_ --------------------------
	.section	.nv.constant0._ZN2at6native60_GLOBAL__N__2075b504_27_DistributionCauchyKernel_cu_d62eea8743distribution_elementwise_grid_stride_kernelIfLi4EZNS0_9templates4cuda21uniform_and_transformIN3c108BFloat16EfPNS_17CUDAGeneratorImplEZZZNS4_13cauchy_kernelIS9_EEvRNS_18TensorIteratorBaseEddT_ENKUlvE_clEvENKUlvE2_clEvEUlfE_EEvSC_T1_T2_EUlP24curandStatePhilox4_32_10E0_ZNS1_27distribution_nullary_kernelIS7_f6float4S9_SL_SG_EEvSC_SI_RKT3_T4_EUlifE0_EEvlNS_15PhiloxCudaStateESH_SI_,"a",@progbits
	.sectionflags	@""
	.align	4
.nv.constant0._ZN2at6native60_GLOBAL__N__2075b504_27_DistributionCauchyKernel_cu_d62eea8743distribution_elementwise_grid_stride_kernelIfLi4EZNS0_9templates4cuda21uniform_and_transformIN3c108BFloat16EfPNS_17CUDAGeneratorImplEZZZNS4_13cauchy_kernelIS9_EEvRNS_18TensorIteratorBaseEddT_ENKUlvE_clEvENKUlvE2_clEvEUlfE_EEvSC_T1_T2_EUlP24curandStatePhilox4_32_10E0_ZNS1_27distribution_nullary_kernelIS7_f6float4S9_SL_SG_EEvSC_SI_RKT3_T4_EUlifE0_EEvlNS_15PhiloxCudaStateESH_SI_:
	.zero		992


//--------------------- .nv.constant0._ZN2at6native60_GLOBAL__N__2075b504_27_DistributionCauchyKernel_cu_d62eea8743distribution_elementwise_grid_stride_kernelIfLi4EZNS0_9templates4cuda21uniform_and_transformIN3c108BFloat16EfPNS_17CUDAGeneratorImplEZZZNS4_13cauchy_kernelIS9_EEvRNS_18TensorIteratorBaseEddT_ENKUlvE_clEvENKUlvE2_clEvEUlfE_EEvSC_T1_T2_EUlP24curandStatePhilox4_32_10E0_ZNS1_27distribution_nullary_kernelIS7_f6float4S9_SL_SG_EEvSC_SI_RKT3_T4_EUlifE_EEvlNS_15PhiloxCudaStateESH_SI_ --------------------------
	.section	.nv.constant0._ZN2at6native60_GLOBAL__N__2075b504_27_DistributionCauchyKernel_cu_d62eea8743distribution_elementwise_grid_stride_kernelIfLi4EZNS0_9templates4cuda21uniform_and_transformIN3c108BFloat16EfPNS_17CUDAGeneratorImplEZZZNS4_13cauchy_kernelIS9_EEvRNS_18TensorIteratorBaseEddT_ENKUlvE_clEvENKUlvE2_clEvEUlfE_EEvSC_T1_T2_EUlP24curandStatePhilox4_32_10E0_ZNS1_27distribution_nullary_kernelIS7_f6float4S9_SL_SG_EEvSC_SI_RKT3_T4_EUlifE_EEvlNS_15PhiloxCudaStateESH_SI_,"a",@progbits
	.sectionflags	@""
	.align	4
.nv.constant0._ZN2at6native60_GLOBAL__N__2075b504_27_DistributionCauchyKernel_cu_d62eea8743distribution_elementwise_grid_stride_kernelIfLi4EZNS0_9templates4cuda21uniform_and_transformIN3c108BFloat16EfPNS_17CUDAGeneratorImplEZZZNS4_13cauchy_kernelIS9_EEvRNS_18TensorIteratorBaseEddT_ENKUlvE_clEvENKUlvE2_clEvEUlfE_EEvSC_T1_T2_EUlP24curandStatePhilox4_32_10E0_ZNS1_27distribution_nullary_kernelIS7_f6float4S9_SL_SG_EEvSC_SI_RKT3_T4_EUlifE_EEvlNS_15PhiloxCudaStateESH_SI_:
	.zero		592


//--------------------- .nv.constant0._ZN2at6native60_GLOBAL__N__2075b504_27_DistributionCauchyKernel_cu_d62eea8743distribution_elementwise_grid_stride_kernelIfLi4EZNS0_9templates4cuda21uniform_and_transformIN3c108BFloat16EfPNS_17CUDAGeneratorImplEZZZNS4_13cauchy_kernelIS9_EEvRNS_18TensorIteratorBaseEddT_ENKUlvE_clEvENKUlvE2_clEvEUlfE_EEvSC_T1_T2_EUlP24curandStatePhilox4_32_10E_ZNS1_27distribution_nullary_kernelIS7_f7double2S9_SL_SG_EEvSC_SI_RKT3_T4_EUlifE0_EEvlNS_15PhiloxCudaStateESH_SI_ --------------------------
	.section	.nv.constant0._ZN2at6native60_GLOBAL__N__2075b504_27_DistributionCauchyKernel_cu_d62eea8743distribution_elementwise_grid_stride_kernelIfLi4EZNS0_9templates4cuda21uniform_and_transformIN3c108BFloat16EfPNS_17CUDAGeneratorImplEZZZNS4_13cauchy_kernelIS9_EEvRNS_18TensorIteratorBaseEddT_ENKUlvE_clEvENKUlvE2_clEvEUlfE_EEvSC_T1_T2_EUlP24curandStatePhilox4_32_10E_ZNS1_27distribution_nullary_kernelIS7_f7double2S9_SL_SG_EEvSC_SI_RKT3_T4_EUlifE0_EEvlNS_15PhiloxCudaStateESH_SI_,"a",@progbits
	.sectionflags	@""
	.align	4
.nv.constant0._ZN2at6native60_GLOBAL__N__2075b504_27_DistributionCauchyKernel_cu_d62eea8743distribution_elementwise_grid_stride_kernelIfLi4EZNS0_9templates4cuda21uniform_and_transformIN3c108BFloat16EfPNS_17CUDAGeneratorImplEZZZNS4_13cauchy_kernelIS9_EEvRNS_18TensorIteratorBaseEddT_ENKUlvE_clEvENKUlvE2_clEvEUlfE_EEvSC_T1_T2_EUlP24curandStatePhilox4_32_10E_ZNS1_27distribution_nullary_kernelIS7_f7double2S9_SL_SG_EEvSC_SI_RKT3_T4_EUlifE0_EEvlNS_15PhiloxCudaStateESH_SI_:
	.zero		992


//--------------------- .nv.constant0._ZN2at6native60_GLOBAL__N__2075b504_27_DistributionCauchyKernel_cu_d62eea8743distribution_elementwise_grid_stride_kernelIfLi4EZNS0_9templates4cuda21uniform_and_transformIN3c108BFloat16EfPNS_17CUDAGeneratorImplEZZZNS4_13cauchy_kernelIS9_EEvRNS_18TensorIteratorBaseEddT_ENKUlvE_clEvENKUlvE2_clEvEUlfE_EEvSC_T1_T2_EUlP24curandStatePhilox4_32_10E_ZNS1_27distribution_nullary_kernelIS7_f7double2S9_SL_SG_EEvSC_SI_RKT3_T4_EUlifE_EEvlNS_15PhiloxCudaStateESH_SI_ --------------------------
	.section	.nv.constant0._ZN2at6native60_GLOBAL__N__2075b504_27_DistributionCauchyKernel_cu_d62eea8743distribution_elementwise_grid_stride_kernelIfLi4EZNS0_9templates4cuda21uniform_and_transformIN3c108BFloat16EfPNS_17CUDAGeneratorImplEZZZNS4_13cauchy_kernelIS9_EEvRNS_18TensorIteratorBaseEddT_ENKUlvE_clEvENKUlvE2_clEvEUlfE_EEvSC_T1_T2_EUlP24curandStatePhilox4_32_10E_ZNS1_27distribution_nullary_kernelIS7_f7double2S9_SL_SG_EEvSC_SI_RKT3_T4_EUlifE_EEvlNS_15PhiloxCudaStateESH_SI_,"a",@progbits
	.sectionflags	@""
	.align	4
.nv.constant0._ZN2at6native60_GLOBAL__N__2075b504_27_DistributionCauchyKernel_cu_d62eea8743distribution_elementwise_grid_stride_kernelIfLi4EZNS0_9templates4cuda21uniform_and_transformIN3c108BFloat16EfPNS_17CUDAGeneratorImplEZZZNS4_13cauchy_kernelIS9_EEvRNS_18TensorIteratorBaseEddT_ENKUlvE_clEvENKUlvE2_clEvEUlfE_EEvSC_T1_T2_EUlP24curandStatePhilox4_32_10E_ZNS1_27distribution_nullary_kernelIS7_f7double2S9_SL_SG_EEvSC_SI_RKT3_T4_EUlifE_EEvlNS_15PhiloxCudaStateESH_SI_:
	.zero		592


//--------------------- .nv.constant0._ZN2at6native60_GLOBAL__N__2075b504_27_DistributionCauchyKernel_cu_d62eea8743distribution_elementwise_grid_stride_kernelIfLi4EZNS0_9templates4cuda21uniform_and_transformIN3c104HalfEfPNS_17CUDAGeneratorImplEZZZNS4_13cauchy_kernelIS9_EEvRNS_18TensorIteratorBaseEddT_ENKUlvE_clEvENKUlvE1_clEvEUlfE_EEvSC_T1_T2_EUlP24curandStatePhilox4_32_10E0_ZNS1_27distribution_nullary_kernelIS7_f6float4S9_SL_SG_EEvSC_SI_RKT3_T4_EUlifE0_EEvlNS_15PhiloxCudaStateESH_SI_ --------------------------
	.section	.nv.constant0._ZN2at6native60_GLOBAL__N__2075b504_27_DistributionCauchyKernel_cu_d62eea8743distribution_elementwise_grid_stride_kernelIfLi4EZNS0_9templates4cuda21uniform_and_transformIN3c104HalfEfPNS_17CUDAGeneratorImplEZZZNS4_13cauchy_kernelIS9_EEvRNS_18TensorIteratorBaseEddT_ENKUlvE_clEvENKUlvE1_clEvEUlfE_EEvSC_T1_T2_EUlP24curandStatePhilox4_32_10E0_ZNS1_27distribution_nullary_kernelIS7_f6float4S9_SL_SG_EEvSC_SI_RKT3_T4_EUlifE0_EEvlNS_15PhiloxCudaStateESH_SI_,"a",@progbits
	.sectionflags	@""
	.align	4
.nv.constant0._ZN2at6native60_GLOBAL__N__2075b504_27_DistributionCauchyKernel_cu_d62eea8743distribution_elementwise_grid_stride_kernelIfLi4EZNS0_9templates4cuda21uniform_and_transformIN3c104HalfEfPNS_17CUDAGeneratorImplEZZZNS4_13cauchy_kernelIS9_EEvRNS_18TensorIteratorBaseEddT_ENKUlvE_clEvENKUlvE1_clEvEUlfE_EEvSC_T1_T2_EUlP24curandStatePhilox4_32_10E0_ZNS1_27distribution_nullary_kernelIS7_f6float4S9_SL_SG_EEvSC_SI_RKT3_T4_EUlifE0_EEvlNS_15PhiloxCudaStateESH_SI_:
	.zero		992


//--------------------- .nv.constant0._ZN2at6native60_GLOBAL__N__2075b504_27_DistributionCauchyKernel_cu_d62eea8743distribution_elementwise_grid_stride_kernelIfLi4EZNS0_9templates4cuda21uniform_and_transformIN3c104HalfEfPNS_17CUDAGeneratorImplEZZZNS4_13cauchy_kernelIS9_EEvRNS_18TensorIteratorBaseEddT_ENKUlvE_clEvENKUlvE1_clEvEUlfE_EEvSC_T1_T2_EUlP24curandStatePhilox4_32_10E0_ZNS1_27distribution_nullary_kernelIS7_f6float4S9_SL_SG_EEvSC_SI_RKT3_T4_EUlifE_EEvlNS_15PhiloxCudaStateESH_SI_ --------------------------
	.section	.nv.constant0._ZN2at6native60_GLOBAL__N__2075b504_27_DistributionCauchyKernel_cu_d62eea8743distribution_elementwise_grid_stride_kernelIfLi4EZNS0_9templates4cuda21uniform_and_transformIN3c104HalfEfPNS_17CUDAGeneratorImplEZZZNS4_13cauchy_kernelIS9_EEvRNS_18TensorIteratorBaseEddT_ENKUlvE_clEvENKUlvE1_clEvEUlfE_EEvSC_T1_T2_EUlP24curandStatePhilox4_32_10E0_ZNS1_27distribution_nullary_kernelIS7_f6float4S9_SL_SG_EEvSC_SI_RKT3_T4_EUlifE_EEvlNS_15PhiloxCudaStateESH_SI_,"a",@progbits
	.sectionflags	@""
	.align	4
.nv.constant0._ZN2at6native60_GLOBAL__N__2075b504_27_DistributionCauchyKernel_cu_d62eea8743distribution_elementwise_grid_stride_kernelIfLi4EZNS0_9templates4cuda21uniform_and_transformIN3c104HalfEfPNS_17CUDAGeneratorImplEZZZNS4_13cauchy_kernelIS9_EEvRNS_18TensorIteratorBaseEddT_ENKUlvE_clEvENKUlvE1_clEvEUlfE_EEvSC_T1_T2_EUlP24curandStatePhilox4_32_10E0_ZNS1_27distribution_nullary_kernelIS7_f6float4S9_SL_SG_EEvSC_SI_RKT3_T4_EUlifE_EEvlNS_15PhiloxCudaStateESH_SI_:
	.zero		592


//--------------------- .nv.constant0._ZN2at6native60_GLOBAL__N__2075b504_27_DistributionCauchyKernel_cu_d62eea8743distribution_elementwise_grid_stride_kernelIfLi4EZNS0_9templates4cuda21uniform_and_transformIN3c104HalfEfPNS_17CUDAGeneratorImplEZZZNS4_13cauchy_kernelIS9_EEvRNS_18TensorIteratorBaseEddT_ENKUlvE_clEvENKUlvE1_clEvEUlfE_EEvSC_T1_T2_EUlP24curandStatePhilox4_32_10E_ZNS1_27distribution_nullary_kernelIS7_f7double2S9_SL_SG_EEvSC_SI_RKT3_T4_EUlifE0_EEvlNS_15PhiloxCudaStateESH_SI_ --------------------------
	.section	.nv.constant0._ZN2at6native60_GLOBAL__N__2075b504_27_DistributionCauchyKernel_cu_d62eea8743distribution_elementwise_grid_stride_kernelIfLi4EZNS0_9templates4cuda21uniform_and_transformIN3c104HalfEfPNS_17CUDAGeneratorImplEZZZNS4_13cauchy_kernelIS9_EEvRNS_18TensorIteratorBaseEddT_ENKUlvE_clEvENKUlvE1_clEvEUlfE_EEvSC_T1_T2_EUlP24curandStatePhilox4_32_10E_ZNS1_27distribution_nullary_kernelIS7_f7double2S9_SL_SG_EEvSC_SI_RKT3_T4_EUlifE0_EEvlNS_15PhiloxCudaStateESH_SI_,"a",@progbits
	.sectionflags	@""
	.align	4
.nv.constant0._ZN2at6native60_GLOBAL__N__2075b504_27_DistributionCauchyKernel_cu_d62eea8743distribution_elementwise_grid_stride_kernelIfLi4EZNS0_9templates4cuda21uniform_and_transformIN3c104HalfEfPNS_17CUDAGeneratorImplEZZZNS4_13cauchy_kernelIS9_EEvRNS_18TensorIteratorBaseEddT_ENKUlvE_clEvENKUlvE1_clEvEUlfE_EEvSC_T1_T2_EUlP24curandStatePhilox4_32_10E_ZNS1_27distribution_nullary_kernelIS7_f7double2S9_SL_SG_EEvSC_SI_RKT3_T4_EUlifE0_EEvlNS_15PhiloxCudaStateESH_SI_:
	.zero		992


//--------------------- .nv.constant0._ZN2at6native60_GLOBAL__N__2075b504_27_DistributionCauchyKernel_cu_d62eea8743distribution_elementwise_grid_stride_kernelIfLi4EZNS0_9templates4cuda21uniform_and_transformIN3c104HalfEfPNS_17CUDAGeneratorImplEZZZNS4_13cauchy_kernelIS9_EEvRNS_18TensorIteratorBaseEddT_ENKUlvE_clEvENKUlvE1_clEvEUlfE_EEvSC_T1_T2_EUlP24curandStatePhilox4_32_10E_ZNS1_27distribution_nullary_kernelIS7_f7double2S9_SL_SG_EEvSC_SI_RKT3_T4_EUlifE_EEvlNS_15PhiloxCudaStateESH_SI_ --------------------------
	.section	.nv.constant0._ZN2at6native60_GLOBAL__N__2075b504_27_DistributionCauchyKernel_cu_d62eea8743distribution_elementwise_grid_stride_kernelIfLi4EZNS0_9templates4cuda21uniform_and_transformIN3c104HalfEfPNS_17CUDAGeneratorImplEZZZNS4_13cauchy_kernelIS9_EEvRNS_18TensorIteratorBaseEddT_ENKUlvE_clEvENKUlvE1_clEvEUlfE_EEvSC_T1_T2_EUlP24curandStatePhilox4_32_10E_ZNS1_27distribution_nullary_kernelIS7_f7double2S9_SL_SG_EEvSC_SI_RKT3_T4_EUlifE_EEvlNS_15PhiloxCudaStateESH_SI_,"a",@progbits
	.sectionflags	@""
	.align	4
.nv.constant0._ZN2at6native60_GLOBAL__N__2075b504_27_DistributionCauchyKernel_cu_d62eea8743distribution_elementwise_grid_stride_kernelIfLi4EZNS0_9templates4cuda21uniform_and_transformIN3c104HalfEfPNS_17CUDAGeneratorImplEZZZNS4_13cauchy_kernelIS9_EEvRNS_18TensorIteratorBaseEddT_ENKUlvE_clEvENKUlvE1_clEvEUlfE_EEvSC_T1_T2_EUlP24curandStatePhilox4_32_10E_ZNS1_27distribution_nullary_kernelIS7_f7double2S9_SL_SG_EEvSC_SI_RKT3_T4_EUlifE_EEvlNS_15PhiloxCudaStateESH_SI_:
	.zero		592


//--------------------- .nv.constant0._ZN2at6native60_GLOBAL__N__2075b504_27_DistributionCauchyKernel_cu_d62eea8743distribution_elementwise_grid_stride_kernelIfLi4EZNS0_9templates4cuda21uniform_and_transformIffPNS_17CUDAGeneratorImplEZZZNS4_13cauchy_kernelIS7_EEvRNS_18TensorIteratorBaseEddT_ENKUlvE_clEvENKUlvE0_clEvEUlfE_EEvSA_T1_T2_EUlP24curandStatePhilox4_32_10E0_ZNS1_27distribution_nullary_kernelIff6float4S7_SJ_SE_EEvSA_SG_RKT3_T4_EUlifE0_EEvlNS_15PhiloxCudaStateESF_SG_ --------------------------
	.section	.nv.constant0._ZN2at6native60_GLOBAL__N__2075b504_27_DistributionCauchyKernel_cu_d62eea8743distribution_elementwise_grid_stride_kernelIfLi4EZNS0_9templates4cuda21uniform_and_transformIffPNS_17CUDAGeneratorImplEZZZNS4_13cauchy_kernelIS7_EEvRNS_18TensorIteratorBaseEddT_ENKUlvE_clEvENKUlvE0_clEvEUlfE_EEvSA_T1_T2_EUlP24curandStatePhilox4_32_10E0_ZNS1_27distribution_nullary_kernelIff6float4S7_SJ_SE_EEvSA_SG_RKT3_T4_EUlifE0_EEvlNS_15PhiloxCudaStateESF_SG_,"a",@progbits
	.sectionflags	@""
	.align	4
.nv.constant0._ZN2at6native60_GLOBAL__N__2075b504_27_DistributionCauchyKernel_cu_d62eea8743distribution_elementwise_grid_stride_kernelIfLi4EZNS0_9templates4cuda21uniform_and_transformIffPNS_17CUDAGeneratorImplEZZZNS4_13cauchy_kernelIS7_EEvRNS_18TensorIteratorBaseEddT_ENKUlvE_clEvENKUlvE0_clEvEUlfE_EEvSA_T1_T2_EUlP24curandStatePhilox4_32_10E0_ZNS1_27distribution_nullary_kernelIff6float4S7_SJ_SE_EEvSA_SG_RKT3_T4_EUlifE0_EEvlNS_15PhiloxCudaStateESF_SG_:
	.zero		992


//--------------------- .nv.constant0._ZN2at6native60_GLOBAL__N__2075b504_27_DistributionCauchyKernel_cu_d62eea8743distribution_elementwise_grid_stride_kernelIfLi4EZNS0_9templates4cuda21uniform_and_transformIffPNS_17CUDAGeneratorImplEZZZNS4_13cauchy_kernelIS7_EEvRNS_18TensorIteratorBaseEddT_ENKUlvE_clEvENKUlvE0_clEvEUlfE_EEvSA_T1_T2_EUlP24curandStatePhilox4_32_10E0_ZNS1_27distribution_nullary_kernelIff6float4S7_SJ_SE_EEvSA_SG_RKT3_T4_EUlifE_EEvlNS_15PhiloxCudaStateESF_SG_ --------------------------
	.section	.nv.constant0._ZN2at6native60_GLOBAL__N__2075b504_27_DistributionCauchyKernel_cu_d62eea8743distribution_elementwise_grid_stride_kernelIfLi4EZNS0_9templates4cuda21uniform_and_transformIffPNS_17CUDAGeneratorImplEZZZNS4_13cauchy_kernelIS7_EEvRNS_18TensorIteratorBaseEddT_ENKUlvE_clEvENKUlvE0_clEvEUlfE_EEvSA_T1_T2_EUlP24curandStatePhilox4_32_10E0_ZNS1_27distribution_nullary_kernelIff6float4S7_SJ_SE_EEvSA_SG_RKT3_T4_EUlifE_EEvlNS_15PhiloxCudaStateESF_SG_,"a",@progbits
	.sectionflags	@""
	.align	4
.nv.constant0._ZN2at6native60_GLOBAL__N__2075b504_27_DistributionCauchyKernel_cu_d62eea8743distribution_elementwise_grid_stride_kernelIfLi4EZNS0_9templates4cuda21uniform_and_transformIffPNS_17CUDAGeneratorImplEZZZNS4_13cauchy_kernelIS7_EEvRNS_18TensorIteratorBaseEddT_ENKUlvE_clEvENKUlvE0_clEvEUlfE_EEvSA_T1_T2_EUlP24curandStatePhilox4_32_10E0_ZNS1_27distribution_nullary_kernelIff6float4S7_SJ_SE_EEvSA_SG_RKT3_T4_EUlifE_EEvlNS_15PhiloxCudaStateESF_SG_:
	.zero		592


//--------------------- .nv.constant0._ZN2at6native60_GLOBAL__N__2075b504_27_DistributionCauchyKernel_cu_d62eea8743distribution_elementwise_grid_stride_kernelIfLi4EZNS0_9templates4cuda21uniform_and_transformIffPNS_17CUDAGeneratorImplEZZZNS4_13cauchy_kernelIS7_EEvRNS_18TensorIteratorBaseEddT_ENKUlvE_clEvENKUlvE0_clEvEUlfE_EEvSA_T1_T2_EUlP24curandStatePhilox4_32_10E_ZNS1_27distribution_nullary_kernelIff7double2S7_SJ_SE_EEvSA_SG_RKT3_T4_EUlifE0_EEvlNS_15PhiloxCudaStateESF_SG_ --------------------------
	.section	.nv.constant0._ZN2at6native60_GLOBAL__N__2075b504_27_DistributionCauchyKernel_cu_d62eea8743distribution_elementwise_grid_stride_kernelIfLi4EZNS0_9templates4cuda21uniform_and_transformIffPNS_17CUDAGeneratorImplEZZZNS4_13cauchy_kernelIS7_EEvRNS_18TensorIteratorBaseEddT_ENKUlvE_clEvENKUlvE0_clEvEUlfE_EEvSA_T1_T2_EUlP24curandStatePhilox4_32_10E_ZNS1_27distribution_nullary_kernelIff7double2S7_SJ_SE_EEvSA_SG_RKT3_T4_EUlifE0_EEvlNS_15PhiloxCudaStateESF_SG_,"a",@progbits
	.sectionflags	@""
	.align	4
.nv.constant0._ZN2at6native60_GLOBAL__N__2075b504_27_DistributionCauchyKernel_cu_d62eea8743distribution_elementwise_grid_stride_kernelIfLi4EZNS0_9templates4cuda21uniform_and_transformIffPNS_17CUDAGeneratorImplEZZZNS4_13cauchy_kernelIS7_EEvRNS_18TensorIteratorBaseEddT_ENKUlvE_clEvENKUlvE0_clEvEUlfE_EEvSA_T1_T2_EUlP24curandStatePhilox4_32_10E_ZNS1_27distribution_nullary_kernelIff7double2S7_SJ_SE_EEvSA_SG_RKT3_T4_EUlifE0_EEvlNS_15PhiloxCudaStateESF_SG_:
	.zero		992


//--------------------- .nv.constant0._ZN2at6native60_GLOBAL__N__2075b504_27_DistributionCauchyKernel_cu_d62eea8743distribution_elementwise_grid_stride_kernelIfLi4EZNS0_9templates4cuda21uniform_and_transformIffPNS_17CUDAGeneratorImplEZZZNS4_13cauchy_kernelIS7_EEvRNS_18TensorIteratorBaseEddT_ENKUlvE_clEvENKUlvE0_clEvEUlfE_EEvSA_T1_T2_EUlP24curandStatePhilox4_32_10E_ZNS1_27distribution_nullary_kernelIff7double2S7_SJ_SE_EEvSA_SG_RKT3_T4_EUlifE_EEvlNS_15PhiloxCudaStateESF_SG_ --------------------------
	.section	.nv.constant0._ZN2at6native60_GLOBAL__N__2075b504_27_DistributionCauchyKernel_cu_d62eea8743distribution_elementwise_grid_stride_kernelIfLi4EZNS0_9templates4cuda21uniform_and_transformIffPNS_17CUDAGeneratorImplEZZZNS4_13cauchy_kernelIS7_EEvRNS_18TensorIteratorBaseEddT_ENKUlvE_clEvENKUlvE0_clEvEUlfE_EEvSA_T1_T2_EUlP24curandStatePhilox4_32_10E_ZNS1_27distribution_nullary_kernelIff7double2S7_SJ_SE_EEvSA_SG_RKT3_T4_EUlifE_EEvlNS_15PhiloxCudaStateESF_SG_,"a",@progbits
	.sectionflags	@""
	.align	4
.nv.constant0._ZN2at6native60_GLOBAL__N__2075b504_27_DistributionCauchyKernel_cu_d62eea8743distribution_elementwise_grid_stride_kernelIfLi4EZNS0_9templates4cuda21uniform_and_transformIffPNS_17CUDAGeneratorImplEZZZNS4_13cauchy_kernelIS7_EEvRNS_18TensorIteratorBaseEddT_ENKUlvE_clEvENKUlvE0_clEvEUlfE_EEvSA_T1_T2_EUlP24curandStatePhilox4_32_10E_ZNS1_27distribution_nullary_kernelIff7double2S7_SJ_SE_EEvSA_SG_RKT3_T4_EUlifE_EEvlNS_15PhiloxCudaStateESF_SG_:
	.zero		592


//--------------------- .nv.constant0._ZN2at6native60_GLOBAL__N__2075b504_27_DistributionCauchyKernel_cu_d62eea8743distribution_elementwise_grid_stride_kernelIdLi2EZNS0_9templates4cuda21uniform_and_transformIddPNS_17CUDAGeneratorImplEZZZNS4_13cauchy_kernelIS7_EEvRNS_18TensorIteratorBaseEddT_ENKUlvE_clEvENKUlvE_clEvEUldE_EEvSA_T1_T2_EUlP24curandStatePhilox4_32_10E0_ZNS1_27distribution_nullary_kernelIdd6float4S7_SJ_SE_EEvSA_SG_RKT3_T4_EUlidE0_EEvlNS_15PhiloxCudaStateESF_SG_ --------------------------
	.section	.nv.constant0._ZN2at6native60_GLOBAL__N__2075b504_27_DistributionCauchyKernel_cu_d62eea8743distribution_elementwise_grid_stride_kernelIdLi2EZNS0_9templates4cuda21uniform_and_transformIddPNS_17CUDAGeneratorImplEZZZNS4_13cauchy_kernelIS7_EEvRNS_18TensorIteratorBaseEddT_ENKUlvE_clEvENKUlvE_clEvEUldE_EEvSA_T1_T2_EUlP24curandStatePhilox4_32_10E0_ZNS1_27distribution_nullary_kernelIdd6float4S7_SJ_SE_EEvSA_SG_RKT3_T4_EUlidE0_EEvlNS_15PhiloxCudaStateESF_SG_,"a",@progbits
	.sectionflags	@""
	.align	4
.nv.constant0._ZN2at6native60_GLOBAL__N__2075b504_27_DistributionCauchyKernel_cu_d62eea8743distribution_elementwise_grid_stride_kernelIdLi2EZNS0_9templates4cuda21uniform_and_transformIddPNS_17CUDAGeneratorImplEZZZNS4_13cauchy_kernelIS7_EEvRNS_18TensorIteratorBaseEddT_ENKUlvE_clEvENKUlvE_clEvEUldE_EEvSA_T1_T2_EUlP24curandStatePhilox4_32_10E0_ZNS1_27distribution_nullary_kernelIdd6float4S7_SJ_SE_EEvSA_SG_RKT3_T4_EUlidE0_EEvlNS_15PhiloxCudaStateESF_SG_:
	.zero		1000


//--------------------- .nv.constant0._ZN2at6native60_GLOBAL__N__2075b504_27_DistributionCauchyKernel_cu_d62eea8743distribution_elementwise_grid_stride_kernelIdLi2EZNS0_9templates4cuda21uniform_and_transformIddPNS_17CUDAGeneratorImplEZZZNS4_13cauchy_kernelIS7_EEvRNS_18TensorIteratorBaseEddT_ENKUlvE_clEvENKUlvE_clEvEUldE_EEvSA_T1_T2_EUlP24curandStatePhilox4_32_10E0_ZNS1_27distribution_nullary_kernelIdd6float4S7_SJ_SE_EEvSA_SG_RKT3_T4_EUlidE_EEvlNS_15PhiloxCudaStateESF_SG_ --------------------------
	.section	.nv.constant0._ZN2at6native60_GLOBAL__N__2075b504_27_DistributionCauchyKernel_cu_d62eea8743distribution_elementwise_grid_stride_kernelIdLi2EZNS0_9templates4cuda21uniform_and_transformIddPNS_17CUDAGeneratorImplEZZZNS4_13cauchy_kernelIS7_EEvRNS_18TensorIteratorBaseEddT_ENKUlvE_clEvENKUlvE_clEvEUldE_EEvSA_T1_T2_EUlP24curandStatePhilox4_32_10E0_ZNS1_27distribution_nullary_kernelIdd6float4S7_SJ_SE_EEvSA_SG_RKT3_T4_EUlidE_EEvlNS_15PhiloxCudaStateESF_SG_,"a",@progbits
	.sectionflags	@""
	.align	4
.nv.constant0._ZN2at6native60_GLOBAL__N__2075b504_27_DistributionCauchyKernel_cu_d62eea8743distribution_elementwise_grid_stride_kernelIdLi2EZNS0_9templates4cuda21uniform_and_transformIddPNS_17CUDAGeneratorImplEZZZNS4_13cauchy_kernelIS7_EEvRNS_18TensorIteratorBaseEddT_ENKUlvE_clEvENKUlvE_clEvEUldE_EEvSA_T1_T2_EUlP24curandStatePhilox4_32_10E0_ZNS1_27distribution_nullary_kernelIdd6float4S7_SJ_SE_EEvSA_SG_RKT3_T4_EUlidE_EEvlNS_15PhiloxCudaStateESF_SG_:
	.zero		600


//--------------------- .nv.constant0._ZN2at6native60_GLOBAL__N__2075b504_27_DistributionCauchyKernel_cu_d62eea8743distribution_elementwise_grid_stride_kernelIdLi2EZNS0_9templates4cuda21uniform_and_transformIddPNS_17CUDAGeneratorImplEZZZNS4_13cauchy_kernelIS7_EEvRNS_18TensorIteratorBaseEddT_ENKUlvE_clEvENKUlvE_clEvEUldE_EEvSA_T1_T2_EUlP24curandStatePhilox4_32_10E_ZNS1_27distribution_nullary_kernelIdd7double2S7_SJ_SE_EEvSA_SG_RKT3_T4_EUlidE0_EEvlNS_15PhiloxCudaStateESF_SG_ --------------------------
	.section	.nv.constant0._ZN2at6native60_GLOBAL__N__2075b504_27_DistributionCauchyKernel_cu_d62eea8743distribution_elementwise_grid_stride_kernelIdLi2EZNS0_9templates4cuda21uniform_and_transformIddPNS_17CUDAGeneratorImplEZZZNS4_13cauchy_kernelIS7_EEvRNS_18TensorIteratorBaseEddT_ENKUlvE_clEvENKUlvE_clEvEUldE_EEvSA_T1_T2_EUlP24curandStatePhilox4_32_10E_ZNS1_27distribution_nullary_kernelIdd7double2S7_SJ_SE_EEvSA_SG_RKT3_T4_EUlidE0_EEvlNS_15PhiloxCudaStateESF_SG_,"a",@progbits
	.sectionflags	@""
	.align	4
.nv.constant0._ZN2at6native60_GLOBAL__N__2075b504_27_DistributionCauchyKernel_cu_d62eea8743distribution_elementwise_grid_stride_kernelIdLi2EZNS0_9templates4cuda21uniform_and_transformIddPNS_17CUDAGeneratorImplEZZZNS4_13cauchy_kernelIS7_EEvRNS_18TensorIteratorBaseEddT_ENKUlvE_clEvENKUlvE_clEvEUldE_EEvSA_T1_T2_EUlP24curandStatePhilox4_32_10E_ZNS1_27distribution_nullary_kernelIdd7double2S7_SJ_SE_EEvSA_SG_RKT3_T4_EUlidE0_EEvlNS_15PhiloxCudaStateESF_SG_:
	.zero		1000


//--------------------- .nv.constant0._ZN2at6native60_GLOBAL__N__2075b504_27_DistributionCauchyKernel_cu_d62eea8743distribution_elementwise_grid_stride_kernelIdLi2EZNS0_9templates4cuda21uniform_and_transformIddPNS_17CUDAGeneratorImplEZZZNS4_13cauchy_kernelIS7_EEvRNS_18TensorIteratorBaseEddT_ENKUlvE_clEvENKUlvE_clEvEUldE_EEvSA_T1_T2_EUlP24curandStatePhilox4_32_10E_ZNS1_27distribution_nullary_kernelIdd7double2S7_SJ_SE_EEvSA_SG_RKT3_T4_EUlidE_EEvlNS_15PhiloxCudaStateESF_SG_ --------------------------
	.section	.nv.constant0._ZN2at6native60_GLOBAL__N__2075b504_27_DistributionCauchyKernel_cu_d62eea8743distribution_elementwise_grid_stride_kernelIdLi2EZNS0_9templates4cuda21uniform_and_transformIddPNS_17CUDAGeneratorImplEZZZNS4_13cauchy_kernelIS7_EEvRNS_18TensorIteratorBaseEddT_ENKUlvE_clEvENKUlvE_clEvEUldE_EEvSA_T1_T2_EUlP24curandStatePhilox4_32_10E_ZNS1_27distribution_nullary_kernelIdd7double2S7_SJ_SE_EEvSA_SG_RKT3_T4_EUlidE_EEvlNS_15PhiloxCudaStateESF_SG_,"a",@progbits
	.sectionflags	@""
	.align	4
.nv.constant0._ZN2at6native60_GLOBAL__N__2075b504_27_DistributionCauchyKernel_cu_d62eea8743distribution_elementwise_grid_stride_kernelIdLi2EZNS0_9templates4cuda21uniform_and_transformIddPNS_17CUDAGeneratorImplEZZZNS4_13cauchy_kernelIS7_EEvRNS_18TensorIteratorBaseEddT_ENKUlvE_clEvENKUlvE_clEvEUldE_EEvSA_T1_T2_EUlP24curandStatePhilox4_32_10E_ZNS1_27distribution_nullary_kernelIdd7double2S7_SJ_SE_EEvSA_SG_RKT3_T4_EUlidE_EEvlNS_15PhiloxCudaStateESF_SG_:
	.zero		600


//--------------------- SYMBOLS --------------------------

	.type		.nv.reservedSmem.offset0,@object
	.size		.nv.reservedSmem.offset0,0x4
